//
// Generated by NVIDIA NVVM Compiler
//
// Compiler Build ID: CL-36424714
// Cuda compilation tools, release 13.0, V13.0.88
// Based on NVVM 20.0.0
//

.version 9.0
.target sm_100
.address_size 64

	// .globl	_Z9CopyGraphPiS_i
.global .align 4 .b8 precalc_xorwow_matrix[102400];
.global .align 4 .b8 precalc_xorwow_offset_matrix[102400];
.global .align 4 .b8 mrg32k3aM1[2304];
.global .align 4 .b8 mrg32k3aM2[2304];
.global .align 4 .b8 mrg32k3aM1SubSeq[2016];
.global .align 4 .b8 mrg32k3aM2SubSeq[2016];
.global .align 4 .b8 mrg32k3aM1Seq[2304];
.global .align 4 .b8 mrg32k3aM2Seq[2304];
.const .align 8 .b8 __cr_lgamma_table[72];
// _ZZN3cub18CUB_300001_SM_10006detail4scan16DeviceScanKernelINS2_10policy_hubIiiijN4cuda3std3__44plusIvEEE10Policy1000EPiSC_NS0_13ScanTileStateIiLb1EEES9_NS1_10InputValueIiSC_EEjiLb0EiEEvT0_T1_T2_iT3_T4_T5_E12temp_storage has been demoted
// _ZZN3cub18CUB_300001_SM_10006detail4scan16DeviceScanKernelINS2_10policy_hubIiiimN4cuda3std3__44plusIvEEE10Policy1000EPiSC_NS0_13ScanTileStateIiLb1EEES9_NS1_10InputValueIiSC_EEmiLb0EiEEvT0_T1_T2_iT3_T4_T5_E12temp_storage has been demoted
.global .align 1 .b8 _ZN34_INTERNAL_1d4b6b7f_4_k_cu_d90cbfab4cuda3std3__45__cpo5beginE[1];
.global .align 1 .b8 _ZN34_INTERNAL_1d4b6b7f_4_k_cu_d90cbfab4cuda3std3__45__cpo3endE[1];
.global .align 1 .b8 _ZN34_INTERNAL_1d4b6b7f_4_k_cu_d90cbfab4cuda3std3__45__cpo6cbeginE[1];
.global .align 1 .b8 _ZN34_INTERNAL_1d4b6b7f_4_k_cu_d90cbfab4cuda3std3__45__cpo4cendE[1];
.global .align 1 .b8 _ZN34_INTERNAL_1d4b6b7f_4_k_cu_d90cbfab4cuda3std3__45__cpo6rbeginE[1];
.global .align 1 .b8 _ZN34_INTERNAL_1d4b6b7f_4_k_cu_d90cbfab4cuda3std3__45__cpo4rendE[1];
.global .align 1 .b8 _ZN34_INTERNAL_1d4b6b7f_4_k_cu_d90cbfab4cuda3std3__45__cpo7crbeginE[1];
.global .align 1 .b8 _ZN34_INTERNAL_1d4b6b7f_4_k_cu_d90cbfab4cuda3std3__45__cpo5crendE[1];
.global .align 1 .b8 _ZN34_INTERNAL_1d4b6b7f_4_k_cu_d90cbfab4cuda3std3__436_GLOBAL__N__1d4b6b7f_4_k_cu_d90cbfab6ignoreE[1];
.global .align 1 .b8 _ZN34_INTERNAL_1d4b6b7f_4_k_cu_d90cbfab4cuda3std3__419piecewise_constructE[1];
.global .align 1 .b8 _ZN34_INTERNAL_1d4b6b7f_4_k_cu_d90cbfab4cuda3std3__48in_placeE[1];
.global .align 1 .b8 _ZN34_INTERNAL_1d4b6b7f_4_k_cu_d90cbfab4cuda3std3__420unreachable_sentinelE[1];
.global .align 1 .b8 _ZN34_INTERNAL_1d4b6b7f_4_k_cu_d90cbfab4cuda3std3__47nulloptE[1];
.global .align 1 .b8 _ZN34_INTERNAL_1d4b6b7f_4_k_cu_d90cbfab4cuda3std3__48unexpectE[1];
.global .align 1 .b8 _ZN34_INTERNAL_1d4b6b7f_4_k_cu_d90cbfab4cuda3std6ranges3__45__cpo4swapE[1];
.global .align 1 .b8 _ZN34_INTERNAL_1d4b6b7f_4_k_cu_d90cbfab4cuda3std6ranges3__45__cpo9iter_moveE[1];
.global .align 1 .b8 _ZN34_INTERNAL_1d4b6b7f_4_k_cu_d90cbfab4cuda3std6ranges3__45__cpo5beginE[1];
.global .align 1 .b8 _ZN34_INTERNAL_1d4b6b7f_4_k_cu_d90cbfab4cuda3std6ranges3__45__cpo3endE[1];
.global .align 1 .b8 _ZN34_INTERNAL_1d4b6b7f_4_k_cu_d90cbfab4cuda3std6ranges3__45__cpo6cbeginE[1];
.global .align 1 .b8 _ZN34_INTERNAL_1d4b6b7f_4_k_cu_d90cbfab4cuda3std6ranges3__45__cpo4cendE[1];
.global .align 1 .b8 _ZN34_INTERNAL_1d4b6b7f_4_k_cu_d90cbfab4cuda3std6ranges3__45__cpo7advanceE[1];
.global .align 1 .b8 _ZN34_INTERNAL_1d4b6b7f_4_k_cu_d90cbfab4cuda3std6ranges3__45__cpo9iter_swapE[1];
.global .align 1 .b8 _ZN34_INTERNAL_1d4b6b7f_4_k_cu_d90cbfab4cuda3std6ranges3__45__cpo4nextE[1];
.global .align 1 .b8 _ZN34_INTERNAL_1d4b6b7f_4_k_cu_d90cbfab4cuda3std6ranges3__45__cpo4prevE[1];
.global .align 1 .b8 _ZN34_INTERNAL_1d4b6b7f_4_k_cu_d90cbfab4cuda3std6ranges3__45__cpo4dataE[1];
.global .align 1 .b8 _ZN34_INTERNAL_1d4b6b7f_4_k_cu_d90cbfab4cuda3std6ranges3__45__cpo5cdataE[1];
.global .align 1 .b8 _ZN34_INTERNAL_1d4b6b7f_4_k_cu_d90cbfab4cuda3std6ranges3__45__cpo4sizeE[1];
.global .align 1 .b8 _ZN34_INTERNAL_1d4b6b7f_4_k_cu_d90cbfab4cuda3std6ranges3__45__cpo5ssizeE[1];
.global .align 1 .b8 _ZN34_INTERNAL_1d4b6b7f_4_k_cu_d90cbfab4cuda3std6ranges3__45__cpo8distanceE[1];
.global .align 1 .b8 _ZN34_INTERNAL_1d4b6b7f_4_k_cu_d90cbfab6thrust24THRUST_300001_SM_1000_NS8cuda_cub3parE[1];
.global .align 1 .b8 _ZN34_INTERNAL_1d4b6b7f_4_k_cu_d90cbfab6thrust24THRUST_300001_SM_1000_NS8cuda_cub10par_nosyncE[1];
.global .align 1 .b8 _ZN34_INTERNAL_1d4b6b7f_4_k_cu_d90cbfab6thrust24THRUST_300001_SM_1000_NS6system6detail10sequential3seqE[1];
.global .align 1 .b8 _ZN34_INTERNAL_1d4b6b7f_4_k_cu_d90cbfab6thrust24THRUST_300001_SM_1000_NS6system3cpp3parE[1];
.global .align 1 .b8 _ZN34_INTERNAL_1d4b6b7f_4_k_cu_d90cbfab6thrust24THRUST_300001_SM_1000_NS12placeholders2_1E[1];
.global .align 1 .b8 _ZN34_INTERNAL_1d4b6b7f_4_k_cu_d90cbfab6thrust24THRUST_300001_SM_1000_NS12placeholders2_2E[1];
.global .align 1 .b8 _ZN34_INTERNAL_1d4b6b7f_4_k_cu_d90cbfab6thrust24THRUST_300001_SM_1000_NS12placeholders2_3E[1];
.global .align 1 .b8 _ZN34_INTERNAL_1d4b6b7f_4_k_cu_d90cbfab6thrust24THRUST_300001_SM_1000_NS12placeholders2_4E[1];
.global .align 1 .b8 _ZN34_INTERNAL_1d4b6b7f_4_k_cu_d90cbfab6thrust24THRUST_300001_SM_1000_NS12placeholders2_5E[1];
.global .align 1 .b8 _ZN34_INTERNAL_1d4b6b7f_4_k_cu_d90cbfab6thrust24THRUST_300001_SM_1000_NS12placeholders2_6E[1];
.global .align 1 .b8 _ZN34_INTERNAL_1d4b6b7f_4_k_cu_d90cbfab6thrust24THRUST_300001_SM_1000_NS12placeholders2_7E[1];
.global .align 1 .b8 _ZN34_INTERNAL_1d4b6b7f_4_k_cu_d90cbfab6thrust24THRUST_300001_SM_1000_NS12placeholders2_8E[1];
.global .align 1 .b8 _ZN34_INTERNAL_1d4b6b7f_4_k_cu_d90cbfab6thrust24THRUST_300001_SM_1000_NS12placeholders2_9E[1];
.global .align 1 .b8 _ZN34_INTERNAL_1d4b6b7f_4_k_cu_d90cbfab6thrust24THRUST_300001_SM_1000_NS12placeholders3_10E[1];
.global .align 1 .b8 _ZN34_INTERNAL_1d4b6b7f_4_k_cu_d90cbfab6thrust24THRUST_300001_SM_1000_NS3seqE[1];
.global .align 1 .b8 _ZN34_INTERNAL_1d4b6b7f_4_k_cu_d90cbfab6thrust24THRUST_300001_SM_1000_NS6deviceE[1];

.visible .entry _Z9CopyGraphPiS_i(
	.param .u64 .ptr .align 1 _Z9CopyGraphPiS_i_param_0,
	.param .u64 .ptr .align 1 _Z9CopyGraphPiS_i_param_1,
	.param .u32 _Z9CopyGraphPiS_i_param_2
)
{
	.reg .pred 	%p<7>;
	.reg .b32 	%r<36>;
	.reg .b64 	%rd<18>;

	ld.param.u64 	%rd3, [_Z9CopyGraphPiS_i_param_0];
	ld.param.u64 	%rd4, [_Z9CopyGraphPiS_i_param_1];
	ld.param.u32 	%r12, [_Z9CopyGraphPiS_i_param_2];
	cvta.to.global.u64 	%rd1, %rd3;
	cvta.to.global.u64 	%rd2, %rd4;
	mov.u32 	%r13, %tid.x;
	mov.u32 	%r14, %ntid.x;
	mov.u32 	%r15, %ctaid.x;
	mad.lo.s32 	%r34, %r14, %r15, %r13;
	mov.u32 	%r16, %nctaid.x;
	mul.lo.s32 	%r2, %r14, %r16;
	setp.ge.s32 	%p1, %r34, %r12;
	@%p1 bra 	$L__BB0_7;
	add.s32 	%r17, %r34, %r2;
	max.s32 	%r18, %r12, %r17;
	setp.lt.s32 	%p2, %r17, %r12;
	selp.u32 	%r19, 1, 0, %p2;
	add.s32 	%r20, %r17, %r19;
	sub.s32 	%r21, %r18, %r20;
	div.u32 	%r22, %r21, %r2;
	add.s32 	%r3, %r22, %r19;
	and.b32  	%r23, %r3, 3;
	setp.eq.s32 	%p3, %r23, 3;
	@%p3 bra 	$L__BB0_4;
	add.s32 	%r24, %r3, 1;
	and.b32  	%r25, %r24, 3;
	neg.s32 	%r32, %r25;
$L__BB0_3:
	.pragma "nounroll";
	mul.wide.s32 	%rd5, %r34, 4;
	add.s64 	%rd6, %rd1, %rd5;
	add.s64 	%rd7, %rd2, %rd5;
	ld.global.u32 	%r26, [%rd7];
	st.global.u32 	[%rd6], %r26;
	add.s32 	%r34, %r34, %r2;
	add.s32 	%r32, %r32, 1;
	setp.ne.s32 	%p4, %r32, 0;
	@%p4 bra 	$L__BB0_3;
$L__BB0_4:
	setp.lt.u32 	%p5, %r3, 3;
	@%p5 bra 	$L__BB0_7;
	mul.wide.s32 	%rd11, %r2, 4;
	shl.b32 	%r31, %r2, 2;
$L__BB0_6:
	mul.wide.s32 	%rd8, %r34, 4;
	add.s64 	%rd9, %rd2, %rd8;
	ld.global.u32 	%r27, [%rd9];
	add.s64 	%rd10, %rd1, %rd8;
	st.global.u32 	[%rd10], %r27;
	add.s64 	%rd12, %rd9, %rd11;
	ld.global.u32 	%r28, [%rd12];
	add.s64 	%rd13, %rd10, %rd11;
	st.global.u32 	[%rd13], %r28;
	add.s64 	%rd14, %rd12, %rd11;
	ld.global.u32 	%r29, [%rd14];
	add.s64 	%rd15, %rd13, %rd11;
	st.global.u32 	[%rd15], %r29;
	add.s64 	%rd16, %rd14, %rd11;
	ld.global.u32 	%r30, [%rd16];
	add.s64 	%rd17, %rd15, %rd11;
	st.global.u32 	[%rd17], %r30;
	add.s32 	%r34, %r31, %r34;
	setp.lt.s32 	%p6, %r34, %r12;
	@%p6 bra 	$L__BB0_6;
$L__BB0_7:
	ret;

}
	// .globl	_Z14GraphGeneratorPiS_S_iS_
.visible .entry _Z14GraphGeneratorPiS_S_iS_(
	.param .u64 .ptr .align 1 _Z14GraphGeneratorPiS_S_iS__param_0,
	.param .u64 .ptr .align 1 _Z14GraphGeneratorPiS_S_iS__param_1,
	.param .u64 .ptr .align 1 _Z14GraphGeneratorPiS_S_iS__param_2,
	.param .u32 _Z14GraphGeneratorPiS_S_iS__param_3,
	.param .u64 .ptr .align 1 _Z14GraphGeneratorPiS_S_iS__param_4
)
{
	.reg .pred 	%p<74>;
	.reg .b32 	%r<265>;
	.reg .b64 	%rd<95>;

	ld.param.u64 	%rd34, [_Z14GraphGeneratorPiS_S_iS__param_0];
	ld.param.u64 	%rd35, [_Z14GraphGeneratorPiS_S_iS__param_1];
	ld.param.u64 	%rd36, [_Z14GraphGeneratorPiS_S_iS__param_2];
	ld.param.u32 	%r73, [_Z14GraphGeneratorPiS_S_iS__param_3];
	ld.param.u64 	%rd37, [_Z14GraphGeneratorPiS_S_iS__param_4];
	cvta.to.global.u64 	%rd1, %rd37;
	cvta.to.global.u64 	%rd2, %rd34;
	cvta.to.global.u64 	%rd3, %rd36;
	cvta.to.global.u64 	%rd89, %rd35;
	mov.u32 	%r74, %tid.x;
	mov.u32 	%r75, %ntid.x;
	mov.u32 	%r76, %ctaid.x;
	mad.lo.s32 	%r242, %r75, %r76, %r74;
	mov.u32 	%r77, %nctaid.x;
	mul.lo.s32 	%r2, %r75, %r77;
	max.s32 	%r78, %r242, 0;
	setp.lt.s32 	%p1, %r78, %r73;
	setp.ge.s32 	%p2, %r78, %r73;
	@%p2 bra 	$L__BB1_77;
	and.b32  	%r3, %r73, 15;
	add.s32 	%r4, %r3, -1;
	and.b32  	%r5, %r73, 7;
	add.s32 	%r6, %r5, -1;
	and.b32  	%r7, %r73, 2147483632;
	and.b32  	%r8, %r73, 3;
	mov.u32 	%r234, %r242;
$L__BB1_2:
	setp.lt.u32 	%p3, %r73, 16;
	mul.lo.s32 	%r10, %r234, %r73;
	mul.wide.s32 	%rd38, %r234, 4;
	add.s64 	%rd5, %rd89, %rd38;
	mov.b32 	%r237, 0;
	@%p3 bra 	$L__BB1_37;
	mov.b32 	%r235, 0;
$L__BB1_4:
	.pragma "nounroll";
	add.s32 	%r81, %r235, %r10;
	mul.wide.s32 	%rd39, %r81, 4;
	add.s64 	%rd6, %rd2, %rd39;
	ld.global.u32 	%r82, [%rd6];
	setp.eq.s32 	%p4, %r82, 0;
	@%p4 bra 	$L__BB1_6;
	ld.global.u32 	%r83, [%rd5];
	add.s32 	%r84, %r83, 1;
	st.global.u32 	[%rd5], %r84;
$L__BB1_6:
	ld.global.u32 	%r85, [%rd6+4];
	setp.eq.s32 	%p5, %r85, 0;
	@%p5 bra 	$L__BB1_8;
	ld.global.u32 	%r86, [%rd5];
	add.s32 	%r87, %r86, 1;
	st.global.u32 	[%rd5], %r87;
$L__BB1_8:
	ld.global.u32 	%r88, [%rd6+8];
	setp.eq.s32 	%p6, %r88, 0;
	@%p6 bra 	$L__BB1_10;
	ld.global.u32 	%r89, [%rd5];
	add.s32 	%r90, %r89, 1;
	st.global.u32 	[%rd5], %r90;
$L__BB1_10:
	ld.global.u32 	%r91, [%rd6+12];
	setp.eq.s32 	%p7, %r91, 0;
	@%p7 bra 	$L__BB1_12;
	ld.global.u32 	%r92, [%rd5];
	add.s32 	%r93, %r92, 1;
	st.global.u32 	[%rd5], %r93;
$L__BB1_12:
	ld.global.u32 	%r94, [%rd6+16];
	setp.eq.s32 	%p8, %r94, 0;
	@%p8 bra 	$L__BB1_14;
	ld.global.u32 	%r95, [%rd5];
	add.s32 	%r96, %r95, 1;
	st.global.u32 	[%rd5], %r96;
$L__BB1_14:
	ld.global.u32 	%r97, [%rd6+20];
	setp.eq.s32 	%p9, %r97, 0;
	@%p9 bra 	$L__BB1_16;
	ld.global.u32 	%r98, [%rd5];
	add.s32 	%r99, %r98, 1;
	st.global.u32 	[%rd5], %r99;
$L__BB1_16:
	ld.global.u32 	%r100, [%rd6+24];
	setp.eq.s32 	%p10, %r100, 0;
	@%p10 bra 	$L__BB1_18;
	ld.global.u32 	%r101, [%rd5];
	add.s32 	%r102, %r101, 1;
	st.global.u32 	[%rd5], %r102;
$L__BB1_18:
	ld.global.u32 	%r103, [%rd6+28];
	setp.eq.s32 	%p11, %r103, 0;
	@%p11 bra 	$L__BB1_20;
	ld.global.u32 	%r104, [%rd5];
	add.s32 	%r105, %r104, 1;
	st.global.u32 	[%rd5], %r105;
$L__BB1_20:
	ld.global.u32 	%r106, [%rd6+32];
	setp.eq.s32 	%p12, %r106, 0;
	@%p12 bra 	$L__BB1_22;
	ld.global.u32 	%r107, [%rd5];
	add.s32 	%r108, %r107, 1;
	st.global.u32 	[%rd5], %r108;
$L__BB1_22:
	ld.global.u32 	%r109, [%rd6+36];
	setp.eq.s32 	%p13, %r109, 0;
	@%p13 bra 	$L__BB1_24;
	ld.global.u32 	%r110, [%rd5];
	add.s32 	%r111, %r110, 1;
	st.global.u32 	[%rd5], %r111;
$L__BB1_24:
	ld.global.u32 	%r112, [%rd6+40];
	setp.eq.s32 	%p14, %r112, 0;
	@%p14 bra 	$L__BB1_26;
	ld.global.u32 	%r113, [%rd5];
	add.s32 	%r114, %r113, 1;
	st.global.u32 	[%rd5], %r114;
$L__BB1_26:
	ld.global.u32 	%r115, [%rd6+44];
	setp.eq.s32 	%p15, %r115, 0;
	@%p15 bra 	$L__BB1_28;
	ld.global.u32 	%r116, [%rd5];
	add.s32 	%r117, %r116, 1;
	st.global.u32 	[%rd5], %r117;
$L__BB1_28:
	ld.global.u32 	%r118, [%rd6+48];
	setp.eq.s32 	%p16, %r118, 0;
	@%p16 bra 	$L__BB1_30;
	ld.global.u32 	%r119, [%rd5];
	add.s32 	%r120, %r119, 1;
	st.global.u32 	[%rd5], %r120;
$L__BB1_30:
	ld.global.u32 	%r121, [%rd6+52];
	setp.eq.s32 	%p17, %r121, 0;
	@%p17 bra 	$L__BB1_32;
	ld.global.u32 	%r122, [%rd5];
	add.s32 	%r123, %r122, 1;
	st.global.u32 	[%rd5], %r123;
$L__BB1_32:
	ld.global.u32 	%r124, [%rd6+56];
	setp.eq.s32 	%p18, %r124, 0;
	@%p18 bra 	$L__BB1_34;
	ld.global.u32 	%r125, [%rd5];
	add.s32 	%r126, %r125, 1;
	st.global.u32 	[%rd5], %r126;
$L__BB1_34:
	ld.global.u32 	%r127, [%rd6+60];
	setp.eq.s32 	%p19, %r127, 0;
	@%p19 bra 	$L__BB1_36;
	ld.global.u32 	%r128, [%rd5];
	add.s32 	%r129, %r128, 1;
	st.global.u32 	[%rd5], %r129;
$L__BB1_36:
	add.s32 	%r235, %r235, 16;
	setp.ne.s32 	%p20, %r235, %r7;
	mov.u32 	%r237, %r7;
	@%p20 bra 	$L__BB1_4;
$L__BB1_37:
	setp.eq.s32 	%p21, %r3, 0;
	@%p21 bra 	$L__BB1_76;
	setp.lt.u32 	%p22, %r4, 7;
	@%p22 bra 	$L__BB1_56;
	add.s32 	%r130, %r237, %r10;
	mul.wide.s32 	%rd40, %r130, 4;
	add.s64 	%rd7, %rd2, %rd40;
	ld.global.u32 	%r131, [%rd7];
	setp.eq.s32 	%p23, %r131, 0;
	@%p23 bra 	$L__BB1_41;
	ld.global.u32 	%r132, [%rd5];
	add.s32 	%r133, %r132, 1;
	st.global.u32 	[%rd5], %r133;
$L__BB1_41:
	ld.global.u32 	%r134, [%rd7+4];
	setp.eq.s32 	%p24, %r134, 0;
	@%p24 bra 	$L__BB1_43;
	ld.global.u32 	%r135, [%rd5];
	add.s32 	%r136, %r135, 1;
	st.global.u32 	[%rd5], %r136;
$L__BB1_43:
	ld.global.u32 	%r137, [%rd7+8];
	setp.eq.s32 	%p25, %r137, 0;
	@%p25 bra 	$L__BB1_45;
	ld.global.u32 	%r138, [%rd5];
	add.s32 	%r139, %r138, 1;
	st.global.u32 	[%rd5], %r139;
$L__BB1_45:
	ld.global.u32 	%r140, [%rd7+12];
	setp.eq.s32 	%p26, %r140, 0;
	@%p26 bra 	$L__BB1_47;
	ld.global.u32 	%r141, [%rd5];
	add.s32 	%r142, %r141, 1;
	st.global.u32 	[%rd5], %r142;
$L__BB1_47:
	ld.global.u32 	%r143, [%rd7+16];
	setp.eq.s32 	%p27, %r143, 0;
	@%p27 bra 	$L__BB1_49;
	ld.global.u32 	%r144, [%rd5];
	add.s32 	%r145, %r144, 1;
	st.global.u32 	[%rd5], %r145;
$L__BB1_49:
	ld.global.u32 	%r146, [%rd7+20];
	setp.eq.s32 	%p28, %r146, 0;
	@%p28 bra 	$L__BB1_51;
	ld.global.u32 	%r147, [%rd5];
	add.s32 	%r148, %r147, 1;
	st.global.u32 	[%rd5], %r148;
$L__BB1_51:
	ld.global.u32 	%r149, [%rd7+24];
	setp.eq.s32 	%p29, %r149, 0;
	@%p29 bra 	$L__BB1_53;
	ld.global.u32 	%r150, [%rd5];
	add.s32 	%r151, %r150, 1;
	st.global.u32 	[%rd5], %r151;
$L__BB1_53:
	ld.global.u32 	%r152, [%rd7+28];
	setp.eq.s32 	%p30, %r152, 0;
	@%p30 bra 	$L__BB1_55;
	ld.global.u32 	%r153, [%rd5];
	add.s32 	%r154, %r153, 1;
	st.global.u32 	[%rd5], %r154;
$L__BB1_55:
	add.s32 	%r237, %r237, 8;
$L__BB1_56:
	setp.eq.s32 	%p31, %r5, 0;
	@%p31 bra 	$L__BB1_76;
	setp.lt.u32 	%p32, %r6, 3;
	@%p32 bra 	$L__BB1_67;
	add.s32 	%r155, %r237, %r10;
	mul.wide.s32 	%rd41, %r155, 4;
	add.s64 	%rd8, %rd2, %rd41;
	ld.global.u32 	%r156, [%rd8];
	setp.eq.s32 	%p33, %r156, 0;
	@%p33 bra 	$L__BB1_60;
	ld.global.u32 	%r157, [%rd5];
	add.s32 	%r158, %r157, 1;
	st.global.u32 	[%rd5], %r158;
$L__BB1_60:
	ld.global.u32 	%r159, [%rd8+4];
	setp.eq.s32 	%p34, %r159, 0;
	@%p34 bra 	$L__BB1_62;
	ld.global.u32 	%r160, [%rd5];
	add.s32 	%r161, %r160, 1;
	st.global.u32 	[%rd5], %r161;
$L__BB1_62:
	ld.global.u32 	%r162, [%rd8+8];
	setp.eq.s32 	%p35, %r162, 0;
	@%p35 bra 	$L__BB1_64;
	ld.global.u32 	%r163, [%rd5];
	add.s32 	%r164, %r163, 1;
	st.global.u32 	[%rd5], %r164;
$L__BB1_64:
	ld.global.u32 	%r165, [%rd8+12];
	setp.eq.s32 	%p36, %r165, 0;
	@%p36 bra 	$L__BB1_66;
	ld.global.u32 	%r166, [%rd5];
	add.s32 	%r167, %r166, 1;
	st.global.u32 	[%rd5], %r167;
$L__BB1_66:
	add.s32 	%r237, %r237, 4;
$L__BB1_67:
	setp.eq.s32 	%p37, %r8, 0;
	@%p37 bra 	$L__BB1_76;
	add.s32 	%r168, %r237, %r10;
	mul.wide.s32 	%rd42, %r168, 4;
	add.s64 	%rd9, %rd2, %rd42;
	ld.global.u32 	%r169, [%rd9];
	setp.eq.s32 	%p38, %r169, 0;
	@%p38 bra 	$L__BB1_70;
	ld.global.u32 	%r170, [%rd5];
	add.s32 	%r171, %r170, 1;
	st.global.u32 	[%rd5], %r171;
$L__BB1_70:
	setp.eq.s32 	%p39, %r8, 1;
	@%p39 bra 	$L__BB1_76;
	ld.global.u32 	%r172, [%rd9+4];
	setp.eq.s32 	%p40, %r172, 0;
	@%p40 bra 	$L__BB1_73;
	ld.global.u32 	%r173, [%rd5];
	add.s32 	%r174, %r173, 1;
	st.global.u32 	[%rd5], %r174;
$L__BB1_73:
	setp.eq.s32 	%p41, %r8, 2;
	@%p41 bra 	$L__BB1_76;
	ld.global.u32 	%r175, [%rd9+8];
	setp.eq.s32 	%p42, %r175, 0;
	@%p42 bra 	$L__BB1_76;
	ld.global.u32 	%r176, [%rd5];
	add.s32 	%r177, %r176, 1;
	st.global.u32 	[%rd5], %r177;
$L__BB1_76:
	add.s32 	%r234, %r234, %r2;
	setp.lt.s32 	%p43, %r234, %r73;
	@%p43 bra 	$L__BB1_2;
$L__BB1_77:
	bar.sync 	0;
	mul.wide.s32 	%rd10, %r73, 4;
	add.s64 	%rd11, %rd89, %rd10;
	setp.eq.s64 	%p44, %rd10, 0;
	@%p44 bra 	$L__BB1_84;
	ld.global.u32 	%r240, [%rd89];
	mov.b32 	%r178, 0;
	st.global.u32 	[%rd3], %r178;
	setp.eq.s32 	%p45, %r73, 1;
	@%p45 bra 	$L__BB1_84;
	add.s64 	%rd12, %rd10, -8;
	and.b64  	%rd43, %rd12, 12;
	setp.eq.s64 	%p46, %rd43, 12;
	mov.u64 	%rd93, %rd89;
	mov.u64 	%rd94, %rd3;
	@%p46 bra 	$L__BB1_82;
	shr.u64 	%rd45, %rd12, 2;
	add.s64 	%rd46, %rd45, 1;
	and.b64  	%rd13, %rd46, 3;
	mov.b64 	%rd88, 0;
	mov.u64 	%rd86, %rd89;
	mov.u64 	%rd87, %rd3;
$L__BB1_81:
	.pragma "nounroll";
	add.s64 	%rd89, %rd89, 4;
	add.s64 	%rd93, %rd86, 4;
	add.s64 	%rd94, %rd87, 4;
	ld.global.u32 	%r179, [%rd86+4];
	st.global.u32 	[%rd87+4], %r240;
	add.s32 	%r240, %r179, %r240;
	add.s64 	%rd88, %rd88, 1;
	setp.ne.s64 	%p47, %rd88, %rd13;
	mov.u64 	%rd86, %rd93;
	mov.u64 	%rd87, %rd94;
	@%p47 bra 	$L__BB1_81;
$L__BB1_82:
	setp.lt.u64 	%p48, %rd12, 12;
	@%p48 bra 	$L__BB1_84;
$L__BB1_83:
	ld.global.u32 	%r180, [%rd93+4];
	st.global.u32 	[%rd94+4], %r240;
	add.s32 	%r181, %r180, %r240;
	ld.global.u32 	%r182, [%rd93+8];
	st.global.u32 	[%rd94+8], %r181;
	add.s32 	%r183, %r182, %r181;
	ld.global.u32 	%r184, [%rd93+12];
	st.global.u32 	[%rd94+12], %r183;
	add.s32 	%r185, %r184, %r183;
	add.s64 	%rd28, %rd89, 16;
	add.s64 	%rd29, %rd93, 16;
	add.s64 	%rd30, %rd94, 16;
	ld.global.u32 	%r186, [%rd93+16];
	st.global.u32 	[%rd94+16], %r185;
	add.s32 	%r240, %r186, %r185;
	add.s64 	%rd47, %rd89, 20;
	setp.ne.s64 	%p49, %rd47, %rd11;
	mov.u64 	%rd89, %rd28;
	mov.u64 	%rd93, %rd29;
	mov.u64 	%rd94, %rd30;
	@%p49 bra 	$L__BB1_83;
$L__BB1_84:
	not.pred 	%p50, %p1;
	@%p50 bra 	$L__BB1_127;
	and.b32  	%r25, %r73, 7;
	add.s32 	%r26, %r25, -1;
	and.b32  	%r27, %r73, 3;
	and.b32  	%r28, %r73, 2147483640;
	and.b32  	%r29, %r73, 1;
$L__BB1_86:
	setp.lt.u32 	%p51, %r73, 8;
	mul.wide.s32 	%rd48, %r242, 4;
	add.s64 	%rd49, %rd3, %rd48;
	ld.global.u32 	%r31, [%rd49];
	mul.lo.s32 	%r32, %r242, %r73;
	mov.b32 	%r259, 0;
	mov.u32 	%r245, %r259;
	@%p51 bra 	$L__BB1_105;
	mov.b32 	%r243, 0;
	mov.u32 	%r245, %r243;
$L__BB1_88:
	.pragma "nounroll";
	add.s32 	%r189, %r243, %r32;
	mul.wide.s32 	%rd50, %r189, 4;
	add.s64 	%rd31, %rd2, %rd50;
	ld.global.u32 	%r190, [%rd31];
	setp.eq.s32 	%p52, %r190, 0;
	@%p52 bra 	$L__BB1_90;
	add.s32 	%r191, %r245, %r31;
	mul.wide.s32 	%rd51, %r191, 4;
	add.s64 	%rd52, %rd1, %rd51;
	st.global.u32 	[%rd52], %r243;
	add.s32 	%r245, %r245, 1;
$L__BB1_90:
	ld.global.u32 	%r192, [%rd31+4];
	setp.eq.s32 	%p53, %r192, 0;
	@%p53 bra 	$L__BB1_92;
	add.s32 	%r193, %r243, 1;
	add.s32 	%r194, %r245, %r31;
	mul.wide.s32 	%rd53, %r194, 4;
	add.s64 	%rd54, %rd1, %rd53;
	st.global.u32 	[%rd54], %r193;
	add.s32 	%r245, %r245, 1;
$L__BB1_92:
	ld.global.u32 	%r195, [%rd31+8];
	setp.eq.s32 	%p54, %r195, 0;
	@%p54 bra 	$L__BB1_94;
	add.s32 	%r196, %r243, 2;
	add.s32 	%r197, %r245, %r31;
	mul.wide.s32 	%rd55, %r197, 4;
	add.s64 	%rd56, %rd1, %rd55;
	st.global.u32 	[%rd56], %r196;
	add.s32 	%r245, %r245, 1;
$L__BB1_94:
	ld.global.u32 	%r198, [%rd31+12];
	setp.eq.s32 	%p55, %r198, 0;
	@%p55 bra 	$L__BB1_96;
	add.s32 	%r199, %r243, 3;
	add.s32 	%r200, %r245, %r31;
	mul.wide.s32 	%rd57, %r200, 4;
	add.s64 	%rd58, %rd1, %rd57;
	st.global.u32 	[%rd58], %r199;
	add.s32 	%r245, %r245, 1;
$L__BB1_96:
	ld.global.u32 	%r201, [%rd31+16];
	setp.eq.s32 	%p56, %r201, 0;
	@%p56 bra 	$L__BB1_98;
	add.s32 	%r202, %r243, 4;
	add.s32 	%r203, %r245, %r31;
	mul.wide.s32 	%rd59, %r203, 4;
	add.s64 	%rd60, %rd1, %rd59;
	st.global.u32 	[%rd60], %r202;
	add.s32 	%r245, %r245, 1;
$L__BB1_98:
	ld.global.u32 	%r204, [%rd31+20];
	setp.eq.s32 	%p57, %r204, 0;
	@%p57 bra 	$L__BB1_100;
	add.s32 	%r205, %r243, 5;
	add.s32 	%r206, %r245, %r31;
	mul.wide.s32 	%rd61, %r206, 4;
	add.s64 	%rd62, %rd1, %rd61;
	st.global.u32 	[%rd62], %r205;
	add.s32 	%r245, %r245, 1;
$L__BB1_100:
	ld.global.u32 	%r207, [%rd31+24];
	setp.eq.s32 	%p58, %r207, 0;
	@%p58 bra 	$L__BB1_102;
	add.s32 	%r208, %r243, 6;
	add.s32 	%r209, %r245, %r31;
	mul.wide.s32 	%rd63, %r209, 4;
	add.s64 	%rd64, %rd1, %rd63;
	st.global.u32 	[%rd64], %r208;
	add.s32 	%r245, %r245, 1;
$L__BB1_102:
	ld.global.u32 	%r210, [%rd31+28];
	setp.eq.s32 	%p59, %r210, 0;
	@%p59 bra 	$L__BB1_104;
	add.s32 	%r211, %r243, 7;
	add.s32 	%r212, %r245, %r31;
	mul.wide.s32 	%rd65, %r212, 4;
	add.s64 	%rd66, %rd1, %rd65;
	st.global.u32 	[%rd66], %r211;
	add.s32 	%r245, %r245, 1;
$L__BB1_104:
	add.s32 	%r243, %r243, 8;
	setp.ne.s32 	%p60, %r243, %r28;
	mov.u32 	%r259, %r28;
	@%p60 bra 	$L__BB1_88;
$L__BB1_105:
	setp.eq.s32 	%p61, %r25, 0;
	@%p61 bra 	$L__BB1_126;
	setp.lt.u32 	%p62, %r26, 3;
	@%p62 bra 	$L__BB1_116;
	add.s32 	%r213, %r259, %r32;
	mul.wide.s32 	%rd67, %r213, 4;
	add.s64 	%rd32, %rd2, %rd67;
	ld.global.u32 	%r214, [%rd32];
	setp.eq.s32 	%p63, %r214, 0;
	@%p63 bra 	$L__BB1_109;
	add.s32 	%r215, %r245, %r31;
	mul.wide.s32 	%rd68, %r215, 4;
	add.s64 	%rd69, %rd1, %rd68;
	st.global.u32 	[%rd69], %r259;
	add.s32 	%r245, %r245, 1;
$L__BB1_109:
	ld.global.u32 	%r216, [%rd32+4];
	setp.eq.s32 	%p64, %r216, 0;
	@%p64 bra 	$L__BB1_111;
	add.s32 	%r217, %r259, 1;
	add.s32 	%r218, %r245, %r31;
	mul.wide.s32 	%rd70, %r218, 4;
	add.s64 	%rd71, %rd1, %rd70;
	st.global.u32 	[%rd71], %r217;
	add.s32 	%r245, %r245, 1;
$L__BB1_111:
	ld.global.u32 	%r219, [%rd32+8];
	setp.eq.s32 	%p65, %r219, 0;
	@%p65 bra 	$L__BB1_113;
	add.s32 	%r220, %r259, 2;
	add.s32 	%r221, %r245, %r31;
	mul.wide.s32 	%rd72, %r221, 4;
	add.s64 	%rd73, %rd1, %rd72;
	st.global.u32 	[%rd73], %r220;
	add.s32 	%r245, %r245, 1;
$L__BB1_113:
	ld.global.u32 	%r222, [%rd32+12];
	setp.eq.s32 	%p66, %r222, 0;
	@%p66 bra 	$L__BB1_115;
	add.s32 	%r223, %r259, 3;
	add.s32 	%r224, %r245, %r31;
	mul.wide.s32 	%rd74, %r224, 4;
	add.s64 	%rd75, %rd1, %rd74;
	st.global.u32 	[%rd75], %r223;
	add.s32 	%r245, %r245, 1;
$L__BB1_115:
	add.s32 	%r259, %r259, 4;
$L__BB1_116:
	setp.eq.s32 	%p67, %r27, 0;
	@%p67 bra 	$L__BB1_126;
	setp.eq.s32 	%p68, %r27, 1;
	@%p68 bra 	$L__BB1_123;
	add.s32 	%r225, %r259, %r32;
	mul.wide.s32 	%rd76, %r225, 4;
	add.s64 	%rd33, %rd2, %rd76;
	ld.global.u32 	%r226, [%rd33];
	setp.eq.s32 	%p69, %r226, 0;
	@%p69 bra 	$L__BB1_120;
	add.s32 	%r227, %r245, %r31;
	mul.wide.s32 	%rd77, %r227, 4;
	add.s64 	%rd78, %rd1, %rd77;
	st.global.u32 	[%rd78], %r259;
	add.s32 	%r245, %r245, 1;
$L__BB1_120:
	ld.global.u32 	%r228, [%rd33+4];
	setp.eq.s32 	%p70, %r228, 0;
	@%p70 bra 	$L__BB1_122;
	add.s32 	%r229, %r259, 1;
	add.s32 	%r230, %r245, %r31;
	mul.wide.s32 	%rd79, %r230, 4;
	add.s64 	%rd80, %rd1, %rd79;
	st.global.u32 	[%rd80], %r229;
	add.s32 	%r245, %r245, 1;
$L__BB1_122:
	add.s32 	%r259, %r259, 2;
$L__BB1_123:
	setp.eq.s32 	%p71, %r29, 0;
	@%p71 bra 	$L__BB1_126;
	add.s32 	%r231, %r259, %r32;
	mul.wide.s32 	%rd81, %r231, 4;
	add.s64 	%rd82, %rd2, %rd81;
	ld.global.u32 	%r232, [%rd82];
	setp.eq.s32 	%p72, %r232, 0;
	@%p72 bra 	$L__BB1_126;
	add.s32 	%r233, %r245, %r31;
	mul.wide.s32 	%rd83, %r233, 4;
	add.s64 	%rd84, %rd1, %rd83;
	st.global.u32 	[%rd84], %r259;
$L__BB1_126:
	add.s32 	%r242, %r242, %r2;
	setp.lt.s32 	%p73, %r242, %r73;
	@%p73 bra 	$L__BB1_86;
$L__BB1_127:
	ret;

}
	// .globl	_Z20PermutationGeneratoriPiii
.visible .entry _Z20PermutationGeneratoriPiii(
	.param .u32 _Z20PermutationGeneratoriPiii_param_0,
	.param .u64 .ptr .align 1 _Z20PermutationGeneratoriPiii_param_1,
	.param .u32 _Z20PermutationGeneratoriPiii_param_2,
	.param .u32 _Z20PermutationGeneratoriPiii_param_3
)
{
	.local .align 8 .b8 	__local_depot2[48];
	.reg .b64 	%SP;
	.reg .b64 	%SPL;
	.reg .pred 	%p<77>;
	.reg .b32 	%r<1505>;
	.reg .b64 	%rd<61>;

	mov.u64 	%SPL, __local_depot2;
	ld.param.u32 	%r629, [_Z20PermutationGeneratoriPiii_param_0];
	ld.param.u64 	%rd11, [_Z20PermutationGeneratoriPiii_param_1];
	ld.param.u32 	%r630, [_Z20PermutationGeneratoriPiii_param_2];
	ld.param.u32 	%r631, [_Z20PermutationGeneratoriPiii_param_3];
	cvta.to.global.u64 	%rd1, %rd11;
	add.u64 	%rd2, %SPL, 0;
	mov.u32 	%r1, %ntid.x;
	mov.u32 	%r2, %tid.x;
	xor.b32  	%r634, %r1, -1429050551;
	mul.lo.s32 	%r635, %r634, 1099087573;
	add.s32 	%r1499, %r635, -638133224;
	add.s32 	%r1188, %r635, 123456789;
	st.local.v2.u32 	[%rd2], {%r1499, %r1188};
	xor.b32  	%r1187, %r635, 362436069;
	mov.b32 	%r1186, -123459836;
	st.local.v2.u32 	[%rd2+8], {%r1187, %r1186};
	add.s32 	%r1184, %r635, 5783321;
	mov.b32 	%r1185, -589760388;
	st.local.v2.u32 	[%rd2+16], {%r1185, %r1184};
	setp.eq.s32 	%p1, %r2, 0;
	@%p1 bra 	$L__BB2_115;
	cvt.u64.u32 	%rd60, %r2;
	mov.b32 	%r1171, 0;
	mov.b32 	%r1186, -123459836;
	mov.b32 	%r1185, -589760388;
$L__BB2_2:
	mov.u64 	%rd4, %rd60;
	and.b64  	%rd5, %rd4, 3;
	setp.eq.s64 	%p2, %rd5, 0;
	@%p2 bra 	$L__BB2_114;
	mul.wide.u32 	%rd13, %r1171, 3200;
	mov.u64 	%rd14, precalc_xorwow_matrix;
	add.s64 	%rd6, %rd14, %rd13;
	mov.b32 	%r1184, 0;
	mov.u32 	%r1185, %r1184;
	mov.u32 	%r1186, %r1184;
	mov.u32 	%r1187, %r1184;
	mov.u32 	%r1188, %r1184;
	mov.u32 	%r1177, %r1184;
$L__BB2_4:
	mul.wide.u32 	%rd15, %r1177, 4;
	add.s64 	%rd16, %rd2, %rd15;
	ld.local.u32 	%r19, [%rd16+4];
	shl.b32 	%r20, %r1177, 5;
	mov.b32 	%r1183, 0;
$L__BB2_5:
	.pragma "nounroll";
	shr.u32 	%r641, %r19, %r1183;
	and.b32  	%r642, %r641, 1;
	setp.eq.b32 	%p3, %r642, 1;
	not.pred 	%p4, %p3;
	add.s32 	%r643, %r20, %r1183;
	mul.lo.s32 	%r644, %r643, 5;
	mul.wide.u32 	%rd17, %r644, 4;
	add.s64 	%rd7, %rd6, %rd17;
	@%p4 bra 	$L__BB2_7;
	ld.global.u32 	%r645, [%rd7];
	xor.b32  	%r1188, %r1188, %r645;
	ld.global.u32 	%r646, [%rd7+4];
	xor.b32  	%r1187, %r1187, %r646;
	ld.global.u32 	%r647, [%rd7+8];
	xor.b32  	%r1186, %r1186, %r647;
	ld.global.u32 	%r648, [%rd7+12];
	xor.b32  	%r1185, %r1185, %r648;
	ld.global.u32 	%r649, [%rd7+16];
	xor.b32  	%r1184, %r1184, %r649;
$L__BB2_7:
	and.b32  	%r651, %r641, 2;
	setp.eq.s32 	%p5, %r651, 0;
	@%p5 bra 	$L__BB2_9;
	ld.global.u32 	%r652, [%rd7+20];
	xor.b32  	%r1188, %r1188, %r652;
	ld.global.u32 	%r653, [%rd7+24];
	xor.b32  	%r1187, %r1187, %r653;
	ld.global.u32 	%r654, [%rd7+28];
	xor.b32  	%r1186, %r1186, %r654;
	ld.global.u32 	%r655, [%rd7+32];
	xor.b32  	%r1185, %r1185, %r655;
	ld.global.u32 	%r656, [%rd7+36];
	xor.b32  	%r1184, %r1184, %r656;
$L__BB2_9:
	and.b32  	%r658, %r641, 4;
	setp.eq.s32 	%p6, %r658, 0;
	@%p6 bra 	$L__BB2_11;
	ld.global.u32 	%r659, [%rd7+40];
	xor.b32  	%r1188, %r1188, %r659;
	ld.global.u32 	%r660, [%rd7+44];
	xor.b32  	%r1187, %r1187, %r660;
	ld.global.u32 	%r661, [%rd7+48];
	xor.b32  	%r1186, %r1186, %r661;
	ld.global.u32 	%r662, [%rd7+52];
	xor.b32  	%r1185, %r1185, %r662;
	ld.global.u32 	%r663, [%rd7+56];
	xor.b32  	%r1184, %r1184, %r663;
$L__BB2_11:
	and.b32  	%r665, %r641, 8;
	setp.eq.s32 	%p7, %r665, 0;
	@%p7 bra 	$L__BB2_13;
	ld.global.u32 	%r666, [%rd7+60];
	xor.b32  	%r1188, %r1188, %r666;
	ld.global.u32 	%r667, [%rd7+64];
	xor.b32  	%r1187, %r1187, %r667;
	ld.global.u32 	%r668, [%rd7+68];
	xor.b32  	%r1186, %r1186, %r668;
	ld.global.u32 	%r669, [%rd7+72];
	xor.b32  	%r1185, %r1185, %r669;
	ld.global.u32 	%r670, [%rd7+76];
	xor.b32  	%r1184, %r1184, %r670;
$L__BB2_13:
	and.b32  	%r672, %r641, 16;
	setp.eq.s32 	%p8, %r672, 0;
	@%p8 bra 	$L__BB2_15;
	ld.global.u32 	%r673, [%rd7+80];
	xor.b32  	%r1188, %r1188, %r673;
	ld.global.u32 	%r674, [%rd7+84];
	xor.b32  	%r1187, %r1187, %r674;
	ld.global.u32 	%r675, [%rd7+88];
	xor.b32  	%r1186, %r1186, %r675;
	ld.global.u32 	%r676, [%rd7+92];
	xor.b32  	%r1185, %r1185, %r676;
	ld.global.u32 	%r677, [%rd7+96];
	xor.b32  	%r1184, %r1184, %r677;
$L__BB2_15:
	and.b32  	%r679, %r641, 32;
	setp.eq.s32 	%p9, %r679, 0;
	@%p9 bra 	$L__BB2_17;
	ld.global.u32 	%r680, [%rd7+100];
	xor.b32  	%r1188, %r1188, %r680;
	ld.global.u32 	%r681, [%rd7+104];
	xor.b32  	%r1187, %r1187, %r681;
	ld.global.u32 	%r682, [%rd7+108];
	xor.b32  	%r1186, %r1186, %r682;
	ld.global.u32 	%r683, [%rd7+112];
	xor.b32  	%r1185, %r1185, %r683;
	ld.global.u32 	%r684, [%rd7+116];
	xor.b32  	%r1184, %r1184, %r684;
$L__BB2_17:
	and.b32  	%r686, %r641, 64;
	setp.eq.s32 	%p10, %r686, 0;
	@%p10 bra 	$L__BB2_19;
	ld.global.u32 	%r687, [%rd7+120];
	xor.b32  	%r1188, %r1188, %r687;
	ld.global.u32 	%r688, [%rd7+124];
	xor.b32  	%r1187, %r1187, %r688;
	ld.global.u32 	%r689, [%rd7+128];
	xor.b32  	%r1186, %r1186, %r689;
	ld.global.u32 	%r690, [%rd7+132];
	xor.b32  	%r1185, %r1185, %r690;
	ld.global.u32 	%r691, [%rd7+136];
	xor.b32  	%r1184, %r1184, %r691;
$L__BB2_19:
	and.b32  	%r693, %r641, 128;
	setp.eq.s32 	%p11, %r693, 0;
	@%p11 bra 	$L__BB2_21;
	ld.global.u32 	%r694, [%rd7+140];
	xor.b32  	%r1188, %r1188, %r694;
	ld.global.u32 	%r695, [%rd7+144];
	xor.b32  	%r1187, %r1187, %r695;
	ld.global.u32 	%r696, [%rd7+148];
	xor.b32  	%r1186, %r1186, %r696;
	ld.global.u32 	%r697, [%rd7+152];
	xor.b32  	%r1185, %r1185, %r697;
	ld.global.u32 	%r698, [%rd7+156];
	xor.b32  	%r1184, %r1184, %r698;
$L__BB2_21:
	and.b32  	%r700, %r641, 256;
	setp.eq.s32 	%p12, %r700, 0;
	@%p12 bra 	$L__BB2_23;
	ld.global.u32 	%r701, [%rd7+160];
	xor.b32  	%r1188, %r1188, %r701;
	ld.global.u32 	%r702, [%rd7+164];
	xor.b32  	%r1187, %r1187, %r702;
	ld.global.u32 	%r703, [%rd7+168];
	xor.b32  	%r1186, %r1186, %r703;
	ld.global.u32 	%r704, [%rd7+172];
	xor.b32  	%r1185, %r1185, %r704;
	ld.global.u32 	%r705, [%rd7+176];
	xor.b32  	%r1184, %r1184, %r705;
$L__BB2_23:
	and.b32  	%r707, %r641, 512;
	setp.eq.s32 	%p13, %r707, 0;
	@%p13 bra 	$L__BB2_25;
	ld.global.u32 	%r708, [%rd7+180];
	xor.b32  	%r1188, %r1188, %r708;
	ld.global.u32 	%r709, [%rd7+184];
	xor.b32  	%r1187, %r1187, %r709;
	ld.global.u32 	%r710, [%rd7+188];
	xor.b32  	%r1186, %r1186, %r710;
	ld.global.u32 	%r711, [%rd7+192];
	xor.b32  	%r1185, %r1185, %r711;
	ld.global.u32 	%r712, [%rd7+196];
	xor.b32  	%r1184, %r1184, %r712;
$L__BB2_25:
	and.b32  	%r714, %r641, 1024;
	setp.eq.s32 	%p14, %r714, 0;
	@%p14 bra 	$L__BB2_27;
	ld.global.u32 	%r715, [%rd7+200];
	xor.b32  	%r1188, %r1188, %r715;
	ld.global.u32 	%r716, [%rd7+204];
	xor.b32  	%r1187, %r1187, %r716;
	ld.global.u32 	%r717, [%rd7+208];
	xor.b32  	%r1186, %r1186, %r717;
	ld.global.u32 	%r718, [%rd7+212];
	xor.b32  	%r1185, %r1185, %r718;
	ld.global.u32 	%r719, [%rd7+216];
	xor.b32  	%r1184, %r1184, %r719;
$L__BB2_27:
	and.b32  	%r721, %r641, 2048;
	setp.eq.s32 	%p15, %r721, 0;
	@%p15 bra 	$L__BB2_29;
	ld.global.u32 	%r722, [%rd7+220];
	xor.b32  	%r1188, %r1188, %r722;
	ld.global.u32 	%r723, [%rd7+224];
	xor.b32  	%r1187, %r1187, %r723;
	ld.global.u32 	%r724, [%rd7+228];
	xor.b32  	%r1186, %r1186, %r724;
	ld.global.u32 	%r725, [%rd7+232];
	xor.b32  	%r1185, %r1185, %r725;
	ld.global.u32 	%r726, [%rd7+236];
	xor.b32  	%r1184, %r1184, %r726;
$L__BB2_29:
	and.b32  	%r728, %r641, 4096;
	setp.eq.s32 	%p16, %r728, 0;
	@%p16 bra 	$L__BB2_31;
	ld.global.u32 	%r729, [%rd7+240];
	xor.b32  	%r1188, %r1188, %r729;
	ld.global.u32 	%r730, [%rd7+244];
	xor.b32  	%r1187, %r1187, %r730;
	ld.global.u32 	%r731, [%rd7+248];
	xor.b32  	%r1186, %r1186, %r731;
	ld.global.u32 	%r732, [%rd7+252];
	xor.b32  	%r1185, %r1185, %r732;
	ld.global.u32 	%r733, [%rd7+256];
	xor.b32  	%r1184, %r1184, %r733;
$L__BB2_31:
	and.b32  	%r735, %r641, 8192;
	setp.eq.s32 	%p17, %r735, 0;
	@%p17 bra 	$L__BB2_33;
	ld.global.u32 	%r736, [%rd7+260];
	xor.b32  	%r1188, %r1188, %r736;
	ld.global.u32 	%r737, [%rd7+264];
	xor.b32  	%r1187, %r1187, %r737;
	ld.global.u32 	%r738, [%rd7+268];
	xor.b32  	%r1186, %r1186, %r738;
	ld.global.u32 	%r739, [%rd7+272];
	xor.b32  	%r1185, %r1185, %r739;
	ld.global.u32 	%r740, [%rd7+276];
	xor.b32  	%r1184, %r1184, %r740;
$L__BB2_33:
	and.b32  	%r742, %r641, 16384;
	setp.eq.s32 	%p18, %r742, 0;
	@%p18 bra 	$L__BB2_35;
	ld.global.u32 	%r743, [%rd7+280];
	xor.b32  	%r1188, %r1188, %r743;
	ld.global.u32 	%r744, [%rd7+284];
	xor.b32  	%r1187, %r1187, %r744;
	ld.global.u32 	%r745, [%rd7+288];
	xor.b32  	%r1186, %r1186, %r745;
	ld.global.u32 	%r746, [%rd7+292];
	xor.b32  	%r1185, %r1185, %r746;
	ld.global.u32 	%r747, [%rd7+296];
	xor.b32  	%r1184, %r1184, %r747;
$L__BB2_35:
	and.b32  	%r749, %r641, 32768;
	setp.eq.s32 	%p19, %r749, 0;
	@%p19 bra 	$L__BB2_37;
	ld.global.u32 	%r750, [%rd7+300];
	xor.b32  	%r1188, %r1188, %r750;
	ld.global.u32 	%r751, [%rd7+304];
	xor.b32  	%r1187, %r1187, %r751;
	ld.global.u32 	%r752, [%rd7+308];
	xor.b32  	%r1186, %r1186, %r752;
	ld.global.u32 	%r753, [%rd7+312];
	xor.b32  	%r1185, %r1185, %r753;
	ld.global.u32 	%r754, [%rd7+316];
	xor.b32  	%r1184, %r1184, %r754;
$L__BB2_37:
	add.s32 	%r1183, %r1183, 16;
	setp.ne.s32 	%p20, %r1183, 32;
	@%p20 bra 	$L__BB2_5;
	mad.lo.s32 	%r755, %r1177, -31, %r20;
	add.s32 	%r1177, %r755, 1;
	setp.ne.s32 	%p21, %r1177, 5;
	@%p21 bra 	$L__BB2_4;
	st.local.u32 	[%rd2+4], %r1188;
	st.local.v2.u32 	[%rd2+8], {%r1187, %r1186};
	st.local.v2.u32 	[%rd2+16], {%r1185, %r1184};
	setp.eq.s64 	%p22, %rd5, 1;
	@%p22 bra 	$L__BB2_114;
	mov.b32 	%r1184, 0;
	mov.u32 	%r1185, %r1184;
	mov.u32 	%r1186, %r1184;
	mov.u32 	%r1187, %r1184;
	mov.u32 	%r1188, %r1184;
	mov.u32 	%r1269, %r1184;
$L__BB2_41:
	mul.wide.u32 	%rd18, %r1269, 4;
	add.s64 	%rd19, %rd2, %rd18;
	ld.local.u32 	%r195, [%rd19+4];
	shl.b32 	%r196, %r1269, 5;
	mov.b32 	%r1275, 0;
$L__BB2_42:
	.pragma "nounroll";
	shr.u32 	%r758, %r195, %r1275;
	and.b32  	%r759, %r758, 1;
	setp.eq.b32 	%p23, %r759, 1;
	not.pred 	%p24, %p23;
	add.s32 	%r760, %r196, %r1275;
	mul.lo.s32 	%r761, %r760, 5;
	mul.wide.u32 	%rd20, %r761, 4;
	add.s64 	%rd8, %rd6, %rd20;
	@%p24 bra 	$L__BB2_44;
	ld.global.u32 	%r762, [%rd8];
	xor.b32  	%r1188, %r1188, %r762;
	ld.global.u32 	%r763, [%rd8+4];
	xor.b32  	%r1187, %r1187, %r763;
	ld.global.u32 	%r764, [%rd8+8];
	xor.b32  	%r1186, %r1186, %r764;
	ld.global.u32 	%r765, [%rd8+12];
	xor.b32  	%r1185, %r1185, %r765;
	ld.global.u32 	%r766, [%rd8+16];
	xor.b32  	%r1184, %r1184, %r766;
$L__BB2_44:
	and.b32  	%r768, %r758, 2;
	setp.eq.s32 	%p25, %r768, 0;
	@%p25 bra 	$L__BB2_46;
	ld.global.u32 	%r769, [%rd8+20];
	xor.b32  	%r1188, %r1188, %r769;
	ld.global.u32 	%r770, [%rd8+24];
	xor.b32  	%r1187, %r1187, %r770;
	ld.global.u32 	%r771, [%rd8+28];
	xor.b32  	%r1186, %r1186, %r771;
	ld.global.u32 	%r772, [%rd8+32];
	xor.b32  	%r1185, %r1185, %r772;
	ld.global.u32 	%r773, [%rd8+36];
	xor.b32  	%r1184, %r1184, %r773;
$L__BB2_46:
	and.b32  	%r775, %r758, 4;
	setp.eq.s32 	%p26, %r775, 0;
	@%p26 bra 	$L__BB2_48;
	ld.global.u32 	%r776, [%rd8+40];
	xor.b32  	%r1188, %r1188, %r776;
	ld.global.u32 	%r777, [%rd8+44];
	xor.b32  	%r1187, %r1187, %r777;
	ld.global.u32 	%r778, [%rd8+48];
	xor.b32  	%r1186, %r1186, %r778;
	ld.global.u32 	%r779, [%rd8+52];
	xor.b32  	%r1185, %r1185, %r779;
	ld.global.u32 	%r780, [%rd8+56];
	xor.b32  	%r1184, %r1184, %r780;
$L__BB2_48:
	and.b32  	%r782, %r758, 8;
	setp.eq.s32 	%p27, %r782, 0;
	@%p27 bra 	$L__BB2_50;
	ld.global.u32 	%r783, [%rd8+60];
	xor.b32  	%r1188, %r1188, %r783;
	ld.global.u32 	%r784, [%rd8+64];
	xor.b32  	%r1187, %r1187, %r784;
	ld.global.u32 	%r785, [%rd8+68];
	xor.b32  	%r1186, %r1186, %r785;
	ld.global.u32 	%r786, [%rd8+72];
	xor.b32  	%r1185, %r1185, %r786;
	ld.global.u32 	%r787, [%rd8+76];
	xor.b32  	%r1184, %r1184, %r787;
$L__BB2_50:
	and.b32  	%r789, %r758, 16;
	setp.eq.s32 	%p28, %r789, 0;
	@%p28 bra 	$L__BB2_52;
	ld.global.u32 	%r790, [%rd8+80];
	xor.b32  	%r1188, %r1188, %r790;
	ld.global.u32 	%r791, [%rd8+84];
	xor.b32  	%r1187, %r1187, %r791;
	ld.global.u32 	%r792, [%rd8+88];
	xor.b32  	%r1186, %r1186, %r792;
	ld.global.u32 	%r793, [%rd8+92];
	xor.b32  	%r1185, %r1185, %r793;
	ld.global.u32 	%r794, [%rd8+96];
	xor.b32  	%r1184, %r1184, %r794;
$L__BB2_52:
	and.b32  	%r796, %r758, 32;
	setp.eq.s32 	%p29, %r796, 0;
	@%p29 bra 	$L__BB2_54;
	ld.global.u32 	%r797, [%rd8+100];
	xor.b32  	%r1188, %r1188, %r797;
	ld.global.u32 	%r798, [%rd8+104];
	xor.b32  	%r1187, %r1187, %r798;
	ld.global.u32 	%r799, [%rd8+108];
	xor.b32  	%r1186, %r1186, %r799;
	ld.global.u32 	%r800, [%rd8+112];
	xor.b32  	%r1185, %r1185, %r800;
	ld.global.u32 	%r801, [%rd8+116];
	xor.b32  	%r1184, %r1184, %r801;
$L__BB2_54:
	and.b32  	%r803, %r758, 64;
	setp.eq.s32 	%p30, %r803, 0;
	@%p30 bra 	$L__BB2_56;
	ld.global.u32 	%r804, [%rd8+120];
	xor.b32  	%r1188, %r1188, %r804;
	ld.global.u32 	%r805, [%rd8+124];
	xor.b32  	%r1187, %r1187, %r805;
	ld.global.u32 	%r806, [%rd8+128];
	xor.b32  	%r1186, %r1186, %r806;
	ld.global.u32 	%r807, [%rd8+132];
	xor.b32  	%r1185, %r1185, %r807;
	ld.global.u32 	%r808, [%rd8+136];
	xor.b32  	%r1184, %r1184, %r808;
$L__BB2_56:
	and.b32  	%r810, %r758, 128;
	setp.eq.s32 	%p31, %r810, 0;
	@%p31 bra 	$L__BB2_58;
	ld.global.u32 	%r811, [%rd8+140];
	xor.b32  	%r1188, %r1188, %r811;
	ld.global.u32 	%r812, [%rd8+144];
	xor.b32  	%r1187, %r1187, %r812;
	ld.global.u32 	%r813, [%rd8+148];
	xor.b32  	%r1186, %r1186, %r813;
	ld.global.u32 	%r814, [%rd8+152];
	xor.b32  	%r1185, %r1185, %r814;
	ld.global.u32 	%r815, [%rd8+156];
	xor.b32  	%r1184, %r1184, %r815;
$L__BB2_58:
	and.b32  	%r817, %r758, 256;
	setp.eq.s32 	%p32, %r817, 0;
	@%p32 bra 	$L__BB2_60;
	ld.global.u32 	%r818, [%rd8+160];
	xor.b32  	%r1188, %r1188, %r818;
	ld.global.u32 	%r819, [%rd8+164];
	xor.b32  	%r1187, %r1187, %r819;
	ld.global.u32 	%r820, [%rd8+168];
	xor.b32  	%r1186, %r1186, %r820;
	ld.global.u32 	%r821, [%rd8+172];
	xor.b32  	%r1185, %r1185, %r821;
	ld.global.u32 	%r822, [%rd8+176];
	xor.b32  	%r1184, %r1184, %r822;
$L__BB2_60:
	and.b32  	%r824, %r758, 512;
	setp.eq.s32 	%p33, %r824, 0;
	@%p33 bra 	$L__BB2_62;
	ld.global.u32 	%r825, [%rd8+180];
	xor.b32  	%r1188, %r1188, %r825;
	ld.global.u32 	%r826, [%rd8+184];
	xor.b32  	%r1187, %r1187, %r826;
	ld.global.u32 	%r827, [%rd8+188];
	xor.b32  	%r1186, %r1186, %r827;
	ld.global.u32 	%r828, [%rd8+192];
	xor.b32  	%r1185, %r1185, %r828;
	ld.global.u32 	%r829, [%rd8+196];
	xor.b32  	%r1184, %r1184, %r829;
$L__BB2_62:
	and.b32  	%r831, %r758, 1024;
	setp.eq.s32 	%p34, %r831, 0;
	@%p34 bra 	$L__BB2_64;
	ld.global.u32 	%r832, [%rd8+200];
	xor.b32  	%r1188, %r1188, %r832;
	ld.global.u32 	%r833, [%rd8+204];
	xor.b32  	%r1187, %r1187, %r833;
	ld.global.u32 	%r834, [%rd8+208];
	xor.b32  	%r1186, %r1186, %r834;
	ld.global.u32 	%r835, [%rd8+212];
	xor.b32  	%r1185, %r1185, %r835;
	ld.global.u32 	%r836, [%rd8+216];
	xor.b32  	%r1184, %r1184, %r836;
$L__BB2_64:
	and.b32  	%r838, %r758, 2048;
	setp.eq.s32 	%p35, %r838, 0;
	@%p35 bra 	$L__BB2_66;
	ld.global.u32 	%r839, [%rd8+220];
	xor.b32  	%r1188, %r1188, %r839;
	ld.global.u32 	%r840, [%rd8+224];
	xor.b32  	%r1187, %r1187, %r840;
	ld.global.u32 	%r841, [%rd8+228];
	xor.b32  	%r1186, %r1186, %r841;
	ld.global.u32 	%r842, [%rd8+232];
	xor.b32  	%r1185, %r1185, %r842;
	ld.global.u32 	%r843, [%rd8+236];
	xor.b32  	%r1184, %r1184, %r843;
$L__BB2_66:
	and.b32  	%r845, %r758, 4096;
	setp.eq.s32 	%p36, %r845, 0;
	@%p36 bra 	$L__BB2_68;
	ld.global.u32 	%r846, [%rd8+240];
	xor.b32  	%r1188, %r1188, %r846;
	ld.global.u32 	%r847, [%rd8+244];
	xor.b32  	%r1187, %r1187, %r847;
	ld.global.u32 	%r848, [%rd8+248];
	xor.b32  	%r1186, %r1186, %r848;
	ld.global.u32 	%r849, [%rd8+252];
	xor.b32  	%r1185, %r1185, %r849;
	ld.global.u32 	%r850, [%rd8+256];
	xor.b32  	%r1184, %r1184, %r850;
$L__BB2_68:
	and.b32  	%r852, %r758, 8192;
	setp.eq.s32 	%p37, %r852, 0;
	@%p37 bra 	$L__BB2_70;
	ld.global.u32 	%r853, [%rd8+260];
	xor.b32  	%r1188, %r1188, %r853;
	ld.global.u32 	%r854, [%rd8+264];
	xor.b32  	%r1187, %r1187, %r854;
	ld.global.u32 	%r855, [%rd8+268];
	xor.b32  	%r1186, %r1186, %r855;
	ld.global.u32 	%r856, [%rd8+272];
	xor.b32  	%r1185, %r1185, %r856;
	ld.global.u32 	%r857, [%rd8+276];
	xor.b32  	%r1184, %r1184, %r857;
$L__BB2_70:
	and.b32  	%r859, %r758, 16384;
	setp.eq.s32 	%p38, %r859, 0;
	@%p38 bra 	$L__BB2_72;
	ld.global.u32 	%r860, [%rd8+280];
	xor.b32  	%r1188, %r1188, %r860;
	ld.global.u32 	%r861, [%rd8+284];
	xor.b32  	%r1187, %r1187, %r861;
	ld.global.u32 	%r862, [%rd8+288];
	xor.b32  	%r1186, %r1186, %r862;
	ld.global.u32 	%r863, [%rd8+292];
	xor.b32  	%r1185, %r1185, %r863;
	ld.global.u32 	%r864, [%rd8+296];
	xor.b32  	%r1184, %r1184, %r864;
$L__BB2_72:
	and.b32  	%r866, %r758, 32768;
	setp.eq.s32 	%p39, %r866, 0;
	@%p39 bra 	$L__BB2_74;
	ld.global.u32 	%r867, [%rd8+300];
	xor.b32  	%r1188, %r1188, %r867;
	ld.global.u32 	%r868, [%rd8+304];
	xor.b32  	%r1187, %r1187, %r868;
	ld.global.u32 	%r869, [%rd8+308];
	xor.b32  	%r1186, %r1186, %r869;
	ld.global.u32 	%r870, [%rd8+312];
	xor.b32  	%r1185, %r1185, %r870;
	ld.global.u32 	%r871, [%rd8+316];
	xor.b32  	%r1184, %r1184, %r871;
$L__BB2_74:
	add.s32 	%r1275, %r1275, 16;
	setp.ne.s32 	%p40, %r1275, 32;
	@%p40 bra 	$L__BB2_42;
	mad.lo.s32 	%r872, %r1269, -31, %r196;
	add.s32 	%r1269, %r872, 1;
	setp.ne.s32 	%p41, %r1269, 5;
	@%p41 bra 	$L__BB2_41;
	st.local.u32 	[%rd2+4], %r1188;
	st.local.v2.u32 	[%rd2+8], {%r1187, %r1186};
	st.local.v2.u32 	[%rd2+16], {%r1185, %r1184};
	setp.ne.s64 	%p42, %rd5, 3;
	@%p42 bra 	$L__BB2_114;
	mov.b32 	%r1184, 0;
	mov.u32 	%r1185, %r1184;
	mov.u32 	%r1186, %r1184;
	mov.u32 	%r1187, %r1184;
	mov.u32 	%r1188, %r1184;
	mov.u32 	%r1361, %r1184;
$L__BB2_78:
	mul.wide.u32 	%rd21, %r1361, 4;
	add.s64 	%rd22, %rd2, %rd21;
	ld.local.u32 	%r371, [%rd22+4];
	shl.b32 	%r372, %r1361, 5;
	mov.b32 	%r1367, 0;
$L__BB2_79:
	.pragma "nounroll";
	shr.u32 	%r875, %r371, %r1367;
	and.b32  	%r876, %r875, 1;
	setp.eq.b32 	%p43, %r876, 1;
	not.pred 	%p44, %p43;
	add.s32 	%r877, %r372, %r1367;
	mul.lo.s32 	%r878, %r877, 5;
	mul.wide.u32 	%rd23, %r878, 4;
	add.s64 	%rd9, %rd6, %rd23;
	@%p44 bra 	$L__BB2_81;
	ld.global.u32 	%r879, [%rd9];
	xor.b32  	%r1188, %r1188, %r879;
	ld.global.u32 	%r880, [%rd9+4];
	xor.b32  	%r1187, %r1187, %r880;
	ld.global.u32 	%r881, [%rd9+8];
	xor.b32  	%r1186, %r1186, %r881;
	ld.global.u32 	%r882, [%rd9+12];
	xor.b32  	%r1185, %r1185, %r882;
	ld.global.u32 	%r883, [%rd9+16];
	xor.b32  	%r1184, %r1184, %r883;
$L__BB2_81:
	and.b32  	%r885, %r875, 2;
	setp.eq.s32 	%p45, %r885, 0;
	@%p45 bra 	$L__BB2_83;
	ld.global.u32 	%r886, [%rd9+20];
	xor.b32  	%r1188, %r1188, %r886;
	ld.global.u32 	%r887, [%rd9+24];
	xor.b32  	%r1187, %r1187, %r887;
	ld.global.u32 	%r888, [%rd9+28];
	xor.b32  	%r1186, %r1186, %r888;
	ld.global.u32 	%r889, [%rd9+32];
	xor.b32  	%r1185, %r1185, %r889;
	ld.global.u32 	%r890, [%rd9+36];
	xor.b32  	%r1184, %r1184, %r890;
$L__BB2_83:
	and.b32  	%r892, %r875, 4;
	setp.eq.s32 	%p46, %r892, 0;
	@%p46 bra 	$L__BB2_85;
	ld.global.u32 	%r893, [%rd9+40];
	xor.b32  	%r1188, %r1188, %r893;
	ld.global.u32 	%r894, [%rd9+44];
	xor.b32  	%r1187, %r1187, %r894;
	ld.global.u32 	%r895, [%rd9+48];
	xor.b32  	%r1186, %r1186, %r895;
	ld.global.u32 	%r896, [%rd9+52];
	xor.b32  	%r1185, %r1185, %r896;
	ld.global.u32 	%r897, [%rd9+56];
	xor.b32  	%r1184, %r1184, %r897;
$L__BB2_85:
	and.b32  	%r899, %r875, 8;
	setp.eq.s32 	%p47, %r899, 0;
	@%p47 bra 	$L__BB2_87;
	ld.global.u32 	%r900, [%rd9+60];
	xor.b32  	%r1188, %r1188, %r900;
	ld.global.u32 	%r901, [%rd9+64];
	xor.b32  	%r1187, %r1187, %r901;
	ld.global.u32 	%r902, [%rd9+68];
	xor.b32  	%r1186, %r1186, %r902;
	ld.global.u32 	%r903, [%rd9+72];
	xor.b32  	%r1185, %r1185, %r903;
	ld.global.u32 	%r904, [%rd9+76];
	xor.b32  	%r1184, %r1184, %r904;
$L__BB2_87:
	and.b32  	%r906, %r875, 16;
	setp.eq.s32 	%p48, %r906, 0;
	@%p48 bra 	$L__BB2_89;
	ld.global.u32 	%r907, [%rd9+80];
	xor.b32  	%r1188, %r1188, %r907;
	ld.global.u32 	%r908, [%rd9+84];
	xor.b32  	%r1187, %r1187, %r908;
	ld.global.u32 	%r909, [%rd9+88];
	xor.b32  	%r1186, %r1186, %r909;
	ld.global.u32 	%r910, [%rd9+92];
	xor.b32  	%r1185, %r1185, %r910;
	ld.global.u32 	%r911, [%rd9+96];
	xor.b32  	%r1184, %r1184, %r911;
$L__BB2_89:
	and.b32  	%r913, %r875, 32;
	setp.eq.s32 	%p49, %r913, 0;
	@%p49 bra 	$L__BB2_91;
	ld.global.u32 	%r914, [%rd9+100];
	xor.b32  	%r1188, %r1188, %r914;
	ld.global.u32 	%r915, [%rd9+104];
	xor.b32  	%r1187, %r1187, %r915;
	ld.global.u32 	%r916, [%rd9+108];
	xor.b32  	%r1186, %r1186, %r916;
	ld.global.u32 	%r917, [%rd9+112];
	xor.b32  	%r1185, %r1185, %r917;
	ld.global.u32 	%r918, [%rd9+116];
	xor.b32  	%r1184, %r1184, %r918;
$L__BB2_91:
	and.b32  	%r920, %r875, 64;
	setp.eq.s32 	%p50, %r920, 0;
	@%p50 bra 	$L__BB2_93;
	ld.global.u32 	%r921, [%rd9+120];
	xor.b32  	%r1188, %r1188, %r921;
	ld.global.u32 	%r922, [%rd9+124];
	xor.b32  	%r1187, %r1187, %r922;
	ld.global.u32 	%r923, [%rd9+128];
	xor.b32  	%r1186, %r1186, %r923;
	ld.global.u32 	%r924, [%rd9+132];
	xor.b32  	%r1185, %r1185, %r924;
	ld.global.u32 	%r925, [%rd9+136];
	xor.b32  	%r1184, %r1184, %r925;
$L__BB2_93:
	and.b32  	%r927, %r875, 128;
	setp.eq.s32 	%p51, %r927, 0;
	@%p51 bra 	$L__BB2_95;
	ld.global.u32 	%r928, [%rd9+140];
	xor.b32  	%r1188, %r1188, %r928;
	ld.global.u32 	%r929, [%rd9+144];
	xor.b32  	%r1187, %r1187, %r929;
	ld.global.u32 	%r930, [%rd9+148];
	xor.b32  	%r1186, %r1186, %r930;
	ld.global.u32 	%r931, [%rd9+152];
	xor.b32  	%r1185, %r1185, %r931;
	ld.global.u32 	%r932, [%rd9+156];
	xor.b32  	%r1184, %r1184, %r932;
$L__BB2_95:
	and.b32  	%r934, %r875, 256;
	setp.eq.s32 	%p52, %r934, 0;
	@%p52 bra 	$L__BB2_97;
	ld.global.u32 	%r935, [%rd9+160];
	xor.b32  	%r1188, %r1188, %r935;
	ld.global.u32 	%r936, [%rd9+164];
	xor.b32  	%r1187, %r1187, %r936;
	ld.global.u32 	%r937, [%rd9+168];
	xor.b32  	%r1186, %r1186, %r937;
	ld.global.u32 	%r938, [%rd9+172];
	xor.b32  	%r1185, %r1185, %r938;
	ld.global.u32 	%r939, [%rd9+176];
	xor.b32  	%r1184, %r1184, %r939;
$L__BB2_97:
	and.b32  	%r941, %r875, 512;
	setp.eq.s32 	%p53, %r941, 0;
	@%p53 bra 	$L__BB2_99;
	ld.global.u32 	%r942, [%rd9+180];
	xor.b32  	%r1188, %r1188, %r942;
	ld.global.u32 	%r943, [%rd9+184];
	xor.b32  	%r1187, %r1187, %r943;
	ld.global.u32 	%r944, [%rd9+188];
	xor.b32  	%r1186, %r1186, %r944;
	ld.global.u32 	%r945, [%rd9+192];
	xor.b32  	%r1185, %r1185, %r945;
	ld.global.u32 	%r946, [%rd9+196];
	xor.b32  	%r1184, %r1184, %r946;
$L__BB2_99:
	and.b32  	%r948, %r875, 1024;
	setp.eq.s32 	%p54, %r948, 0;
	@%p54 bra 	$L__BB2_101;
	ld.global.u32 	%r949, [%rd9+200];
	xor.b32  	%r1188, %r1188, %r949;
	ld.global.u32 	%r950, [%rd9+204];
	xor.b32  	%r1187, %r1187, %r950;
	ld.global.u32 	%r951, [%rd9+208];
	xor.b32  	%r1186, %r1186, %r951;
	ld.global.u32 	%r952, [%rd9+212];
	xor.b32  	%r1185, %r1185, %r952;
	ld.global.u32 	%r953, [%rd9+216];
	xor.b32  	%r1184, %r1184, %r953;
$L__BB2_101:
	and.b32  	%r955, %r875, 2048;
	setp.eq.s32 	%p55, %r955, 0;
	@%p55 bra 	$L__BB2_103;
	ld.global.u32 	%r956, [%rd9+220];
	xor.b32  	%r1188, %r1188, %r956;
	ld.global.u32 	%r957, [%rd9+224];
	xor.b32  	%r1187, %r1187, %r957;
	ld.global.u32 	%r958, [%rd9+228];
	xor.b32  	%r1186, %r1186, %r958;
	ld.global.u32 	%r959, [%rd9+232];
	xor.b32  	%r1185, %r1185, %r959;
	ld.global.u32 	%r960, [%rd9+236];
	xor.b32  	%r1184, %r1184, %r960;
$L__BB2_103:
	and.b32  	%r962, %r875, 4096;
	setp.eq.s32 	%p56, %r962, 0;
	@%p56 bra 	$L__BB2_105;
	ld.global.u32 	%r963, [%rd9+240];
	xor.b32  	%r1188, %r1188, %r963;
	ld.global.u32 	%r964, [%rd9+244];
	xor.b32  	%r1187, %r1187, %r964;
	ld.global.u32 	%r965, [%rd9+248];
	xor.b32  	%r1186, %r1186, %r965;
	ld.global.u32 	%r966, [%rd9+252];
	xor.b32  	%r1185, %r1185, %r966;
	ld.global.u32 	%r967, [%rd9+256];
	xor.b32  	%r1184, %r1184, %r967;
$L__BB2_105:
	and.b32  	%r969, %r875, 8192;
	setp.eq.s32 	%p57, %r969, 0;
	@%p57 bra 	$L__BB2_107;
	ld.global.u32 	%r970, [%rd9+260];
	xor.b32  	%r1188, %r1188, %r970;
	ld.global.u32 	%r971, [%rd9+264];
	xor.b32  	%r1187, %r1187, %r971;
	ld.global.u32 	%r972, [%rd9+268];
	xor.b32  	%r1186, %r1186, %r972;
	ld.global.u32 	%r973, [%rd9+272];
	xor.b32  	%r1185, %r1185, %r973;
	ld.global.u32 	%r974, [%rd9+276];
	xor.b32  	%r1184, %r1184, %r974;
$L__BB2_107:
	and.b32  	%r976, %r875, 16384;
	setp.eq.s32 	%p58, %r976, 0;
	@%p58 bra 	$L__BB2_109;
	ld.global.u32 	%r977, [%rd9+280];
	xor.b32  	%r1188, %r1188, %r977;
	ld.global.u32 	%r978, [%rd9+284];
	xor.b32  	%r1187, %r1187, %r978;
	ld.global.u32 	%r979, [%rd9+288];
	xor.b32  	%r1186, %r1186, %r979;
	ld.global.u32 	%r980, [%rd9+292];
	xor.b32  	%r1185, %r1185, %r980;
	ld.global.u32 	%r981, [%rd9+296];
	xor.b32  	%r1184, %r1184, %r981;
$L__BB2_109:
	and.b32  	%r983, %r875, 32768;
	setp.eq.s32 	%p59, %r983, 0;
	@%p59 bra 	$L__BB2_111;
	ld.global.u32 	%r984, [%rd9+300];
	xor.b32  	%r1188, %r1188, %r984;
	ld.global.u32 	%r985, [%rd9+304];
	xor.b32  	%r1187, %r1187, %r985;
	ld.global.u32 	%r986, [%rd9+308];
	xor.b32  	%r1186, %r1186, %r986;
	ld.global.u32 	%r987, [%rd9+312];
	xor.b32  	%r1185, %r1185, %r987;
	ld.global.u32 	%r988, [%rd9+316];
	xor.b32  	%r1184, %r1184, %r988;
$L__BB2_111:
	add.s32 	%r1367, %r1367, 16;
	setp.ne.s32 	%p60, %r1367, 32;
	@%p60 bra 	$L__BB2_79;
	mad.lo.s32 	%r989, %r1361, -31, %r372;
	add.s32 	%r1361, %r989, 1;
	setp.ne.s32 	%p61, %r1361, 5;
	@%p61 bra 	$L__BB2_78;
	st.local.u32 	[%rd2+4], %r1188;
	st.local.v2.u32 	[%rd2+8], {%r1187, %r1186};
	st.local.v2.u32 	[%rd2+16], {%r1185, %r1184};
$L__BB2_114:
	shr.u64 	%rd60, %rd4, 2;
	add.s32 	%r1171, %r1171, 1;
	setp.gt.u64 	%p62, %rd4, 3;
	@%p62 bra 	$L__BB2_2;
$L__BB2_115:
	mov.u32 	%r990, %ctaid.x;
	mad.lo.s32 	%r1468, %r1, %r990, %r2;
	mov.u32 	%r991, %nctaid.x;
	mul.lo.s32 	%r553, %r1, %r991;
	mul.lo.s32 	%r554, %r630, %r629;
	setp.ge.s32 	%p63, %r1468, %r554;
	@%p63 bra 	$L__BB2_122;
	add.s32 	%r992, %r1468, %r553;
	max.s32 	%r993, %r554, %r992;
	setp.lt.s32 	%p64, %r992, %r554;
	selp.u32 	%r994, 1, 0, %p64;
	add.s32 	%r995, %r992, %r994;
	sub.s32 	%r996, %r993, %r995;
	div.u32 	%r997, %r996, %r553;
	add.s32 	%r555, %r997, %r994;
	and.b32  	%r998, %r555, 3;
	setp.eq.s32 	%p65, %r998, 3;
	mov.u32 	%r1460, %r1468;
	@%p65 bra 	$L__BB2_119;
	add.s32 	%r1000, %r555, 1;
	and.b32  	%r556, %r1000, 3;
	mov.b32 	%r1459, 0;
	mov.u32 	%r1460, %r1468;
$L__BB2_118:
	.pragma "nounroll";
	rem.s32 	%r1001, %r1460, %r629;
	mul.wide.s32 	%rd24, %r1460, 4;
	add.s64 	%rd25, %rd1, %rd24;
	st.global.u32 	[%rd25], %r1001;
	add.s32 	%r1460, %r1460, %r553;
	add.s32 	%r1459, %r1459, 1;
	setp.ne.s32 	%p66, %r1459, %r556;
	@%p66 bra 	$L__BB2_118;
$L__BB2_119:
	setp.lt.u32 	%p67, %r555, 3;
	@%p67 bra 	$L__BB2_122;
	mul.wide.s32 	%rd28, %r553, 4;
$L__BB2_121:
	rem.s32 	%r1002, %r1460, %r629;
	mul.wide.s32 	%rd26, %r1460, 4;
	add.s64 	%rd27, %rd1, %rd26;
	st.global.u32 	[%rd27], %r1002;
	add.s32 	%r1003, %r1460, %r553;
	rem.s32 	%r1004, %r1003, %r629;
	add.s64 	%rd29, %rd27, %rd28;
	st.global.u32 	[%rd29], %r1004;
	add.s32 	%r1005, %r1003, %r553;
	rem.s32 	%r1006, %r1005, %r629;
	add.s64 	%rd30, %rd29, %rd28;
	st.global.u32 	[%rd30], %r1006;
	add.s32 	%r1007, %r1005, %r553;
	rem.s32 	%r1008, %r1007, %r629;
	add.s64 	%rd31, %rd30, %rd28;
	st.global.u32 	[%rd31], %r1008;
	add.s32 	%r1460, %r1007, %r553;
	setp.lt.s32 	%p68, %r1460, %r554;
	@%p68 bra 	$L__BB2_121;
$L__BB2_122:
	bar.sync 	0;
	setp.ge.s32 	%p69, %r1468, %r630;
	@%p69 bra 	$L__BB2_135;
	and.b32  	%r564, %r631, 3;
	and.b32  	%r565, %r631, 1;
	and.b32  	%r1009, %r631, 2147483644;
	neg.s32 	%r566, %r1009;
$L__BB2_124:
	setp.lt.s32 	%p70, %r631, 1;
	@%p70 bra 	$L__BB2_134;
	setp.lt.u32 	%p71, %r631, 4;
	mul.lo.s32 	%r574, %r1468, %r629;
	mov.u32 	%r1483, %r1184;
	@%p71 bra 	$L__BB2_129;
	add.s32 	%r1470, %r1499, 1449748;
	mov.u32 	%r1469, %r566;
$L__BB2_127:
	.pragma "nounroll";
	shr.u32 	%r1011, %r1188, 2;
	xor.b32  	%r1012, %r1011, %r1188;
	shl.b32 	%r1013, %r1184, 4;
	shl.b32 	%r1014, %r1012, 1;
	xor.b32  	%r1015, %r1014, %r1013;
	xor.b32  	%r1016, %r1015, %r1012;
	xor.b32  	%r1017, %r1016, %r1184;
	add.s32 	%r1018, %r1470, %r1017;
	add.s32 	%r1019, %r1018, -1087311;
	rem.u32 	%r1020, %r1019, %r629;
	add.s32 	%r1021, %r1020, %r574;
	bar.sync 	0;
	shr.u32 	%r1022, %r1187, 2;
	xor.b32  	%r1023, %r1022, %r1187;
	shl.b32 	%r1024, %r1017, 4;
	shl.b32 	%r1025, %r1023, 1;
	xor.b32  	%r1026, %r1025, %r1024;
	xor.b32  	%r1027, %r1026, %r1023;
	xor.b32  	%r1028, %r1027, %r1017;
	add.s32 	%r1029, %r1470, %r1028;
	add.s32 	%r1030, %r1029, -724874;
	rem.u32 	%r1031, %r1030, %r629;
	add.s32 	%r1032, %r1031, %r574;
	bar.sync 	0;
	mul.wide.s32 	%rd32, %r1021, 4;
	add.s64 	%rd33, %rd1, %rd32;
	ld.global.u32 	%r1033, [%rd33];
	bar.sync 	0;
	mul.wide.s32 	%rd34, %r1032, 4;
	add.s64 	%rd35, %rd1, %rd34;
	ld.global.u32 	%r1034, [%rd35];
	st.global.u32 	[%rd33], %r1034;
	bar.sync 	0;
	st.global.u32 	[%rd35], %r1033;
	bar.sync 	0;
	shr.u32 	%r1035, %r1186, 2;
	xor.b32  	%r1036, %r1035, %r1186;
	shl.b32 	%r1037, %r1028, 4;
	shl.b32 	%r1038, %r1036, 1;
	xor.b32  	%r1039, %r1038, %r1037;
	xor.b32  	%r1040, %r1039, %r1036;
	xor.b32  	%r1041, %r1040, %r1028;
	add.s32 	%r1042, %r1470, %r1041;
	add.s32 	%r1043, %r1042, -362437;
	rem.u32 	%r1044, %r1043, %r629;
	add.s32 	%r1045, %r1044, %r574;
	bar.sync 	0;
	shr.u32 	%r1046, %r1185, 2;
	xor.b32  	%r1047, %r1046, %r1185;
	shl.b32 	%r1048, %r1041, 4;
	shl.b32 	%r1049, %r1047, 1;
	xor.b32  	%r1050, %r1049, %r1048;
	xor.b32  	%r1051, %r1050, %r1047;
	xor.b32  	%r1188, %r1051, %r1041;
	shr.u32 	%r1052, %r1184, 2;
	xor.b32  	%r1053, %r1052, %r1184;
	shl.b32 	%r1054, %r1188, 4;
	shl.b32 	%r1055, %r1053, 1;
	xor.b32  	%r1056, %r1055, %r1054;
	xor.b32  	%r1057, %r1056, %r1053;
	xor.b32  	%r1187, %r1057, %r1188;
	shr.u32 	%r1058, %r1017, 2;
	xor.b32  	%r1059, %r1058, %r1017;
	shl.b32 	%r1060, %r1187, 4;
	shl.b32 	%r1061, %r1059, 1;
	xor.b32  	%r1062, %r1061, %r1060;
	xor.b32  	%r1063, %r1062, %r1059;
	xor.b32  	%r1186, %r1063, %r1187;
	shr.u32 	%r1064, %r1028, 2;
	xor.b32  	%r1065, %r1064, %r1028;
	shl.b32 	%r1066, %r1186, 4;
	shl.b32 	%r1067, %r1065, 1;
	xor.b32  	%r1068, %r1067, %r1066;
	xor.b32  	%r1069, %r1068, %r1065;
	xor.b32  	%r1185, %r1069, %r1186;
	shr.u32 	%r1070, %r1041, 2;
	xor.b32  	%r1071, %r1070, %r1041;
	shl.b32 	%r1072, %r1185, 4;
	shl.b32 	%r1073, %r1071, 1;
	xor.b32  	%r1074, %r1073, %r1072;
	xor.b32  	%r1075, %r1074, %r1071;
	xor.b32  	%r1184, %r1075, %r1185;
	add.s32 	%r1076, %r1470, %r1184;
	add.s32 	%r1077, %r1188, %r1470;
	rem.u32 	%r1078, %r1077, %r629;
	add.s32 	%r1079, %r1078, %r574;
	bar.sync 	0;
	mul.wide.s32 	%rd36, %r1045, 4;
	add.s64 	%rd37, %rd1, %rd36;
	ld.global.u32 	%r1080, [%rd37];
	bar.sync 	0;
	mul.wide.s32 	%rd38, %r1079, 4;
	add.s64 	%rd39, %rd1, %rd38;
	ld.global.u32 	%r1081, [%rd39];
	st.global.u32 	[%rd37], %r1081;
	bar.sync 	0;
	st.global.u32 	[%rd39], %r1080;
	bar.sync 	0;
	add.s32 	%r1082, %r1470, %r1187;
	add.s32 	%r1083, %r1082, 362437;
	rem.u32 	%r1084, %r1083, %r629;
	add.s32 	%r1085, %r1084, %r574;
	bar.sync 	0;
	add.s32 	%r1086, %r1470, %r1186;
	add.s32 	%r1087, %r1086, 724874;
	rem.u32 	%r1088, %r1087, %r629;
	add.s32 	%r1089, %r1088, %r574;
	bar.sync 	0;
	mul.wide.s32 	%rd40, %r1085, 4;
	add.s64 	%rd41, %rd1, %rd40;
	ld.global.u32 	%r1090, [%rd41];
	bar.sync 	0;
	mul.wide.s32 	%rd42, %r1089, 4;
	add.s64 	%rd43, %rd1, %rd42;
	ld.global.u32 	%r1091, [%rd43];
	st.global.u32 	[%rd41], %r1091;
	bar.sync 	0;
	st.global.u32 	[%rd43], %r1090;
	bar.sync 	0;
	add.s32 	%r1092, %r1470, %r1185;
	add.s32 	%r1093, %r1092, 1087311;
	rem.u32 	%r1094, %r1093, %r629;
	add.s32 	%r1095, %r1094, %r574;
	bar.sync 	0;
	add.s32 	%r1096, %r1076, 1449748;
	rem.u32 	%r1097, %r1096, %r629;
	add.s32 	%r1098, %r1097, %r574;
	bar.sync 	0;
	mul.wide.s32 	%rd44, %r1095, 4;
	add.s64 	%rd45, %rd1, %rd44;
	ld.global.u32 	%r1099, [%rd45];
	bar.sync 	0;
	mul.wide.s32 	%rd46, %r1098, 4;
	add.s64 	%rd47, %rd1, %rd46;
	ld.global.u32 	%r1100, [%rd47];
	st.global.u32 	[%rd45], %r1100;
	bar.sync 	0;
	st.global.u32 	[%rd47], %r1099;
	bar.sync 	0;
	add.s32 	%r1470, %r1470, 2899496;
	add.s32 	%r1469, %r1469, 4;
	setp.ne.s32 	%p72, %r1469, 0;
	@%p72 bra 	$L__BB2_127;
	add.s32 	%r1499, %r1470, -1449748;
	mov.u32 	%r1483, %r1184;
$L__BB2_129:
	setp.eq.s32 	%p73, %r564, 0;
	@%p73 bra 	$L__BB2_134;
	setp.eq.s32 	%p74, %r564, 1;
	mov.u32 	%r1494, %r1483;
	mov.u32 	%r1495, %r1185;
	mov.u32 	%r1496, %r1186;
	mov.u32 	%r1498, %r1188;
	@%p74 bra 	$L__BB2_132;
	shr.u32 	%r1102, %r1188, 2;
	xor.b32  	%r1103, %r1102, %r1188;
	shl.b32 	%r1104, %r1483, 4;
	shl.b32 	%r1105, %r1103, 1;
	xor.b32  	%r1106, %r1105, %r1104;
	xor.b32  	%r1107, %r1106, %r1103;
	xor.b32  	%r603, %r1107, %r1483;
	add.s32 	%r1108, %r1499, %r603;
	add.s32 	%r1109, %r1108, 362437;
	rem.u32 	%r1110, %r1109, %r629;
	add.s32 	%r1111, %r1110, %r574;
	bar.sync 	0;
	shr.u32 	%r1112, %r1187, 2;
	xor.b32  	%r1113, %r1112, %r1187;
	shl.b32 	%r1114, %r603, 4;
	shl.b32 	%r1115, %r1113, 1;
	xor.b32  	%r1116, %r1115, %r1114;
	xor.b32  	%r1117, %r1116, %r1113;
	xor.b32  	%r1496, %r1117, %r603;
	add.s32 	%r1118, %r1499, %r1496;
	add.s32 	%r1119, %r1118, 724874;
	rem.u32 	%r1120, %r1119, %r629;
	add.s32 	%r1121, %r1120, %r574;
	bar.sync 	0;
	mul.wide.s32 	%rd48, %r1111, 4;
	add.s64 	%rd49, %rd1, %rd48;
	ld.global.u32 	%r1122, [%rd49];
	bar.sync 	0;
	mul.wide.s32 	%rd50, %r1121, 4;
	add.s64 	%rd51, %rd1, %rd50;
	ld.global.u32 	%r1123, [%rd51];
	st.global.u32 	[%rd49], %r1123;
	bar.sync 	0;
	st.global.u32 	[%rd51], %r1122;
	bar.sync 	0;
	shr.u32 	%r1124, %r1186, 2;
	xor.b32  	%r1125, %r1124, %r1186;
	shl.b32 	%r1126, %r1496, 4;
	shl.b32 	%r1127, %r1125, 1;
	xor.b32  	%r1128, %r1127, %r1126;
	xor.b32  	%r1129, %r1128, %r1125;
	xor.b32  	%r1495, %r1129, %r1496;
	add.s32 	%r1130, %r1499, %r1495;
	add.s32 	%r1131, %r1130, 1087311;
	rem.u32 	%r1132, %r1131, %r629;
	add.s32 	%r1133, %r1132, %r574;
	bar.sync 	0;
	shr.u32 	%r1134, %r1185, 2;
	xor.b32  	%r1135, %r1134, %r1185;
	shl.b32 	%r1136, %r1495, 4;
	shl.b32 	%r1137, %r1135, 1;
	xor.b32  	%r1138, %r1137, %r1136;
	xor.b32  	%r1139, %r1138, %r1135;
	xor.b32  	%r1184, %r1139, %r1495;
	add.s32 	%r1499, %r1499, 1449748;
	add.s32 	%r1140, %r1184, %r1499;
	rem.u32 	%r1141, %r1140, %r629;
	add.s32 	%r1142, %r1141, %r574;
	bar.sync 	0;
	mul.wide.s32 	%rd52, %r1133, 4;
	add.s64 	%rd53, %rd1, %rd52;
	ld.global.u32 	%r1143, [%rd53];
	bar.sync 	0;
	mul.wide.s32 	%rd54, %r1142, 4;
	add.s64 	%rd55, %rd1, %rd54;
	ld.global.u32 	%r1144, [%rd55];
	st.global.u32 	[%rd53], %r1144;
	bar.sync 	0;
	st.global.u32 	[%rd55], %r1143;
	bar.sync 	0;
	mov.u32 	%r1186, %r1496;
	mov.u32 	%r1187, %r603;
	mov.u32 	%r1185, %r1495;
	mov.u32 	%r1494, %r1184;
	mov.u32 	%r1498, %r1483;
$L__BB2_132:
	setp.eq.s32 	%p75, %r565, 0;
	mov.u32 	%r1188, %r1483;
	@%p75 bra 	$L__BB2_134;
	shr.u32 	%r1145, %r1498, 2;
	xor.b32  	%r1146, %r1145, %r1498;
	shl.b32 	%r1147, %r1494, 4;
	shl.b32 	%r1148, %r1146, 1;
	xor.b32  	%r1149, %r1148, %r1147;
	xor.b32  	%r1150, %r1149, %r1146;
	xor.b32  	%r1185, %r1150, %r1494;
	add.s32 	%r1151, %r1499, %r1185;
	add.s32 	%r1152, %r1151, 362437;
	rem.u32 	%r1153, %r1152, %r629;
	add.s32 	%r1154, %r1153, %r574;
	bar.sync 	0;
	shr.u32 	%r1155, %r1187, 2;
	xor.b32  	%r1156, %r1155, %r1187;
	shl.b32 	%r1157, %r1185, 4;
	shl.b32 	%r1158, %r1156, 1;
	xor.b32  	%r1159, %r1158, %r1157;
	xor.b32  	%r1160, %r1159, %r1156;
	xor.b32  	%r1184, %r1160, %r1185;
	add.s32 	%r1499, %r1499, 724874;
	add.s32 	%r1161, %r1184, %r1499;
	rem.u32 	%r1162, %r1161, %r629;
	add.s32 	%r1163, %r1162, %r574;
	bar.sync 	0;
	mul.wide.s32 	%rd56, %r1154, 4;
	add.s64 	%rd57, %rd1, %rd56;
	ld.global.u32 	%r1164, [%rd57];
	bar.sync 	0;
	mul.wide.s32 	%rd58, %r1163, 4;
	add.s64 	%rd59, %rd1, %rd58;
	ld.global.u32 	%r1165, [%rd59];
	st.global.u32 	[%rd57], %r1165;
	bar.sync 	0;
	st.global.u32 	[%rd59], %r1164;
	bar.sync 	0;
	mov.u32 	%r1186, %r1494;
	mov.u32 	%r1187, %r1495;
	mov.u32 	%r1188, %r1496;
$L__BB2_134:
	add.s32 	%r1468, %r1468, %r553;
	setp.lt.s32 	%p76, %r1468, %r630;
	@%p76 bra 	$L__BB2_124;
$L__BB2_135:
	ret;

}
	// .globl	_Z24RandomizedParallelGreedyPiS_S_S_iiS_
.visible .entry _Z24RandomizedParallelGreedyPiS_S_S_iiS_(
	.param .u64 .ptr .align 1 _Z24RandomizedParallelGreedyPiS_S_S_iiS__param_0,
	.param .u64 .ptr .align 1 _Z24RandomizedParallelGreedyPiS_S_S_iiS__param_1,
	.param .u64 .ptr .align 1 _Z24RandomizedParallelGreedyPiS_S_S_iiS__param_2,
	.param .u64 .ptr .align 1 _Z24RandomizedParallelGreedyPiS_S_S_iiS__param_3,
	.param .u32 _Z24RandomizedParallelGreedyPiS_S_S_iiS__param_4,
	.param .u32 _Z24RandomizedParallelGreedyPiS_S_S_iiS__param_5,
	.param .u64 .ptr .align 1 _Z24RandomizedParallelGreedyPiS_S_S_iiS__param_6
)
{
	.reg .pred 	%p<8>;
	.reg .b32 	%r<39>;
	.reg .b64 	%rd<22>;

	ld.param.u64 	%rd6, [_Z24RandomizedParallelGreedyPiS_S_S_iiS__param_0];
	ld.param.u64 	%rd7, [_Z24RandomizedParallelGreedyPiS_S_S_iiS__param_1];
	ld.param.u64 	%rd8, [_Z24RandomizedParallelGreedyPiS_S_S_iiS__param_2];
	ld.param.u64 	%rd9, [_Z24RandomizedParallelGreedyPiS_S_S_iiS__param_3];
	ld.param.u32 	%r17, [_Z24RandomizedParallelGreedyPiS_S_S_iiS__param_4];
	ld.param.u32 	%r18, [_Z24RandomizedParallelGreedyPiS_S_S_iiS__param_5];
	ld.param.u64 	%rd10, [_Z24RandomizedParallelGreedyPiS_S_S_iiS__param_6];
	cvta.to.global.u64 	%rd1, %rd10;
	mov.u32 	%r19, %tid.x;
	mov.u32 	%r1, %ntid.x;
	mov.u32 	%r20, %ctaid.x;
	mad.lo.s32 	%r34, %r1, %r20, %r19;
	bar.sync 	0;
	bar.sync 	0;
	setp.ge.s32 	%p1, %r34, %r18;
	@%p1 bra 	$L__BB3_9;
	mov.u32 	%r21, %nctaid.x;
	mul.lo.s32 	%r3, %r1, %r21;
	cvta.to.global.u64 	%rd2, %rd9;
	cvta.to.global.u64 	%rd3, %rd8;
	cvta.to.global.u64 	%rd4, %rd7;
	cvta.to.global.u64 	%rd5, %rd6;
$L__BB3_2:
	setp.lt.s32 	%p2, %r17, 1;
	@%p2 bra 	$L__BB3_8;
	mul.lo.s32 	%r5, %r34, %r17;
	mov.b32 	%r35, 0;
$L__BB3_4:
	add.s32 	%r24, %r35, %r5;
	mul.wide.s32 	%rd11, %r24, 4;
	add.s64 	%rd12, %rd2, %rd11;
	ld.global.u32 	%r7, [%rd12];
	mul.wide.s32 	%rd13, %r7, 4;
	add.s64 	%rd14, %rd3, %rd13;
	ld.global.u32 	%r8, [%rd14];
	add.s64 	%rd15, %rd4, %rd13;
	ld.global.u32 	%r9, [%rd15];
	setp.lt.s32 	%p3, %r9, 1;
	mov.b32 	%r38, 1;
	@%p3 bra 	$L__BB3_7;
	mov.b32 	%r38, 1;
	mov.b32 	%r36, 0;
$L__BB3_6:
	add.s32 	%r27, %r36, %r8;
	mul.wide.s32 	%rd16, %r27, 4;
	add.s64 	%rd17, %rd5, %rd16;
	ld.global.u32 	%r28, [%rd17];
	add.s32 	%r29, %r28, %r5;
	mul.wide.s32 	%rd18, %r29, 4;
	add.s64 	%rd19, %rd1, %rd18;
	ld.global.u32 	%r30, [%rd19];
	setp.eq.s32 	%p4, %r38, %r30;
	selp.u32 	%r31, 1, 0, %p4;
	add.s32 	%r38, %r38, %r31;
	add.s32 	%r32, %r36, 1;
	selp.b32 	%r36, 0, %r32, %p4;
	setp.lt.s32 	%p5, %r36, %r9;
	@%p5 bra 	$L__BB3_6;
$L__BB3_7:
	bar.sync 	0;
	add.s32 	%r33, %r7, %r5;
	mul.wide.s32 	%rd20, %r33, 4;
	add.s64 	%rd21, %rd1, %rd20;
	st.global.u32 	[%rd21], %r38;
	bar.sync 	0;
	bar.sync 	0;
	add.s32 	%r35, %r35, 1;
	setp.ne.s32 	%p6, %r35, %r17;
	@%p6 bra 	$L__BB3_4;
$L__BB3_8:
	add.s32 	%r34, %r34, %r3;
	setp.lt.s32 	%p7, %r34, %r18;
	@%p7 bra 	$L__BB3_2;
$L__BB3_9:
	ret;

}
	// .globl	_ZN3cub18CUB_300001_SM_10006detail11EmptyKernelIvEEvv
.visible .entry _ZN3cub18CUB_300001_SM_10006detail11EmptyKernelIvEEvv()
{


	ret;

}
	// .globl	_ZN3cub18CUB_300001_SM_10006detail4scan20DeviceScanInitKernelINS0_13ScanTileStateIiLb1EEEEEvT_i
.visible .entry _ZN3cub18CUB_300001_SM_10006detail4scan20DeviceScanInitKernelINS0_13ScanTileStateIiLb1EEEEEvT_i(
	.param .align 8 .b8 _ZN3cub18CUB_300001_SM_10006detail4scan20DeviceScanInitKernelINS0_13ScanTileStateIiLb1EEEEEvT_i_param_0[8],
	.param .u32 _ZN3cub18CUB_300001_SM_10006detail4scan20DeviceScanInitKernelINS0_13ScanTileStateIiLb1EEEEEvT_i_param_1
)
{
	.reg .pred 	%p<5>;
	.reg .b32 	%r<10>;
	.reg .b64 	%rd<7>;

	ld.param.u64 	%rd2, [_ZN3cub18CUB_300001_SM_10006detail4scan20DeviceScanInitKernelINS0_13ScanTileStateIiLb1EEEEEvT_i_param_0];
	ld.param.u32 	%r4, [_ZN3cub18CUB_300001_SM_10006detail4scan20DeviceScanInitKernelINS0_13ScanTileStateIiLb1EEEEEvT_i_param_1];
	cvta.to.global.u64 	%rd1, %rd2;
	mov.u32 	%r1, %ctaid.x;
	mov.u32 	%r5, %ntid.x;
	mov.u32 	%r2, %tid.x;
	mad.lo.s32 	%r3, %r1, %r5, %r2;
	setp.ge.s32 	%p1, %r3, %r4;
	@%p1 bra 	$L__BB5_2;
	mul.wide.s32 	%rd3, %r3, 8;
	add.s64 	%rd4, %rd1, %rd3;
	mov.b32 	%r6, 0;
	mov.b32 	%r7, 99;
	st.global.v2.u32 	[%rd4+256], {%r7, %r6};
$L__BB5_2:
	setp.ne.s32 	%p2, %r1, 0;
	setp.gt.u32 	%p3, %r2, 31;
	or.pred  	%p4, %p2, %p3;
	@%p4 bra 	$L__BB5_4;
	mul.wide.u32 	%rd5, %r2, 8;
	add.s64 	%rd6, %rd1, %rd5;
	mov.b32 	%r9, 0;
	st.global.v2.u32 	[%rd6], {%r9, %r9};
$L__BB5_4:
	ret;

}
	// .globl	_ZN3cub18CUB_300001_SM_10006detail4scan16DeviceScanKernelINS2_10policy_hubIiiijN4cuda3std3__44plusIvEEE10Policy1000EPiSC_NS0_13ScanTileStateIiLb1EEES9_NS1_10InputValueIiSC_EEjiLb0EiEEvT0_T1_T2_iT3_T4_T5_
.visible .entry _ZN3cub18CUB_300001_SM_10006detail4scan16DeviceScanKernelINS2_10policy_hubIiiijN4cuda3std3__44plusIvEEE10Policy1000EPiSC_NS0_13ScanTileStateIiLb1EEES9_NS1_10InputValueIiSC_EEjiLb0EiEEvT0_T1_T2_iT3_T4_T5_(
	.param .u64 .ptr .align 1 _ZN3cub18CUB_300001_SM_10006detail4scan16DeviceScanKernelINS2_10policy_hubIiiijN4cuda3std3__44plusIvEEE10Policy1000EPiSC_NS0_13ScanTileStateIiLb1EEES9_NS1_10InputValueIiSC_EEjiLb0EiEEvT0_T1_T2_iT3_T4_T5__param_0,
	.param .u64 .ptr .align 1 _ZN3cub18CUB_300001_SM_10006detail4scan16DeviceScanKernelINS2_10policy_hubIiiijN4cuda3std3__44plusIvEEE10Policy1000EPiSC_NS0_13ScanTileStateIiLb1EEES9_NS1_10InputValueIiSC_EEjiLb0EiEEvT0_T1_T2_iT3_T4_T5__param_1,
	.param .align 8 .b8 _ZN3cub18CUB_300001_SM_10006detail4scan16DeviceScanKernelINS2_10policy_hubIiiijN4cuda3std3__44plusIvEEE10Policy1000EPiSC_NS0_13ScanTileStateIiLb1EEES9_NS1_10InputValueIiSC_EEjiLb0EiEEvT0_T1_T2_iT3_T4_T5__param_2[8],
	.param .u32 _ZN3cub18CUB_300001_SM_10006detail4scan16DeviceScanKernelINS2_10policy_hubIiiijN4cuda3std3__44plusIvEEE10Policy1000EPiSC_NS0_13ScanTileStateIiLb1EEES9_NS1_10InputValueIiSC_EEjiLb0EiEEvT0_T1_T2_iT3_T4_T5__param_3,
	.param .align 1 .b8 _ZN3cub18CUB_300001_SM_10006detail4scan16DeviceScanKernelINS2_10policy_hubIiiijN4cuda3std3__44plusIvEEE10Policy1000EPiSC_NS0_13ScanTileStateIiLb1EEES9_NS1_10InputValueIiSC_EEjiLb0EiEEvT0_T1_T2_iT3_T4_T5__param_4[1],
	.param .align 8 .b8 _ZN3cub18CUB_300001_SM_10006detail4scan16DeviceScanKernelINS2_10policy_hubIiiijN4cuda3std3__44plusIvEEE10Policy1000EPiSC_NS0_13ScanTileStateIiLb1EEES9_NS1_10InputValueIiSC_EEjiLb0EiEEvT0_T1_T2_iT3_T4_T5__param_5[16],
	.param .u32 _ZN3cub18CUB_300001_SM_10006detail4scan16DeviceScanKernelINS2_10policy_hubIiiijN4cuda3std3__44plusIvEEE10Policy1000EPiSC_NS0_13ScanTileStateIiLb1EEES9_NS1_10InputValueIiSC_EEjiLb0EiEEvT0_T1_T2_iT3_T4_T5__param_6
)
.maxntid 384
{
	.reg .pred 	%p<160>;
	.reg .b16 	%rs<3>;
	.reg .b32 	%r<1038>;
	.reg .b64 	%rd<61>;
	// demoted variable
	.shared .align 16 .b8 _ZZN3cub18CUB_300001_SM_10006detail4scan16DeviceScanKernelINS2_10policy_hubIiiijN4cuda3std3__44plusIvEEE10Policy1000EPiSC_NS0_13ScanTileStateIiLb1EEES9_NS1_10InputValueIiSC_EEjiLb0EiEEvT0_T1_T2_iT3_T4_T5_E12temp_storage[33808];
	ld.param.u32 	%r241, [_ZN3cub18CUB_300001_SM_10006detail4scan16DeviceScanKernelINS2_10policy_hubIiiijN4cuda3std3__44plusIvEEE10Policy1000EPiSC_NS0_13ScanTileStateIiLb1EEES9_NS1_10InputValueIiSC_EEjiLb0EiEEvT0_T1_T2_iT3_T4_T5__param_5];
	bfe.u32 	%r242, %r241, 0, 8;
	cvt.u16.u32 	%rs1, %r242;
	and.b16  	%rs2, %rs1, 255;
	ld.param.u64 	%rd14, [_ZN3cub18CUB_300001_SM_10006detail4scan16DeviceScanKernelINS2_10policy_hubIiiijN4cuda3std3__44plusIvEEE10Policy1000EPiSC_NS0_13ScanTileStateIiLb1EEES9_NS1_10InputValueIiSC_EEjiLb0EiEEvT0_T1_T2_iT3_T4_T5__param_2];
	ld.param.u64 	%rd2, [_ZN3cub18CUB_300001_SM_10006detail4scan16DeviceScanKernelINS2_10policy_hubIiiijN4cuda3std3__44plusIvEEE10Policy1000EPiSC_NS0_13ScanTileStateIiLb1EEES9_NS1_10InputValueIiSC_EEjiLb0EiEEvT0_T1_T2_iT3_T4_T5__param_5+8];
	ld.param.u64 	%rd15, [_ZN3cub18CUB_300001_SM_10006detail4scan16DeviceScanKernelINS2_10policy_hubIiiijN4cuda3std3__44plusIvEEE10Policy1000EPiSC_NS0_13ScanTileStateIiLb1EEES9_NS1_10InputValueIiSC_EEjiLb0EiEEvT0_T1_T2_iT3_T4_T5__param_0];
	ld.param.u32 	%r240, [_ZN3cub18CUB_300001_SM_10006detail4scan16DeviceScanKernelINS2_10policy_hubIiiijN4cuda3std3__44plusIvEEE10Policy1000EPiSC_NS0_13ScanTileStateIiLb1EEES9_NS1_10InputValueIiSC_EEjiLb0EiEEvT0_T1_T2_iT3_T4_T5__param_6];
	cvta.to.global.u64 	%rd1, %rd15;
	setp.eq.s16 	%p1, %rs2, 0;
	@%p1 bra 	$L__BB6_2;
	cvta.to.global.u64 	%rd16, %rd2;
	ld.global.u32 	%r985, [%rd16];
	bra.uni 	$L__BB6_3;
$L__BB6_2:
	cvt.u32.u64 	%r985, %rd2;
$L__BB6_3:
	ld.param.u32 	%r983, [_ZN3cub18CUB_300001_SM_10006detail4scan16DeviceScanKernelINS2_10policy_hubIiiijN4cuda3std3__44plusIvEEE10Policy1000EPiSC_NS0_13ScanTileStateIiLb1EEES9_NS1_10InputValueIiSC_EEjiLb0EiEEvT0_T1_T2_iT3_T4_T5__param_3];
	mov.u32 	%r243, %ctaid.x;
	add.s32 	%r986, %r983, %r243;
	mul.lo.s32 	%r5, %r986, 8448;
	sub.s32 	%r6, %r240, %r5;
	setp.lt.u32 	%p2, %r6, 8449;
	@%p2 bra 	$L__BB6_29;
	cvt.u64.u32 	%rd40, %r5;
	mov.u32 	%r7, %tid.x;
	and.b32  	%r628, %r7, 31;
	and.b32  	%r629, %r7, 992;
	mul.lo.s32 	%r630, %r629, 22;
	or.b32  	%r631, %r630, %r628;
	cvt.u64.u32 	%rd41, %r631;
	add.s64 	%rd4, %rd41, %rd40;
	shl.b64 	%rd42, %rd4, 2;
	add.s64 	%rd43, %rd1, %rd42;
	ld.global.u32 	%r632, [%rd43];
	ld.global.u32 	%r633, [%rd43+128];
	ld.global.u32 	%r634, [%rd43+256];
	ld.global.u32 	%r635, [%rd43+384];
	ld.global.u32 	%r636, [%rd43+512];
	ld.global.u32 	%r637, [%rd43+640];
	ld.global.u32 	%r638, [%rd43+768];
	ld.global.u32 	%r639, [%rd43+896];
	ld.global.u32 	%r640, [%rd43+1024];
	ld.global.u32 	%r641, [%rd43+1152];
	ld.global.u32 	%r642, [%rd43+1280];
	ld.global.u32 	%r643, [%rd43+1408];
	ld.global.u32 	%r644, [%rd43+1536];
	ld.global.u32 	%r645, [%rd43+1664];
	ld.global.u32 	%r646, [%rd43+1792];
	ld.global.u32 	%r647, [%rd43+1920];
	ld.global.u32 	%r648, [%rd43+2048];
	ld.global.u32 	%r649, [%rd43+2176];
	ld.global.u32 	%r650, [%rd43+2304];
	ld.global.u32 	%r651, [%rd43+2432];
	ld.global.u32 	%r652, [%rd43+2560];
	ld.global.u32 	%r653, [%rd43+2688];
	// begin inline asm
	mov.u32 %r627, %laneid;
	// end inline asm
	shr.u32 	%r9, %r7, 5;
	mad.lo.s32 	%r654, %r9, 704, %r627;
	shl.b32 	%r655, %r654, 2;
	mov.u32 	%r656, _ZZN3cub18CUB_300001_SM_10006detail4scan16DeviceScanKernelINS2_10policy_hubIiiijN4cuda3std3__44plusIvEEE10Policy1000EPiSC_NS0_13ScanTileStateIiLb1EEES9_NS1_10InputValueIiSC_EEjiLb0EiEEvT0_T1_T2_iT3_T4_T5_E12temp_storage;
	add.s32 	%r10, %r656, %r655;
	st.shared.u32 	[%r10], %r632;
	st.shared.u32 	[%r10+128], %r633;
	st.shared.u32 	[%r10+256], %r634;
	st.shared.u32 	[%r10+384], %r635;
	st.shared.u32 	[%r10+512], %r636;
	st.shared.u32 	[%r10+640], %r637;
	st.shared.u32 	[%r10+768], %r638;
	st.shared.u32 	[%r10+896], %r639;
	st.shared.u32 	[%r10+1024], %r640;
	st.shared.u32 	[%r10+1152], %r641;
	st.shared.u32 	[%r10+1280], %r642;
	st.shared.u32 	[%r10+1408], %r643;
	st.shared.u32 	[%r10+1536], %r644;
	st.shared.u32 	[%r10+1664], %r645;
	st.shared.u32 	[%r10+1792], %r646;
	st.shared.u32 	[%r10+1920], %r647;
	st.shared.u32 	[%r10+2048], %r648;
	st.shared.u32 	[%r10+2176], %r649;
	st.shared.u32 	[%r10+2304], %r650;
	st.shared.u32 	[%r10+2432], %r651;
	st.shared.u32 	[%r10+2560], %r652;
	st.shared.u32 	[%r10+2688], %r653;
	bar.warp.sync 	-1;
	mad.lo.s32 	%r11, %r627, 84, %r10;
	ld.shared.v2.u32 	{%r12, %r13}, [%r11];
	ld.shared.v2.u32 	{%r14, %r15}, [%r11+8];
	ld.shared.v2.u32 	{%r16, %r17}, [%r11+16];
	ld.shared.v2.u32 	{%r18, %r19}, [%r11+24];
	ld.shared.v2.u32 	{%r20, %r21}, [%r11+32];
	ld.shared.v2.u32 	{%r22, %r23}, [%r11+40];
	ld.shared.v2.u32 	{%r24, %r25}, [%r11+48];
	ld.shared.v2.u32 	{%r26, %r27}, [%r11+56];
	ld.shared.v2.u32 	{%r28, %r29}, [%r11+64];
	ld.shared.v2.u32 	{%r30, %r31}, [%r11+72];
	ld.shared.v2.u32 	{%r32, %r33}, [%r11+80];
	bar.sync 	0;
	setp.ne.s32 	%p104, %r986, 0;
	@%p104 bra 	$L__BB6_9;
	add.s32 	%r878, %r13, %r12;
	add.s32 	%r879, %r14, %r878;
	add.s32 	%r880, %r15, %r879;
	add.s32 	%r881, %r16, %r880;
	add.s32 	%r882, %r17, %r881;
	add.s32 	%r883, %r18, %r882;
	add.s32 	%r884, %r19, %r883;
	add.s32 	%r885, %r20, %r884;
	add.s32 	%r886, %r21, %r885;
	add.s32 	%r887, %r22, %r886;
	add.s32 	%r888, %r23, %r887;
	add.s32 	%r889, %r24, %r888;
	add.s32 	%r890, %r25, %r889;
	add.s32 	%r891, %r26, %r890;
	add.s32 	%r892, %r27, %r891;
	add.s32 	%r893, %r28, %r892;
	add.s32 	%r894, %r29, %r893;
	add.s32 	%r895, %r30, %r894;
	add.s32 	%r896, %r31, %r895;
	add.s32 	%r897, %r32, %r896;
	add.s32 	%r852, %r33, %r897;
	mov.b32 	%r850, 1;
	mov.b32 	%r875, 0;
	mov.b32 	%r877, -1;
	// begin inline asm
	{  .reg .s32 r0;  .reg .pred p;  shfl.sync.up.b32 r0|p, %r852, %r850, %r875, %r877;  @p add.s32 r0, r0, %r852;  mov.s32 %r848, r0;}
	// end inline asm
	mov.b32 	%r856, 2;
	// begin inline asm
	{  .reg .s32 r0;  .reg .pred p;  shfl.sync.up.b32 r0|p, %r848, %r856, %r875, %r877;  @p add.s32 r0, r0, %r848;  mov.s32 %r854, r0;}
	// end inline asm
	mov.b32 	%r862, 4;
	// begin inline asm
	{  .reg .s32 r0;  .reg .pred p;  shfl.sync.up.b32 r0|p, %r854, %r862, %r875, %r877;  @p add.s32 r0, r0, %r854;  mov.s32 %r860, r0;}
	// end inline asm
	mov.b32 	%r868, 8;
	// begin inline asm
	{  .reg .s32 r0;  .reg .pred p;  shfl.sync.up.b32 r0|p, %r860, %r868, %r875, %r877;  @p add.s32 r0, r0, %r860;  mov.s32 %r866, r0;}
	// end inline asm
	mov.b32 	%r874, 16;
	// begin inline asm
	{  .reg .s32 r0;  .reg .pred p;  shfl.sync.up.b32 r0|p, %r866, %r874, %r875, %r877;  @p add.s32 r0, r0, %r866;  mov.s32 %r872, r0;}
	// end inline asm
	setp.ne.s32 	%p146, %r627, 31;
	@%p146 bra 	$L__BB6_7;
	shl.b32 	%r898, %r9, 2;
	add.s32 	%r900, %r656, %r898;
	st.shared.u32 	[%r900+16], %r872;
$L__BB6_7:
	bar.sync 	0;
	ld.shared.v4.u32 	{%r901, %r902, %r903, %r904}, [_ZZN3cub18CUB_300001_SM_10006detail4scan16DeviceScanKernelINS2_10policy_hubIiiijN4cuda3std3__44plusIvEEE10Policy1000EPiSC_NS0_13ScanTileStateIiLb1EEES9_NS1_10InputValueIiSC_EEjiLb0EiEEvT0_T1_T2_iT3_T4_T5_E12temp_storage+16];
	add.s32 	%r905, %r902, %r901;
	setp.eq.s32 	%p147, %r9, 2;
	selp.b32 	%r906, %r905, %r901, %p147;
	add.s32 	%r907, %r905, %r903;
	setp.eq.s32 	%p148, %r9, 3;
	selp.b32 	%r908, %r907, %r906, %p148;
	add.s32 	%r909, %r907, %r904;
	setp.eq.s32 	%p149, %r9, 4;
	selp.b32 	%r910, %r909, %r908, %p149;
	ld.shared.v4.u32 	{%r911, %r912, %r913, %r914}, [_ZZN3cub18CUB_300001_SM_10006detail4scan16DeviceScanKernelINS2_10policy_hubIiiijN4cuda3std3__44plusIvEEE10Policy1000EPiSC_NS0_13ScanTileStateIiLb1EEES9_NS1_10InputValueIiSC_EEjiLb0EiEEvT0_T1_T2_iT3_T4_T5_E12temp_storage+32];
	add.s32 	%r915, %r909, %r911;
	setp.eq.s32 	%p150, %r9, 5;
	selp.b32 	%r916, %r915, %r910, %p150;
	add.s32 	%r917, %r915, %r912;
	setp.eq.s32 	%p151, %r9, 6;
	selp.b32 	%r918, %r917, %r916, %p151;
	add.s32 	%r919, %r917, %r913;
	setp.eq.s32 	%p152, %r9, 7;
	selp.b32 	%r920, %r919, %r918, %p152;
	add.s32 	%r921, %r919, %r914;
	setp.eq.s32 	%p153, %r9, 8;
	selp.b32 	%r922, %r921, %r920, %p153;
	ld.shared.v4.u32 	{%r923, %r924, %r925, %r926}, [_ZZN3cub18CUB_300001_SM_10006detail4scan16DeviceScanKernelINS2_10policy_hubIiiijN4cuda3std3__44plusIvEEE10Policy1000EPiSC_NS0_13ScanTileStateIiLb1EEES9_NS1_10InputValueIiSC_EEjiLb0EiEEvT0_T1_T2_iT3_T4_T5_E12temp_storage+48];
	add.s32 	%r927, %r921, %r923;
	setp.eq.s32 	%p154, %r9, 9;
	selp.b32 	%r928, %r927, %r922, %p154;
	add.s32 	%r929, %r927, %r924;
	setp.eq.s32 	%p155, %r9, 10;
	selp.b32 	%r930, %r929, %r928, %p155;
	add.s32 	%r931, %r929, %r925;
	setp.eq.s32 	%p156, %r9, 11;
	selp.b32 	%r932, %r931, %r930, %p156;
	setp.lt.u32 	%p157, %r7, 32;
	selp.b32 	%r933, 0, %r932, %p157;
	setp.eq.s32 	%p158, %r627, 0;
	sub.s32 	%r934, %r872, %r852;
	selp.b32 	%r935, 0, %r934, %p158;
	add.s32 	%r936, %r935, %r985;
	add.s32 	%r1000, %r936, %r933;
	add.s32 	%r937, %r926, %r985;
	add.s32 	%r37, %r937, %r931;
	setp.ne.s32 	%p159, %r7, 0;
	@%p159 bra 	$L__BB6_28;
	add.s64 	%rd55, %rd14, 256;
	mov.b32 	%r938, 101;
	// begin inline asm
	st.relaxed.gpu.v2.u32 [%rd55], {%r938, %r37};
	// end inline asm
	bra.uni 	$L__BB6_28;
$L__BB6_9:
	add.s32 	%r687, %r13, %r12;
	add.s32 	%r688, %r14, %r687;
	add.s32 	%r689, %r15, %r688;
	add.s32 	%r690, %r16, %r689;
	add.s32 	%r691, %r17, %r690;
	add.s32 	%r692, %r18, %r691;
	add.s32 	%r693, %r19, %r692;
	add.s32 	%r694, %r20, %r693;
	add.s32 	%r695, %r21, %r694;
	add.s32 	%r696, %r22, %r695;
	add.s32 	%r697, %r23, %r696;
	add.s32 	%r698, %r24, %r697;
	add.s32 	%r699, %r25, %r698;
	add.s32 	%r700, %r26, %r699;
	add.s32 	%r701, %r27, %r700;
	add.s32 	%r702, %r28, %r701;
	add.s32 	%r703, %r29, %r702;
	add.s32 	%r704, %r30, %r703;
	add.s32 	%r705, %r31, %r704;
	add.s32 	%r706, %r32, %r705;
	add.s32 	%r661, %r33, %r706;
	mov.b32 	%r659, 1;
	mov.b32 	%r684, 0;
	mov.b32 	%r686, -1;
	// begin inline asm
	{  .reg .s32 r0;  .reg .pred p;  shfl.sync.up.b32 r0|p, %r661, %r659, %r684, %r686;  @p add.s32 r0, r0, %r661;  mov.s32 %r657, r0;}
	// end inline asm
	mov.b32 	%r665, 2;
	// begin inline asm
	{  .reg .s32 r0;  .reg .pred p;  shfl.sync.up.b32 r0|p, %r657, %r665, %r684, %r686;  @p add.s32 r0, r0, %r657;  mov.s32 %r663, r0;}
	// end inline asm
	mov.b32 	%r671, 4;
	// begin inline asm
	{  .reg .s32 r0;  .reg .pred p;  shfl.sync.up.b32 r0|p, %r663, %r671, %r684, %r686;  @p add.s32 r0, r0, %r663;  mov.s32 %r669, r0;}
	// end inline asm
	mov.b32 	%r677, 8;
	// begin inline asm
	{  .reg .s32 r0;  .reg .pred p;  shfl.sync.up.b32 r0|p, %r669, %r677, %r684, %r686;  @p add.s32 r0, r0, %r669;  mov.s32 %r675, r0;}
	// end inline asm
	mov.b32 	%r683, 16;
	// begin inline asm
	{  .reg .s32 r0;  .reg .pred p;  shfl.sync.up.b32 r0|p, %r675, %r683, %r684, %r686;  @p add.s32 r0, r0, %r675;  mov.s32 %r681, r0;}
	// end inline asm
	setp.ne.s32 	%p105, %r627, 31;
	@%p105 bra 	$L__BB6_11;
	shl.b32 	%r707, %r9, 2;
	add.s32 	%r709, %r656, %r707;
	st.shared.u32 	[%r709+16], %r681;
$L__BB6_11:
	sub.s32 	%r710, %r681, %r661;
	bar.sync 	0;
	ld.shared.v4.u32 	{%r711, %r712, %r713, %r714}, [_ZZN3cub18CUB_300001_SM_10006detail4scan16DeviceScanKernelINS2_10policy_hubIiiijN4cuda3std3__44plusIvEEE10Policy1000EPiSC_NS0_13ScanTileStateIiLb1EEES9_NS1_10InputValueIiSC_EEjiLb0EiEEvT0_T1_T2_iT3_T4_T5_E12temp_storage+16];
	add.s32 	%r715, %r712, %r711;
	setp.eq.s32 	%p106, %r9, 2;
	selp.b32 	%r716, %r715, %r711, %p106;
	add.s32 	%r717, %r715, %r713;
	setp.eq.s32 	%p107, %r9, 3;
	selp.b32 	%r718, %r717, %r716, %p107;
	add.s32 	%r719, %r717, %r714;
	setp.eq.s32 	%p108, %r9, 4;
	selp.b32 	%r720, %r719, %r718, %p108;
	ld.shared.v4.u32 	{%r721, %r722, %r723, %r724}, [_ZZN3cub18CUB_300001_SM_10006detail4scan16DeviceScanKernelINS2_10policy_hubIiiijN4cuda3std3__44plusIvEEE10Policy1000EPiSC_NS0_13ScanTileStateIiLb1EEES9_NS1_10InputValueIiSC_EEjiLb0EiEEvT0_T1_T2_iT3_T4_T5_E12temp_storage+32];
	add.s32 	%r725, %r719, %r721;
	setp.eq.s32 	%p109, %r9, 5;
	selp.b32 	%r726, %r725, %r720, %p109;
	add.s32 	%r727, %r725, %r722;
	setp.eq.s32 	%p110, %r9, 6;
	selp.b32 	%r728, %r727, %r726, %p110;
	add.s32 	%r729, %r727, %r723;
	setp.eq.s32 	%p111, %r9, 7;
	selp.b32 	%r730, %r729, %r728, %p111;
	add.s32 	%r731, %r729, %r724;
	setp.eq.s32 	%p112, %r9, 8;
	selp.b32 	%r732, %r731, %r730, %p112;
	ld.shared.v4.u32 	{%r733, %r734, %r735, %r736}, [_ZZN3cub18CUB_300001_SM_10006detail4scan16DeviceScanKernelINS2_10policy_hubIiiijN4cuda3std3__44plusIvEEE10Policy1000EPiSC_NS0_13ScanTileStateIiLb1EEES9_NS1_10InputValueIiSC_EEjiLb0EiEEvT0_T1_T2_iT3_T4_T5_E12temp_storage+48];
	add.s32 	%r737, %r731, %r733;
	setp.eq.s32 	%p113, %r9, 9;
	selp.b32 	%r738, %r737, %r732, %p113;
	add.s32 	%r739, %r737, %r734;
	setp.eq.s32 	%p114, %r9, 10;
	selp.b32 	%r740, %r739, %r738, %p114;
	add.s32 	%r741, %r739, %r735;
	setp.eq.s32 	%p115, %r9, 11;
	selp.b32 	%r742, %r741, %r740, %p115;
	add.s32 	%r40, %r741, %r736;
	setp.gt.u32 	%p116, %r7, 31;
	setp.lt.u32 	%p117, %r7, 32;
	setp.eq.s32 	%p118, %r627, 0;
	selp.b32 	%r743, 0, %r710, %p118;
	add.s32 	%r999, %r742, %r743;
	selp.b32 	%r42, %r710, %r999, %p117;
	@%p116 bra 	$L__BB6_27;
	setp.ne.s32 	%p119, %r7, 0;
	mul.wide.s32 	%rd44, %r986, 8;
	add.s64 	%rd5, %rd14, %rd44;
	@%p119 bra 	$L__BB6_14;
	st.shared.u32 	[_ZZN3cub18CUB_300001_SM_10006detail4scan16DeviceScanKernelINS2_10policy_hubIiiijN4cuda3std3__44plusIvEEE10Policy1000EPiSC_NS0_13ScanTileStateIiLb1EEES9_NS1_10InputValueIiSC_EEjiLb0EiEEvT0_T1_T2_iT3_T4_T5_E12temp_storage+12], %r40;
	add.s64 	%rd45, %rd5, 256;
	mov.b32 	%r744, 100;
	// begin inline asm
	st.relaxed.gpu.v2.u32 [%rd45], {%r744, %r40};
	// end inline asm
$L__BB6_14:
	not.b32 	%r750, %r7;
	add.s32 	%r994, %r986, %r750;
	mov.b32 	%r746, 830;
	// begin inline asm
	nanosleep.u32 %r746;
	// end inline asm
	mul.wide.s32 	%rd47, %r994, 8;
	add.s64 	%rd48, %rd14, %rd47;
	add.s64 	%rd46, %rd48, 256;
	// begin inline asm
	ld.relaxed.gpu.v2.u32 {%r996, %r988}, [%rd46];
	// end inline asm
	mov.b32 	%r989, 952;
$L__BB6_15:
	setp.eq.s32 	%p120, %r996, 99;
	mov.b32 	%r751, -1;
	vote.sync.any.pred 	%p121, %p120, %r751;
	not.pred 	%p122, %p121;
	@%p122 bra 	$L__BB6_17;
	mul.lo.s32 	%r846, %r986, 16807;
	and.b32  	%r986, %r846, 2147483647;
	add.s32 	%r847, %r989, 1;
	rem.u32 	%r843, %r986, %r847;
	// begin inline asm
	nanosleep.u32 %r843;
	// end inline asm
	shr.u32 	%r989, %r989, 1;
	// begin inline asm
	ld.relaxed.gpu.v2.u32 {%r996, %r988}, [%rd46];
	// end inline asm
	bra.uni 	$L__BB6_15;
$L__BB6_17:
	setp.eq.s32 	%p123, %r996, 101;
	mov.b32 	%r778, -1;
	vote.sync.ballot.b32 	%r780, %p123, %r778;
	// begin inline asm
	mov.u32 %r753, %lanemask_ge;
	// end inline asm
	and.b32  	%r781, %r780, %r753;
	or.b32  	%r782, %r781, -2147483648;
	add.s32 	%r783, %r782, -1;
	not.b32 	%r784, %r782;
	and.b32  	%r785, %r784, %r783;
	popc.b32 	%r757, %r785;
	mov.b32 	%r756, 1;
	// begin inline asm
	shfl.sync.down.b32 %r754, %r988, %r756, %r757, %r778;
	// end inline asm
	setp.lt.s32 	%p125, %r627, %r757;
	selp.b32 	%r786, %r754, 0, %p125;
	add.s32 	%r760, %r786, %r988;
	mov.b32 	%r761, 2;
	// begin inline asm
	shfl.sync.down.b32 %r759, %r760, %r761, %r757, %r778;
	// end inline asm
	add.s32 	%r57, %r627, 2;
	setp.gt.s32 	%p126, %r57, %r757;
	selp.b32 	%r787, 0, %r759, %p126;
	add.s32 	%r765, %r760, %r787;
	mov.b32 	%r766, 4;
	// begin inline asm
	shfl.sync.down.b32 %r764, %r765, %r766, %r757, %r778;
	// end inline asm
	add.s32 	%r58, %r627, 4;
	setp.gt.s32 	%p127, %r58, %r757;
	selp.b32 	%r788, 0, %r764, %p127;
	add.s32 	%r770, %r765, %r788;
	mov.b32 	%r771, 8;
	// begin inline asm
	shfl.sync.down.b32 %r769, %r770, %r771, %r757, %r778;
	// end inline asm
	add.s32 	%r59, %r627, 8;
	setp.gt.s32 	%p128, %r59, %r757;
	selp.b32 	%r789, 0, %r769, %p128;
	add.s32 	%r775, %r770, %r789;
	mov.b32 	%r776, 16;
	// begin inline asm
	shfl.sync.down.b32 %r774, %r775, %r776, %r757, %r778;
	// end inline asm
	add.s32 	%r60, %r627, 16;
	setp.gt.s32 	%p129, %r60, %r757;
	selp.b32 	%r790, 0, %r774, %p129;
	add.s32 	%r993, %r775, %r790;
	add.s64 	%rd7, %rd14, 256;
	mov.b32 	%r990, 952;
$L__BB6_18:
	setp.ne.s32 	%p130, %r996, 101;
	mov.b32 	%r791, -1;
	vote.sync.all.pred 	%p131, %p130, %r791;
	not.pred 	%p132, %p131;
	@%p132 bra 	$L__BB6_23;
	shr.u32 	%r990, %r990, 1;
	mul.wide.s32 	%rd51, %r994, 8;
	add.s64 	%rd52, %rd7, %rd51;
	add.s64 	%rd50, %rd52, -256;
	// begin inline asm
	ld.relaxed.gpu.v2.u32 {%r996, %r997}, [%rd50];
	// end inline asm
	mov.u32 	%r998, %r990;
$L__BB6_20:
	setp.eq.s32 	%p136, %r996, 99;
	mov.b32 	%r799, -1;
	vote.sync.any.pred 	%p137, %p136, %r799;
	not.pred 	%p138, %p137;
	@%p138 bra 	$L__BB6_22;
	mul.lo.s32 	%r841, %r986, 16807;
	and.b32  	%r986, %r841, 2147483647;
	add.s32 	%r842, %r998, 1;
	rem.u32 	%r838, %r986, %r842;
	// begin inline asm
	nanosleep.u32 %r838;
	// end inline asm
	shr.u32 	%r998, %r998, 1;
	// begin inline asm
	ld.relaxed.gpu.v2.u32 {%r996, %r997}, [%rd50];
	// end inline asm
	bra.uni 	$L__BB6_20;
$L__BB6_22:
	setp.eq.s32 	%p139, %r996, 101;
	mov.b32 	%r825, -1;
	vote.sync.ballot.b32 	%r826, %p139, %r825;
	and.b32  	%r827, %r826, %r753;
	or.b32  	%r828, %r827, -2147483648;
	add.s32 	%r829, %r828, -1;
	not.b32 	%r830, %r828;
	and.b32  	%r831, %r830, %r829;
	popc.b32 	%r804, %r831;
	mov.b32 	%r803, 1;
	// begin inline asm
	shfl.sync.down.b32 %r801, %r997, %r803, %r804, %r825;
	// end inline asm
	setp.lt.s32 	%p141, %r627, %r804;
	selp.b32 	%r832, %r801, 0, %p141;
	add.s32 	%r807, %r832, %r997;
	mov.b32 	%r808, 2;
	// begin inline asm
	shfl.sync.down.b32 %r806, %r807, %r808, %r804, %r825;
	// end inline asm
	setp.gt.s32 	%p142, %r57, %r804;
	selp.b32 	%r833, 0, %r806, %p142;
	add.s32 	%r812, %r807, %r833;
	mov.b32 	%r813, 4;
	// begin inline asm
	shfl.sync.down.b32 %r811, %r812, %r813, %r804, %r825;
	// end inline asm
	setp.gt.s32 	%p143, %r58, %r804;
	selp.b32 	%r834, 0, %r811, %p143;
	add.s32 	%r817, %r812, %r834;
	mov.b32 	%r818, 8;
	// begin inline asm
	shfl.sync.down.b32 %r816, %r817, %r818, %r804, %r825;
	// end inline asm
	setp.gt.s32 	%p144, %r59, %r804;
	selp.b32 	%r835, 0, %r816, %p144;
	add.s32 	%r822, %r817, %r835;
	mov.b32 	%r823, 16;
	// begin inline asm
	shfl.sync.down.b32 %r821, %r822, %r823, %r804, %r825;
	// end inline asm
	setp.gt.s32 	%p145, %r60, %r804;
	selp.b32 	%r836, 0, %r821, %p145;
	add.s32 	%r837, %r836, %r993;
	add.s32 	%r993, %r837, %r822;
	add.s32 	%r994, %r994, -32;
	bra.uni 	$L__BB6_18;
$L__BB6_23:
	@%p119 bra 	$L__BB6_25;
	add.s32 	%r794, %r993, %r40;
	add.s64 	%rd49, %rd5, 256;
	mov.b32 	%r793, 101;
	// begin inline asm
	st.relaxed.gpu.v2.u32 [%rd49], {%r793, %r794};
	// end inline asm
	st.shared.u32 	[_ZZN3cub18CUB_300001_SM_10006detail4scan16DeviceScanKernelINS2_10policy_hubIiiijN4cuda3std3__44plusIvEEE10Policy1000EPiSC_NS0_13ScanTileStateIiLb1EEES9_NS1_10InputValueIiSC_EEjiLb0EiEEvT0_T1_T2_iT3_T4_T5_E12temp_storage+4], %r993;
	st.shared.u32 	[_ZZN3cub18CUB_300001_SM_10006detail4scan16DeviceScanKernelINS2_10policy_hubIiiijN4cuda3std3__44plusIvEEE10Policy1000EPiSC_NS0_13ScanTileStateIiLb1EEES9_NS1_10InputValueIiSC_EEjiLb0EiEEvT0_T1_T2_iT3_T4_T5_E12temp_storage+8], %r794;
$L__BB6_25:
	setp.ne.s32 	%p134, %r627, 0;
	mov.u32 	%r999, %r42;
	@%p134 bra 	$L__BB6_27;
	st.shared.u32 	[_ZZN3cub18CUB_300001_SM_10006detail4scan16DeviceScanKernelINS2_10policy_hubIiiijN4cuda3std3__44plusIvEEE10Policy1000EPiSC_NS0_13ScanTileStateIiLb1EEES9_NS1_10InputValueIiSC_EEjiLb0EiEEvT0_T1_T2_iT3_T4_T5_E12temp_storage+76], %r993;
	mov.u32 	%r999, %r993;
$L__BB6_27:
	bar.sync 	0;
	setp.eq.s32 	%p135, %r7, 0;
	ld.shared.u32 	%r795, [_ZZN3cub18CUB_300001_SM_10006detail4scan16DeviceScanKernelINS2_10policy_hubIiiijN4cuda3std3__44plusIvEEE10Policy1000EPiSC_NS0_13ScanTileStateIiLb1EEES9_NS1_10InputValueIiSC_EEjiLb0EiEEvT0_T1_T2_iT3_T4_T5_E12temp_storage+76];
	selp.b32 	%r796, 0, %r795, %p135;
	add.s32 	%r1000, %r796, %r999;
$L__BB6_28:
	ld.param.u64 	%rd60, [_ZN3cub18CUB_300001_SM_10006detail4scan16DeviceScanKernelINS2_10policy_hubIiiijN4cuda3std3__44plusIvEEE10Policy1000EPiSC_NS0_13ScanTileStateIiLb1EEES9_NS1_10InputValueIiSC_EEjiLb0EiEEvT0_T1_T2_iT3_T4_T5__param_1];
	add.s32 	%r940, %r1000, %r12;
	add.s32 	%r941, %r13, %r940;
	add.s32 	%r942, %r14, %r941;
	add.s32 	%r943, %r15, %r942;
	add.s32 	%r944, %r16, %r943;
	add.s32 	%r945, %r17, %r944;
	add.s32 	%r946, %r18, %r945;
	add.s32 	%r947, %r19, %r946;
	add.s32 	%r948, %r20, %r947;
	add.s32 	%r949, %r21, %r948;
	add.s32 	%r950, %r22, %r949;
	add.s32 	%r951, %r23, %r950;
	add.s32 	%r952, %r24, %r951;
	add.s32 	%r953, %r25, %r952;
	add.s32 	%r954, %r26, %r953;
	add.s32 	%r955, %r27, %r954;
	add.s32 	%r956, %r28, %r955;
	add.s32 	%r957, %r29, %r956;
	add.s32 	%r958, %r30, %r957;
	add.s32 	%r959, %r31, %r958;
	add.s32 	%r960, %r32, %r959;
	bar.sync 	0;
	st.shared.v2.u32 	[%r11], {%r1000, %r940};
	st.shared.v2.u32 	[%r11+8], {%r941, %r942};
	st.shared.v2.u32 	[%r11+16], {%r943, %r944};
	st.shared.v2.u32 	[%r11+24], {%r945, %r946};
	st.shared.v2.u32 	[%r11+32], {%r947, %r948};
	st.shared.v2.u32 	[%r11+40], {%r949, %r950};
	st.shared.v2.u32 	[%r11+48], {%r951, %r952};
	st.shared.v2.u32 	[%r11+56], {%r953, %r954};
	st.shared.v2.u32 	[%r11+64], {%r955, %r956};
	st.shared.v2.u32 	[%r11+72], {%r957, %r958};
	st.shared.v2.u32 	[%r11+80], {%r959, %r960};
	bar.warp.sync 	-1;
	ld.shared.u32 	%r961, [%r10];
	ld.shared.u32 	%r962, [%r10+128];
	ld.shared.u32 	%r963, [%r10+256];
	ld.shared.u32 	%r964, [%r10+384];
	ld.shared.u32 	%r965, [%r10+512];
	ld.shared.u32 	%r966, [%r10+640];
	ld.shared.u32 	%r967, [%r10+768];
	ld.shared.u32 	%r968, [%r10+896];
	ld.shared.u32 	%r969, [%r10+1024];
	ld.shared.u32 	%r970, [%r10+1152];
	ld.shared.u32 	%r971, [%r10+1280];
	ld.shared.u32 	%r972, [%r10+1408];
	ld.shared.u32 	%r973, [%r10+1536];
	ld.shared.u32 	%r974, [%r10+1664];
	ld.shared.u32 	%r975, [%r10+1792];
	ld.shared.u32 	%r976, [%r10+1920];
	ld.shared.u32 	%r977, [%r10+2048];
	ld.shared.u32 	%r978, [%r10+2176];
	ld.shared.u32 	%r979, [%r10+2304];
	ld.shared.u32 	%r980, [%r10+2432];
	ld.shared.u32 	%r981, [%r10+2560];
	ld.shared.u32 	%r982, [%r10+2688];
	cvta.to.global.u64 	%rd56, %rd60;
	add.s64 	%rd58, %rd56, %rd42;
	st.global.u32 	[%rd58], %r961;
	st.global.u32 	[%rd58+128], %r962;
	st.global.u32 	[%rd58+256], %r963;
	st.global.u32 	[%rd58+384], %r964;
	st.global.u32 	[%rd58+512], %r965;
	st.global.u32 	[%rd58+640], %r966;
	st.global.u32 	[%rd58+768], %r967;
	st.global.u32 	[%rd58+896], %r968;
	st.global.u32 	[%rd58+1024], %r969;
	st.global.u32 	[%rd58+1152], %r970;
	st.global.u32 	[%rd58+1280], %r971;
	st.global.u32 	[%rd58+1408], %r972;
	st.global.u32 	[%rd58+1536], %r973;
	st.global.u32 	[%rd58+1664], %r974;
	st.global.u32 	[%rd58+1792], %r975;
	st.global.u32 	[%rd58+1920], %r976;
	st.global.u32 	[%rd58+2048], %r977;
	st.global.u32 	[%rd58+2176], %r978;
	st.global.u32 	[%rd58+2304], %r979;
	st.global.u32 	[%rd58+2432], %r980;
	st.global.u32 	[%rd58+2560], %r981;
	st.global.u32 	[%rd58+2688], %r982;
	bra.uni 	$L__BB6_143;
$L__BB6_29:
	setp.eq.s32 	%p3, %r6, 0;
	@%p3 bra 	$L__BB6_143;
	mul.wide.u32 	%rd17, %r5, 4;
	add.s64 	%rd18, %rd1, %rd17;
	mov.u32 	%r85, %tid.x;
	ld.global.u32 	%r1022, [%rd18];
	and.b32  	%r244, %r85, 31;
	and.b32  	%r245, %r85, 992;
	mul.lo.s32 	%r246, %r245, 22;
	or.b32  	%r87, %r246, %r244;
	setp.ge.u32 	%p4, %r87, %r6;
	shl.b32 	%r247, %r87, 2;
	cvt.u64.u32 	%rd19, %r247;
	add.s64 	%rd9, %rd18, %rd19;
	mov.u32 	%r1001, %r1022;
	@%p4 bra 	$L__BB6_32;
	ld.global.u32 	%r1001, [%rd9];
$L__BB6_32:
	add.s32 	%r90, %r87, 32;
	setp.ge.u32 	%p5, %r90, %r6;
	mov.u32 	%r1002, %r1022;
	@%p5 bra 	$L__BB6_34;
	ld.global.u32 	%r1002, [%rd9+128];
$L__BB6_34:
	add.s32 	%r93, %r87, 64;
	setp.ge.u32 	%p6, %r93, %r6;
	mov.u32 	%r1003, %r1022;
	@%p6 bra 	$L__BB6_36;
	ld.global.u32 	%r1003, [%rd9+256];
$L__BB6_36:
	add.s32 	%r96, %r87, 96;
	setp.ge.u32 	%p7, %r96, %r6;
	mov.u32 	%r1004, %r1022;
	@%p7 bra 	$L__BB6_38;
	ld.global.u32 	%r1004, [%rd9+384];
$L__BB6_38:
	add.s32 	%r248, %r87, 128;
	setp.ge.u32 	%p8, %r248, %r6;
	mov.u32 	%r1005, %r1022;
	@%p8 bra 	$L__BB6_40;
	ld.global.u32 	%r1005, [%rd9+512];
$L__BB6_40:
	add.s32 	%r249, %r87, 160;
	setp.ge.u32 	%p9, %r249, %r6;
	mov.u32 	%r1006, %r1022;
	@%p9 bra 	$L__BB6_42;
	ld.global.u32 	%r1006, [%rd9+640];
$L__BB6_42:
	add.s32 	%r103, %r87, 192;
	setp.ge.u32 	%p10, %r103, %r6;
	mov.u32 	%r1007, %r1022;
	@%p10 bra 	$L__BB6_44;
	ld.global.u32 	%r1007, [%rd9+768];
$L__BB6_44:
	add.s32 	%r250, %r87, 224;
	setp.ge.u32 	%p11, %r250, %r6;
	mov.u32 	%r1008, %r1022;
	@%p11 bra 	$L__BB6_46;
	ld.global.u32 	%r1008, [%rd9+896];
$L__BB6_46:
	add.s32 	%r108, %r87, 256;
	setp.ge.u32 	%p12, %r108, %r6;
	mov.u32 	%r1009, %r1022;
	@%p12 bra 	$L__BB6_48;
	ld.global.u32 	%r1009, [%rd9+1024];
$L__BB6_48:
	add.s32 	%r251, %r87, 288;
	setp.ge.u32 	%p13, %r251, %r6;
	mov.u32 	%r1010, %r1022;
	@%p13 bra 	$L__BB6_50;
	ld.global.u32 	%r1010, [%rd9+1152];
$L__BB6_50:
	add.s32 	%r113, %r87, 320;
	setp.ge.u32 	%p14, %r113, %r6;
	mov.u32 	%r1011, %r1022;
	@%p14 bra 	$L__BB6_52;
	ld.global.u32 	%r1011, [%rd9+1280];
$L__BB6_52:
	add.s32 	%r116, %r87, 352;
	setp.ge.u32 	%p15, %r116, %r6;
	mov.u32 	%r1012, %r1022;
	@%p15 bra 	$L__BB6_54;
	ld.global.u32 	%r1012, [%rd9+1408];
$L__BB6_54:
	add.s32 	%r119, %r87, 384;
	setp.ge.u32 	%p16, %r119, %r6;
	mov.u32 	%r1013, %r1022;
	@%p16 bra 	$L__BB6_56;
	ld.global.u32 	%r1013, [%rd9+1536];
$L__BB6_56:
	add.s32 	%r122, %r87, 416;
	setp.ge.u32 	%p17, %r122, %r6;
	mov.u32 	%r1014, %r1022;
	@%p17 bra 	$L__BB6_58;
	ld.global.u32 	%r1014, [%rd9+1664];
$L__BB6_58:
	add.s32 	%r252, %r87, 448;
	setp.ge.u32 	%p18, %r252, %r6;
	mov.u32 	%r1015, %r1022;
	@%p18 bra 	$L__BB6_60;
	ld.global.u32 	%r1015, [%rd9+1792];
$L__BB6_60:
	add.s32 	%r127, %r87, 480;
	setp.ge.u32 	%p19, %r127, %r6;
	mov.u32 	%r1016, %r1022;
	@%p19 bra 	$L__BB6_62;
	ld.global.u32 	%r1016, [%rd9+1920];
$L__BB6_62:
	add.s32 	%r253, %r87, 512;
	setp.ge.u32 	%p20, %r253, %r6;
	mov.u32 	%r1017, %r1022;
	@%p20 bra 	$L__BB6_64;
	ld.global.u32 	%r1017, [%rd9+2048];
$L__BB6_64:
	add.s32 	%r254, %r87, 544;
	setp.ge.u32 	%p21, %r254, %r6;
	mov.u32 	%r1018, %r1022;
	@%p21 bra 	$L__BB6_66;
	ld.global.u32 	%r1018, [%rd9+2176];
$L__BB6_66:
	add.s32 	%r134, %r87, 576;
	setp.ge.u32 	%p22, %r134, %r6;
	mov.u32 	%r1019, %r1022;
	@%p22 bra 	$L__BB6_68;
	ld.global.u32 	%r1019, [%rd9+2304];
$L__BB6_68:
	add.s32 	%r255, %r87, 608;
	setp.ge.u32 	%p23, %r255, %r6;
	mov.u32 	%r1020, %r1022;
	@%p23 bra 	$L__BB6_70;
	ld.global.u32 	%r1020, [%rd9+2432];
$L__BB6_70:
	add.s32 	%r256, %r87, 640;
	setp.ge.u32 	%p24, %r256, %r6;
	mov.u32 	%r1021, %r1022;
	@%p24 bra 	$L__BB6_72;
	ld.global.u32 	%r1021, [%rd9+2560];
$L__BB6_72:
	add.s32 	%r141, %r87, 672;
	setp.ge.u32 	%p25, %r141, %r6;
	@%p25 bra 	$L__BB6_74;
	ld.global.u32 	%r1022, [%rd9+2688];
$L__BB6_74:
	// begin inline asm
	mov.u32 %r257, %laneid;
	// end inline asm
	shr.u32 	%r145, %r85, 5;
	mad.lo.s32 	%r258, %r145, 704, %r257;
	shl.b32 	%r259, %r258, 2;
	mov.u32 	%r260, _ZZN3cub18CUB_300001_SM_10006detail4scan16DeviceScanKernelINS2_10policy_hubIiiijN4cuda3std3__44plusIvEEE10Policy1000EPiSC_NS0_13ScanTileStateIiLb1EEES9_NS1_10InputValueIiSC_EEjiLb0EiEEvT0_T1_T2_iT3_T4_T5_E12temp_storage;
	add.s32 	%r146, %r260, %r259;
	st.shared.u32 	[%r146], %r1001;
	st.shared.u32 	[%r146+128], %r1002;
	st.shared.u32 	[%r146+256], %r1003;
	st.shared.u32 	[%r146+384], %r1004;
	st.shared.u32 	[%r146+512], %r1005;
	st.shared.u32 	[%r146+640], %r1006;
	st.shared.u32 	[%r146+768], %r1007;
	st.shared.u32 	[%r146+896], %r1008;
	st.shared.u32 	[%r146+1024], %r1009;
	st.shared.u32 	[%r146+1152], %r1010;
	st.shared.u32 	[%r146+1280], %r1011;
	st.shared.u32 	[%r146+1408], %r1012;
	st.shared.u32 	[%r146+1536], %r1013;
	st.shared.u32 	[%r146+1664], %r1014;
	st.shared.u32 	[%r146+1792], %r1015;
	st.shared.u32 	[%r146+1920], %r1016;
	st.shared.u32 	[%r146+2048], %r1017;
	st.shared.u32 	[%r146+2176], %r1018;
	st.shared.u32 	[%r146+2304], %r1019;
	st.shared.u32 	[%r146+2432], %r1020;
	st.shared.u32 	[%r146+2560], %r1021;
	st.shared.u32 	[%r146+2688], %r1022;
	bar.warp.sync 	-1;
	mad.lo.s32 	%r147, %r257, 84, %r146;
	ld.shared.v2.u32 	{%r148, %r149}, [%r147];
	ld.shared.v2.u32 	{%r150, %r151}, [%r147+8];
	ld.shared.v2.u32 	{%r152, %r153}, [%r147+16];
	ld.shared.v2.u32 	{%r154, %r155}, [%r147+24];
	ld.shared.v2.u32 	{%r156, %r157}, [%r147+32];
	ld.shared.v2.u32 	{%r158, %r159}, [%r147+40];
	ld.shared.v2.u32 	{%r160, %r161}, [%r147+48];
	ld.shared.v2.u32 	{%r162, %r163}, [%r147+56];
	ld.shared.v2.u32 	{%r164, %r165}, [%r147+64];
	ld.shared.v2.u32 	{%r166, %r167}, [%r147+72];
	ld.shared.v2.u32 	{%r168, %r169}, [%r147+80];
	bar.sync 	0;
	setp.ne.s32 	%p26, %r986, 0;
	@%p26 bra 	$L__BB6_78;
	add.s32 	%r490, %r149, %r148;
	add.s32 	%r491, %r150, %r490;
	add.s32 	%r492, %r151, %r491;
	add.s32 	%r493, %r152, %r492;
	add.s32 	%r494, %r153, %r493;
	add.s32 	%r495, %r154, %r494;
	add.s32 	%r496, %r155, %r495;
	add.s32 	%r497, %r156, %r496;
	add.s32 	%r498, %r157, %r497;
	add.s32 	%r499, %r158, %r498;
	add.s32 	%r500, %r159, %r499;
	add.s32 	%r501, %r160, %r500;
	add.s32 	%r502, %r161, %r501;
	add.s32 	%r503, %r162, %r502;
	add.s32 	%r504, %r163, %r503;
	add.s32 	%r505, %r164, %r504;
	add.s32 	%r506, %r165, %r505;
	add.s32 	%r507, %r166, %r506;
	add.s32 	%r508, %r167, %r507;
	add.s32 	%r509, %r168, %r508;
	add.s32 	%r464, %r169, %r509;
	mov.b32 	%r462, 1;
	mov.b32 	%r487, 0;
	mov.b32 	%r489, -1;
	// begin inline asm
	{  .reg .s32 r0;  .reg .pred p;  shfl.sync.up.b32 r0|p, %r464, %r462, %r487, %r489;  @p add.s32 r0, r0, %r464;  mov.s32 %r460, r0;}
	// end inline asm
	mov.b32 	%r468, 2;
	// begin inline asm
	{  .reg .s32 r0;  .reg .pred p;  shfl.sync.up.b32 r0|p, %r460, %r468, %r487, %r489;  @p add.s32 r0, r0, %r460;  mov.s32 %r466, r0;}
	// end inline asm
	mov.b32 	%r474, 4;
	// begin inline asm
	{  .reg .s32 r0;  .reg .pred p;  shfl.sync.up.b32 r0|p, %r466, %r474, %r487, %r489;  @p add.s32 r0, r0, %r466;  mov.s32 %r472, r0;}
	// end inline asm
	mov.b32 	%r480, 8;
	// begin inline asm
	{  .reg .s32 r0;  .reg .pred p;  shfl.sync.up.b32 r0|p, %r472, %r480, %r487, %r489;  @p add.s32 r0, r0, %r472;  mov.s32 %r478, r0;}
	// end inline asm
	mov.b32 	%r486, 16;
	// begin inline asm
	{  .reg .s32 r0;  .reg .pred p;  shfl.sync.up.b32 r0|p, %r478, %r486, %r487, %r489;  @p add.s32 r0, r0, %r478;  mov.s32 %r484, r0;}
	// end inline asm
	setp.ne.s32 	%p68, %r257, 31;
	@%p68 bra 	$L__BB6_77;
	shl.b32 	%r510, %r145, 2;
	mov.u32 	%r511, _ZZN3cub18CUB_300001_SM_10006detail4scan16DeviceScanKernelINS2_10policy_hubIiiijN4cuda3std3__44plusIvEEE10Policy1000EPiSC_NS0_13ScanTileStateIiLb1EEES9_NS1_10InputValueIiSC_EEjiLb0EiEEvT0_T1_T2_iT3_T4_T5_E12temp_storage;
	add.s32 	%r512, %r511, %r510;
	st.shared.u32 	[%r512+16], %r484;
$L__BB6_77:
	bar.sync 	0;
	ld.shared.v4.u32 	{%r513, %r514, %r515, %r516}, [_ZZN3cub18CUB_300001_SM_10006detail4scan16DeviceScanKernelINS2_10policy_hubIiiijN4cuda3std3__44plusIvEEE10Policy1000EPiSC_NS0_13ScanTileStateIiLb1EEES9_NS1_10InputValueIiSC_EEjiLb0EiEEvT0_T1_T2_iT3_T4_T5_E12temp_storage+16];
	add.s32 	%r517, %r514, %r513;
	setp.eq.s32 	%p69, %r145, 2;
	selp.b32 	%r518, %r517, %r513, %p69;
	add.s32 	%r519, %r517, %r515;
	setp.eq.s32 	%p70, %r145, 3;
	selp.b32 	%r520, %r519, %r518, %p70;
	add.s32 	%r521, %r519, %r516;
	setp.eq.s32 	%p71, %r145, 4;
	selp.b32 	%r522, %r521, %r520, %p71;
	ld.shared.v4.u32 	{%r523, %r524, %r525, %r526}, [_ZZN3cub18CUB_300001_SM_10006detail4scan16DeviceScanKernelINS2_10policy_hubIiiijN4cuda3std3__44plusIvEEE10Policy1000EPiSC_NS0_13ScanTileStateIiLb1EEES9_NS1_10InputValueIiSC_EEjiLb0EiEEvT0_T1_T2_iT3_T4_T5_E12temp_storage+32];
	add.s32 	%r527, %r521, %r523;
	setp.eq.s32 	%p72, %r145, 5;
	selp.b32 	%r528, %r527, %r522, %p72;
	add.s32 	%r529, %r527, %r524;
	setp.eq.s32 	%p73, %r145, 6;
	selp.b32 	%r530, %r529, %r528, %p73;
	add.s32 	%r531, %r529, %r525;
	setp.eq.s32 	%p74, %r145, 7;
	selp.b32 	%r532, %r531, %r530, %p74;
	add.s32 	%r533, %r531, %r526;
	setp.eq.s32 	%p75, %r145, 8;
	selp.b32 	%r534, %r533, %r532, %p75;
	.pragma "used_bytes_mask 4095";
	ld.shared.v4.u32 	{%r535, %r536, %r537, %r538}, [_ZZN3cub18CUB_300001_SM_10006detail4scan16DeviceScanKernelINS2_10policy_hubIiiijN4cuda3std3__44plusIvEEE10Policy1000EPiSC_NS0_13ScanTileStateIiLb1EEES9_NS1_10InputValueIiSC_EEjiLb0EiEEvT0_T1_T2_iT3_T4_T5_E12temp_storage+48];
	add.s32 	%r539, %r533, %r535;
	setp.eq.s32 	%p76, %r145, 9;
	selp.b32 	%r540, %r539, %r534, %p76;
	add.s32 	%r541, %r539, %r536;
	setp.eq.s32 	%p77, %r145, 10;
	selp.b32 	%r542, %r541, %r540, %p77;
	add.s32 	%r543, %r541, %r537;
	setp.eq.s32 	%p78, %r145, 11;
	selp.b32 	%r544, %r543, %r542, %p78;
	setp.lt.u32 	%p79, %r85, 32;
	selp.b32 	%r545, 0, %r544, %p79;
	setp.eq.s32 	%p80, %r257, 0;
	sub.s32 	%r546, %r484, %r464;
	selp.b32 	%r547, 0, %r546, %p80;
	add.s32 	%r548, %r547, %r985;
	add.s32 	%r1037, %r548, %r545;
	bra.uni 	$L__BB6_97;
$L__BB6_78:
	add.s32 	%r291, %r149, %r148;
	add.s32 	%r292, %r150, %r291;
	add.s32 	%r293, %r151, %r292;
	add.s32 	%r294, %r152, %r293;
	add.s32 	%r295, %r153, %r294;
	add.s32 	%r296, %r154, %r295;
	add.s32 	%r297, %r155, %r296;
	add.s32 	%r298, %r156, %r297;
	add.s32 	%r299, %r157, %r298;
	add.s32 	%r300, %r158, %r299;
	add.s32 	%r301, %r159, %r300;
	add.s32 	%r302, %r160, %r301;
	add.s32 	%r303, %r161, %r302;
	add.s32 	%r304, %r162, %r303;
	add.s32 	%r305, %r163, %r304;
	add.s32 	%r306, %r164, %r305;
	add.s32 	%r307, %r165, %r306;
	add.s32 	%r308, %r166, %r307;
	add.s32 	%r309, %r167, %r308;
	add.s32 	%r310, %r168, %r309;
	add.s32 	%r265, %r169, %r310;
	mov.b32 	%r263, 1;
	mov.b32 	%r288, 0;
	mov.b32 	%r290, -1;
	// begin inline asm
	{  .reg .s32 r0;  .reg .pred p;  shfl.sync.up.b32 r0|p, %r265, %r263, %r288, %r290;  @p add.s32 r0, r0, %r265;  mov.s32 %r261, r0;}
	// end inline asm
	mov.b32 	%r269, 2;
	// begin inline asm
	{  .reg .s32 r0;  .reg .pred p;  shfl.sync.up.b32 r0|p, %r261, %r269, %r288, %r290;  @p add.s32 r0, r0, %r261;  mov.s32 %r267, r0;}
	// end inline asm
	mov.b32 	%r275, 4;
	// begin inline asm
	{  .reg .s32 r0;  .reg .pred p;  shfl.sync.up.b32 r0|p, %r267, %r275, %r288, %r290;  @p add.s32 r0, r0, %r267;  mov.s32 %r273, r0;}
	// end inline asm
	mov.b32 	%r281, 8;
	// begin inline asm
	{  .reg .s32 r0;  .reg .pred p;  shfl.sync.up.b32 r0|p, %r273, %r281, %r288, %r290;  @p add.s32 r0, r0, %r273;  mov.s32 %r279, r0;}
	// end inline asm
	mov.b32 	%r287, 16;
	// begin inline asm
	{  .reg .s32 r0;  .reg .pred p;  shfl.sync.up.b32 r0|p, %r279, %r287, %r288, %r290;  @p add.s32 r0, r0, %r279;  mov.s32 %r285, r0;}
	// end inline asm
	setp.ne.s32 	%p27, %r257, 31;
	@%p27 bra 	$L__BB6_80;
	shl.b32 	%r311, %r145, 2;
	mov.u32 	%r312, _ZZN3cub18CUB_300001_SM_10006detail4scan16DeviceScanKernelINS2_10policy_hubIiiijN4cuda3std3__44plusIvEEE10Policy1000EPiSC_NS0_13ScanTileStateIiLb1EEES9_NS1_10InputValueIiSC_EEjiLb0EiEEvT0_T1_T2_iT3_T4_T5_E12temp_storage;
	add.s32 	%r313, %r312, %r311;
	st.shared.u32 	[%r313+16], %r285;
$L__BB6_80:
	sub.s32 	%r314, %r285, %r265;
	bar.sync 	0;
	ld.shared.v4.u32 	{%r315, %r316, %r317, %r318}, [_ZZN3cub18CUB_300001_SM_10006detail4scan16DeviceScanKernelINS2_10policy_hubIiiijN4cuda3std3__44plusIvEEE10Policy1000EPiSC_NS0_13ScanTileStateIiLb1EEES9_NS1_10InputValueIiSC_EEjiLb0EiEEvT0_T1_T2_iT3_T4_T5_E12temp_storage+16];
	add.s32 	%r319, %r316, %r315;
	setp.eq.s32 	%p28, %r145, 2;
	selp.b32 	%r320, %r319, %r315, %p28;
	add.s32 	%r321, %r319, %r317;
	setp.eq.s32 	%p29, %r145, 3;
	selp.b32 	%r322, %r321, %r320, %p29;
	add.s32 	%r323, %r321, %r318;
	setp.eq.s32 	%p30, %r145, 4;
	selp.b32 	%r324, %r323, %r322, %p30;
	ld.shared.v4.u32 	{%r325, %r326, %r327, %r328}, [_ZZN3cub18CUB_300001_SM_10006detail4scan16DeviceScanKernelINS2_10policy_hubIiiijN4cuda3std3__44plusIvEEE10Policy1000EPiSC_NS0_13ScanTileStateIiLb1EEES9_NS1_10InputValueIiSC_EEjiLb0EiEEvT0_T1_T2_iT3_T4_T5_E12temp_storage+32];
	add.s32 	%r329, %r323, %r325;
	setp.eq.s32 	%p31, %r145, 5;
	selp.b32 	%r330, %r329, %r324, %p31;
	add.s32 	%r331, %r329, %r326;
	setp.eq.s32 	%p32, %r145, 6;
	selp.b32 	%r332, %r331, %r330, %p32;
	add.s32 	%r333, %r331, %r327;
	setp.eq.s32 	%p33, %r145, 7;
	selp.b32 	%r334, %r333, %r332, %p33;
	add.s32 	%r335, %r333, %r328;
	setp.eq.s32 	%p34, %r145, 8;
	selp.b32 	%r336, %r335, %r334, %p34;
	ld.shared.v4.u32 	{%r337, %r338, %r339, %r340}, [_ZZN3cub18CUB_300001_SM_10006detail4scan16DeviceScanKernelINS2_10policy_hubIiiijN4cuda3std3__44plusIvEEE10Policy1000EPiSC_NS0_13ScanTileStateIiLb1EEES9_NS1_10InputValueIiSC_EEjiLb0EiEEvT0_T1_T2_iT3_T4_T5_E12temp_storage+48];
	add.s32 	%r341, %r335, %r337;
	setp.eq.s32 	%p35, %r145, 9;
	selp.b32 	%r342, %r341, %r336, %p35;
	add.s32 	%r343, %r341, %r338;
	setp.eq.s32 	%p36, %r145, 10;
	selp.b32 	%r344, %r343, %r342, %p36;
	add.s32 	%r345, %r343, %r339;
	setp.eq.s32 	%p37, %r145, 11;
	selp.b32 	%r346, %r345, %r344, %p37;
	add.s32 	%r175, %r345, %r340;
	setp.gt.u32 	%p38, %r85, 31;
	setp.lt.u32 	%p39, %r85, 32;
	setp.eq.s32 	%p40, %r257, 0;
	selp.b32 	%r347, 0, %r314, %p40;
	add.s32 	%r1036, %r346, %r347;
	selp.b32 	%r177, %r314, %r1036, %p39;
	@%p38 bra 	$L__BB6_96;
	setp.ne.s32 	%p41, %r85, 0;
	mul.wide.s32 	%rd20, %r986, 8;
	add.s64 	%rd10, %rd14, %rd20;
	@%p41 bra 	$L__BB6_83;
	st.shared.u32 	[_ZZN3cub18CUB_300001_SM_10006detail4scan16DeviceScanKernelINS2_10policy_hubIiiijN4cuda3std3__44plusIvEEE10Policy1000EPiSC_NS0_13ScanTileStateIiLb1EEES9_NS1_10InputValueIiSC_EEjiLb0EiEEvT0_T1_T2_iT3_T4_T5_E12temp_storage+12], %r175;
	add.s64 	%rd21, %rd10, 256;
	mov.b32 	%r348, 100;
	// begin inline asm
	st.relaxed.gpu.v2.u32 [%rd21], {%r348, %r175};
	// end inline asm
$L__BB6_83:
	not.b32 	%r354, %r85;
	add.s32 	%r1031, %r986, %r354;
	mov.b32 	%r350, 830;
	// begin inline asm
	nanosleep.u32 %r350;
	// end inline asm
	mul.wide.s32 	%rd23, %r1031, 8;
	add.s64 	%rd24, %rd14, %rd23;
	add.s64 	%rd22, %rd24, 256;
	// begin inline asm
	ld.relaxed.gpu.v2.u32 {%r1033, %r1025}, [%rd22];
	// end inline asm
	mov.b32 	%r1026, 952;
$L__BB6_84:
	setp.eq.s32 	%p42, %r1033, 99;
	mov.b32 	%r355, -1;
	vote.sync.any.pred 	%p43, %p42, %r355;
	not.pred 	%p44, %p43;
	@%p44 bra 	$L__BB6_86;
	mul.lo.s32 	%r458, %r986, 16807;
	and.b32  	%r986, %r458, 2147483647;
	add.s32 	%r459, %r1026, 1;
	rem.u32 	%r455, %r986, %r459;
	// begin inline asm
	nanosleep.u32 %r455;
	// end inline asm
	shr.u32 	%r1026, %r1026, 1;
	// begin inline asm
	ld.relaxed.gpu.v2.u32 {%r1033, %r1025}, [%rd22];
	// end inline asm
	bra.uni 	$L__BB6_84;
$L__BB6_86:
	setp.eq.s32 	%p45, %r1033, 101;
	mov.b32 	%r382, -1;
	vote.sync.ballot.b32 	%r384, %p45, %r382;
	// begin inline asm
	mov.u32 %r357, %lanemask_ge;
	// end inline asm
	and.b32  	%r385, %r384, %r357;
	or.b32  	%r386, %r385, -2147483648;
	add.s32 	%r387, %r386, -1;
	not.b32 	%r388, %r386;
	and.b32  	%r389, %r388, %r387;
	popc.b32 	%r361, %r389;
	mov.b32 	%r360, 1;
	// begin inline asm
	shfl.sync.down.b32 %r358, %r1025, %r360, %r361, %r382;
	// end inline asm
	setp.lt.s32 	%p47, %r257, %r361;
	selp.b32 	%r390, %r358, 0, %p47;
	add.s32 	%r364, %r390, %r1025;
	mov.b32 	%r365, 2;
	// begin inline asm
	shfl.sync.down.b32 %r363, %r364, %r365, %r361, %r382;
	// end inline asm
	add.s32 	%r391, %r257, 2;
	setp.gt.s32 	%p48, %r391, %r361;
	selp.b32 	%r392, 0, %r363, %p48;
	add.s32 	%r369, %r364, %r392;
	mov.b32 	%r370, 4;
	// begin inline asm
	shfl.sync.down.b32 %r368, %r369, %r370, %r361, %r382;
	// end inline asm
	add.s32 	%r393, %r257, 4;
	setp.gt.s32 	%p49, %r393, %r361;
	selp.b32 	%r394, 0, %r368, %p49;
	add.s32 	%r374, %r369, %r394;
	mov.b32 	%r375, 8;
	// begin inline asm
	shfl.sync.down.b32 %r373, %r374, %r375, %r361, %r382;
	// end inline asm
	add.s32 	%r395, %r257, 8;
	setp.gt.s32 	%p50, %r395, %r361;
	selp.b32 	%r396, 0, %r373, %p50;
	add.s32 	%r379, %r374, %r396;
	mov.b32 	%r380, 16;
	// begin inline asm
	shfl.sync.down.b32 %r378, %r379, %r380, %r361, %r382;
	// end inline asm
	add.s32 	%r397, %r257, 16;
	setp.gt.s32 	%p51, %r397, %r361;
	selp.b32 	%r398, 0, %r378, %p51;
	add.s32 	%r1029, %r379, %r398;
	add.s64 	%rd11, %rd14, 256;
	mov.b32 	%r1027, 952;
$L__BB6_87:
	setp.ne.s32 	%p52, %r1033, 101;
	mov.b32 	%r399, -1;
	vote.sync.all.pred 	%p53, %p52, %r399;
	not.pred 	%p54, %p53;
	@%p54 bra 	$L__BB6_92;
	shr.u32 	%r1027, %r1027, 1;
	mul.wide.s32 	%rd27, %r1031, 8;
	add.s64 	%rd28, %rd11, %rd27;
	add.s64 	%rd26, %rd28, -256;
	// begin inline asm
	ld.relaxed.gpu.v2.u32 {%r1033, %r1034}, [%rd26];
	// end inline asm
	mov.u32 	%r1035, %r1027;
$L__BB6_89:
	setp.eq.s32 	%p58, %r1033, 99;
	mov.b32 	%r407, -1;
	vote.sync.any.pred 	%p59, %p58, %r407;
	not.pred 	%p60, %p59;
	@%p60 bra 	$L__BB6_91;
	mul.lo.s32 	%r453, %r986, 16807;
	and.b32  	%r986, %r453, 2147483647;
	add.s32 	%r454, %r1035, 1;
	rem.u32 	%r450, %r986, %r454;
	// begin inline asm
	nanosleep.u32 %r450;
	// end inline asm
	shr.u32 	%r1035, %r1035, 1;
	// begin inline asm
	ld.relaxed.gpu.v2.u32 {%r1033, %r1034}, [%rd26];
	// end inline asm
	bra.uni 	$L__BB6_89;
$L__BB6_91:
	setp.eq.s32 	%p61, %r1033, 101;
	mov.b32 	%r433, -1;
	vote.sync.ballot.b32 	%r434, %p61, %r433;
	and.b32  	%r435, %r434, %r357;
	or.b32  	%r436, %r435, -2147483648;
	add.s32 	%r437, %r436, -1;
	not.b32 	%r438, %r436;
	and.b32  	%r439, %r438, %r437;
	popc.b32 	%r412, %r439;
	mov.b32 	%r411, 1;
	// begin inline asm
	shfl.sync.down.b32 %r409, %r1034, %r411, %r412, %r433;
	// end inline asm
	setp.lt.s32 	%p63, %r257, %r412;
	selp.b32 	%r440, %r409, 0, %p63;
	add.s32 	%r415, %r440, %r1034;
	mov.b32 	%r416, 2;
	// begin inline asm
	shfl.sync.down.b32 %r414, %r415, %r416, %r412, %r433;
	// end inline asm
	add.s32 	%r441, %r257, 2;
	setp.gt.s32 	%p64, %r441, %r412;
	selp.b32 	%r442, 0, %r414, %p64;
	add.s32 	%r420, %r415, %r442;
	mov.b32 	%r421, 4;
	// begin inline asm
	shfl.sync.down.b32 %r419, %r420, %r421, %r412, %r433;
	// end inline asm
	add.s32 	%r443, %r257, 4;
	setp.gt.s32 	%p65, %r443, %r412;
	selp.b32 	%r444, 0, %r419, %p65;
	add.s32 	%r425, %r420, %r444;
	mov.b32 	%r426, 8;
	// begin inline asm
	shfl.sync.down.b32 %r424, %r425, %r426, %r412, %r433;
	// end inline asm
	add.s32 	%r445, %r257, 8;
	setp.gt.s32 	%p66, %r445, %r412;
	selp.b32 	%r446, 0, %r424, %p66;
	add.s32 	%r430, %r425, %r446;
	mov.b32 	%r431, 16;
	// begin inline asm
	shfl.sync.down.b32 %r429, %r430, %r431, %r412, %r433;
	// end inline asm
	add.s32 	%r447, %r257, 16;
	setp.gt.s32 	%p67, %r447, %r412;
	selp.b32 	%r448, 0, %r429, %p67;
	add.s32 	%r449, %r448, %r1029;
	add.s32 	%r1029, %r449, %r430;
	add.s32 	%r1031, %r1031, -32;
	bra.uni 	$L__BB6_87;
$L__BB6_92:
	@%p41 bra 	$L__BB6_94;
	add.s32 	%r402, %r1029, %r175;
	add.s64 	%rd25, %rd10, 256;
	mov.b32 	%r401, 101;
	// begin inline asm
	st.relaxed.gpu.v2.u32 [%rd25], {%r401, %r402};
	// end inline asm
	st.shared.u32 	[_ZZN3cub18CUB_300001_SM_10006detail4scan16DeviceScanKernelINS2_10policy_hubIiiijN4cuda3std3__44plusIvEEE10Policy1000EPiSC_NS0_13ScanTileStateIiLb1EEES9_NS1_10InputValueIiSC_EEjiLb0EiEEvT0_T1_T2_iT3_T4_T5_E12temp_storage+4], %r1029;
	st.shared.u32 	[_ZZN3cub18CUB_300001_SM_10006detail4scan16DeviceScanKernelINS2_10policy_hubIiiijN4cuda3std3__44plusIvEEE10Policy1000EPiSC_NS0_13ScanTileStateIiLb1EEES9_NS1_10InputValueIiSC_EEjiLb0EiEEvT0_T1_T2_iT3_T4_T5_E12temp_storage+8], %r402;
$L__BB6_94:
	setp.ne.s32 	%p56, %r257, 0;
	mov.u32 	%r1036, %r177;
	@%p56 bra 	$L__BB6_96;
	st.shared.u32 	[_ZZN3cub18CUB_300001_SM_10006detail4scan16DeviceScanKernelINS2_10policy_hubIiiijN4cuda3std3__44plusIvEEE10Policy1000EPiSC_NS0_13ScanTileStateIiLb1EEES9_NS1_10InputValueIiSC_EEjiLb0EiEEvT0_T1_T2_iT3_T4_T5_E12temp_storage+76], %r1029;
	mov.u32 	%r1036, %r1029;
$L__BB6_96:
	bar.sync 	0;
	setp.eq.s32 	%p57, %r85, 0;
	ld.shared.u32 	%r403, [_ZZN3cub18CUB_300001_SM_10006detail4scan16DeviceScanKernelINS2_10policy_hubIiiijN4cuda3std3__44plusIvEEE10Policy1000EPiSC_NS0_13ScanTileStateIiLb1EEES9_NS1_10InputValueIiSC_EEjiLb0EiEEvT0_T1_T2_iT3_T4_T5_E12temp_storage+76];
	selp.b32 	%r404, 0, %r403, %p57;
	add.s32 	%r1037, %r404, %r1036;
$L__BB6_97:
	add.s32 	%r549, %r1037, %r148;
	add.s32 	%r550, %r149, %r549;
	add.s32 	%r551, %r150, %r550;
	add.s32 	%r552, %r151, %r551;
	add.s32 	%r553, %r152, %r552;
	add.s32 	%r554, %r153, %r553;
	add.s32 	%r555, %r154, %r554;
	add.s32 	%r556, %r155, %r555;
	add.s32 	%r557, %r156, %r556;
	add.s32 	%r558, %r157, %r557;
	add.s32 	%r559, %r158, %r558;
	add.s32 	%r560, %r159, %r559;
	add.s32 	%r561, %r160, %r560;
	add.s32 	%r562, %r161, %r561;
	add.s32 	%r563, %r162, %r562;
	add.s32 	%r564, %r163, %r563;
	add.s32 	%r565, %r164, %r564;
	add.s32 	%r566, %r165, %r565;
	add.s32 	%r567, %r166, %r566;
	add.s32 	%r568, %r167, %r567;
	add.s32 	%r569, %r168, %r568;
	bar.sync 	0;
	st.shared.v2.u32 	[%r147], {%r1037, %r549};
	st.shared.v2.u32 	[%r147+8], {%r550, %r551};
	st.shared.v2.u32 	[%r147+16], {%r552, %r553};
	st.shared.v2.u32 	[%r147+24], {%r554, %r555};
	st.shared.v2.u32 	[%r147+32], {%r556, %r557};
	st.shared.v2.u32 	[%r147+40], {%r558, %r559};
	st.shared.v2.u32 	[%r147+48], {%r560, %r561};
	st.shared.v2.u32 	[%r147+56], {%r562, %r563};
	st.shared.v2.u32 	[%r147+64], {%r564, %r565};
	st.shared.v2.u32 	[%r147+72], {%r566, %r567};
	st.shared.v2.u32 	[%r147+80], {%r568, %r569};
	bar.warp.sync 	-1;
	ld.shared.u32 	%r216, [%r146];
	ld.shared.u32 	%r217, [%r146+128];
	ld.shared.u32 	%r218, [%r146+256];
	ld.shared.u32 	%r219, [%r146+384];
	ld.shared.u32 	%r220, [%r146+512];
	ld.shared.u32 	%r221, [%r146+640];
	ld.shared.u32 	%r222, [%r146+768];
	ld.shared.u32 	%r223, [%r146+896];
	ld.shared.u32 	%r224, [%r146+1024];
	ld.shared.u32 	%r225, [%r146+1152];
	ld.shared.u32 	%r226, [%r146+1280];
	ld.shared.u32 	%r227, [%r146+1408];
	ld.shared.u32 	%r228, [%r146+1536];
	ld.shared.u32 	%r229, [%r146+1664];
	ld.shared.u32 	%r230, [%r146+1792];
	ld.shared.u32 	%r231, [%r146+1920];
	ld.shared.u32 	%r232, [%r146+2048];
	ld.shared.u32 	%r233, [%r146+2176];
	ld.shared.u32 	%r234, [%r146+2304];
	ld.shared.u32 	%r235, [%r146+2432];
	ld.shared.u32 	%r236, [%r146+2560];
	ld.shared.u32 	%r237, [%r146+2688];
	setp.ne.s32 	%p81, %r85, 0;
	@%p81 bra 	$L__BB6_99;
	st.volatile.shared.u32 	[_ZZN3cub18CUB_300001_SM_10006detail4scan16DeviceScanKernelINS2_10policy_hubIiiijN4cuda3std3__44plusIvEEE10Policy1000EPiSC_NS0_13ScanTileStateIiLb1EEES9_NS1_10InputValueIiSC_EEjiLb0EiEEvT0_T1_T2_iT3_T4_T5_E12temp_storage+33792], %r6;
$L__BB6_99:
	ld.param.u32 	%r984, [_ZN3cub18CUB_300001_SM_10006detail4scan16DeviceScanKernelINS2_10policy_hubIiiijN4cuda3std3__44plusIvEEE10Policy1000EPiSC_NS0_13ScanTileStateIiLb1EEES9_NS1_10InputValueIiSC_EEjiLb0EiEEvT0_T1_T2_iT3_T4_T5__param_3];
	ld.param.u64 	%rd59, [_ZN3cub18CUB_300001_SM_10006detail4scan16DeviceScanKernelINS2_10policy_hubIiiijN4cuda3std3__44plusIvEEE10Policy1000EPiSC_NS0_13ScanTileStateIiLb1EEES9_NS1_10InputValueIiSC_EEjiLb0EiEEvT0_T1_T2_iT3_T4_T5__param_1];
	bar.sync 	0;
	ld.volatile.shared.u32 	%r238, [_ZZN3cub18CUB_300001_SM_10006detail4scan16DeviceScanKernelINS2_10policy_hubIiiijN4cuda3std3__44plusIvEEE10Policy1000EPiSC_NS0_13ScanTileStateIiLb1EEES9_NS1_10InputValueIiSC_EEjiLb0EiEEvT0_T1_T2_iT3_T4_T5_E12temp_storage+33792];
	setp.ge.s32 	%p82, %r87, %r238;
	cvt.u64.u32 	%rd35, %r87;
	mov.u32 	%r570, %ctaid.x;
	add.s32 	%r571, %r984, %r570;
	mul.lo.s32 	%r572, %r571, 8448;
	cvt.u64.u32 	%rd36, %r572;
	add.s64 	%rd37, %rd35, %rd36;
	cvta.to.global.u64 	%rd38, %rd59;
	shl.b64 	%rd39, %rd37, 2;
	add.s64 	%rd12, %rd38, %rd39;
	@%p82 bra 	$L__BB6_101;
	st.global.u32 	[%rd12], %r216;
$L__BB6_101:
	setp.ge.s32 	%p83, %r90, %r238;
	@%p83 bra 	$L__BB6_103;
	st.global.u32 	[%rd12+128], %r217;
$L__BB6_103:
	setp.ge.s32 	%p84, %r93, %r238;
	@%p84 bra 	$L__BB6_105;
	st.global.u32 	[%rd12+256], %r218;
$L__BB6_105:
	setp.ge.s32 	%p85, %r96, %r238;
	@%p85 bra 	$L__BB6_107;
	st.global.u32 	[%rd12+384], %r219;
$L__BB6_107:
	mov.u32 	%r573, %tid.x;
	and.b32  	%r574, %r573, 992;
	mul.lo.s32 	%r575, %r574, 22;
	and.b32  	%r576, %r573, 31;
	or.b32  	%r577, %r575, %r576;
	add.s32 	%r578, %r577, 128;
	setp.ge.s32 	%p86, %r578, %r238;
	@%p86 bra 	$L__BB6_109;
	st.global.u32 	[%rd12+512], %r220;
$L__BB6_109:
	add.s32 	%r584, %r577, 160;
	setp.ge.s32 	%p87, %r584, %r238;
	@%p87 bra 	$L__BB6_111;
	st.global.u32 	[%rd12+640], %r221;
$L__BB6_111:
	setp.ge.s32 	%p88, %r103, %r238;
	@%p88 bra 	$L__BB6_113;
	st.global.u32 	[%rd12+768], %r222;
$L__BB6_113:
	add.s32 	%r590, %r577, 224;
	setp.ge.s32 	%p89, %r590, %r238;
	@%p89 bra 	$L__BB6_115;
	st.global.u32 	[%rd12+896], %r223;
$L__BB6_115:
	setp.ge.s32 	%p90, %r108, %r238;
	@%p90 bra 	$L__BB6_117;
	st.global.u32 	[%rd12+1024], %r224;
$L__BB6_117:
	add.s32 	%r596, %r577, 288;
	setp.ge.s32 	%p91, %r596, %r238;
	@%p91 bra 	$L__BB6_119;
	st.global.u32 	[%rd12+1152], %r225;
$L__BB6_119:
	setp.ge.s32 	%p92, %r113, %r238;
	@%p92 bra 	$L__BB6_121;
	st.global.u32 	[%rd12+1280], %r226;
$L__BB6_121:
	setp.ge.s32 	%p93, %r116, %r238;
	@%p93 bra 	$L__BB6_123;
	st.global.u32 	[%rd12+1408], %r227;
$L__BB6_123:
	setp.ge.s32 	%p94, %r119, %r238;
	@%p94 bra 	$L__BB6_125;
	st.global.u32 	[%rd12+1536], %r228;
$L__BB6_125:
	setp.ge.s32 	%p95, %r122, %r238;
	@%p95 bra 	$L__BB6_127;
	st.global.u32 	[%rd12+1664], %r229;
$L__BB6_127:
	add.s32 	%r602, %r577, 448;
	setp.ge.s32 	%p96, %r602, %r238;
	@%p96 bra 	$L__BB6_129;
	st.global.u32 	[%rd12+1792], %r230;
$L__BB6_129:
	setp.ge.s32 	%p97, %r127, %r238;
	@%p97 bra 	$L__BB6_131;
	st.global.u32 	[%rd12+1920], %r231;
$L__BB6_131:
	add.s32 	%r608, %r577, 512;
	setp.ge.s32 	%p98, %r608, %r238;
	@%p98 bra 	$L__BB6_133;
	st.global.u32 	[%rd12+2048], %r232;
$L__BB6_133:
	add.s32 	%r614, %r577, 544;
	setp.ge.s32 	%p99, %r614, %r238;
	@%p99 bra 	$L__BB6_135;
	st.global.u32 	[%rd12+2176], %r233;
$L__BB6_135:
	setp.ge.s32 	%p100, %r134, %r238;
	@%p100 bra 	$L__BB6_137;
	st.global.u32 	[%rd12+2304], %r234;
$L__BB6_137:
	add.s32 	%r620, %r577, 608;
	setp.ge.s32 	%p101, %r620, %r238;
	@%p101 bra 	$L__BB6_139;
	st.global.u32 	[%rd12+2432], %r235;
$L__BB6_139:
	add.s32 	%r626, %r577, 640;
	setp.ge.s32 	%p102, %r626, %r238;
	@%p102 bra 	$L__BB6_141;
	st.global.u32 	[%rd12+2560], %r236;
$L__BB6_141:
	setp.ge.s32 	%p103, %r141, %r238;
	@%p103 bra 	$L__BB6_143;
	st.global.u32 	[%rd12+2688], %r237;
$L__BB6_143:
	ret;

}
	// .globl	_ZN3cub18CUB_300001_SM_10006detail4scan16DeviceScanKernelINS2_10policy_hubIiiimN4cuda3std3__44plusIvEEE10Policy1000EPiSC_NS0_13ScanTileStateIiLb1EEES9_NS1_10InputValueIiSC_EEmiLb0EiEEvT0_T1_T2_iT3_T4_T5_
.visible .entry _ZN3cub18CUB_300001_SM_10006detail4scan16DeviceScanKernelINS2_10policy_hubIiiimN4cuda3std3__44plusIvEEE10Policy1000EPiSC_NS0_13ScanTileStateIiLb1EEES9_NS1_10InputValueIiSC_EEmiLb0EiEEvT0_T1_T2_iT3_T4_T5_(
	.param .u64 .ptr .align 1 _ZN3cub18CUB_300001_SM_10006detail4scan16DeviceScanKernelINS2_10policy_hubIiiimN4cuda3std3__44plusIvEEE10Policy1000EPiSC_NS0_13ScanTileStateIiLb1EEES9_NS1_10InputValueIiSC_EEmiLb0EiEEvT0_T1_T2_iT3_T4_T5__param_0,
	.param .u64 .ptr .align 1 _ZN3cub18CUB_300001_SM_10006detail4scan16DeviceScanKernelINS2_10policy_hubIiiimN4cuda3std3__44plusIvEEE10Policy1000EPiSC_NS0_13ScanTileStateIiLb1EEES9_NS1_10InputValueIiSC_EEmiLb0EiEEvT0_T1_T2_iT3_T4_T5__param_1,
	.param .align 8 .b8 _ZN3cub18CUB_300001_SM_10006detail4scan16DeviceScanKernelINS2_10policy_hubIiiimN4cuda3std3__44plusIvEEE10Policy1000EPiSC_NS0_13ScanTileStateIiLb1EEES9_NS1_10InputValueIiSC_EEmiLb0EiEEvT0_T1_T2_iT3_T4_T5__param_2[8],
	.param .u32 _ZN3cub18CUB_300001_SM_10006detail4scan16DeviceScanKernelINS2_10policy_hubIiiimN4cuda3std3__44plusIvEEE10Policy1000EPiSC_NS0_13ScanTileStateIiLb1EEES9_NS1_10InputValueIiSC_EEmiLb0EiEEvT0_T1_T2_iT3_T4_T5__param_3,
	.param .align 1 .b8 _ZN3cub18CUB_300001_SM_10006detail4scan16DeviceScanKernelINS2_10policy_hubIiiimN4cuda3std3__44plusIvEEE10Policy1000EPiSC_NS0_13ScanTileStateIiLb1EEES9_NS1_10InputValueIiSC_EEmiLb0EiEEvT0_T1_T2_iT3_T4_T5__param_4[1],
	.param .align 8 .b8 _ZN3cub18CUB_300001_SM_10006detail4scan16DeviceScanKernelINS2_10policy_hubIiiimN4cuda3std3__44plusIvEEE10Policy1000EPiSC_NS0_13ScanTileStateIiLb1EEES9_NS1_10InputValueIiSC_EEmiLb0EiEEvT0_T1_T2_iT3_T4_T5__param_5[16],
	.param .u64 _ZN3cub18CUB_300001_SM_10006detail4scan16DeviceScanKernelINS2_10policy_hubIiiimN4cuda3std3__44plusIvEEE10Policy1000EPiSC_NS0_13ScanTileStateIiLb1EEES9_NS1_10InputValueIiSC_EEmiLb0EiEEvT0_T1_T2_iT3_T4_T5__param_6
)
.maxntid 416
{
	.reg .pred 	%p<158>;
	.reg .b16 	%rs<3>;
	.reg .b32 	%r<1011>;
	.reg .b64 	%rd<98>;
	// demoted variable
	.shared .align 16 .b8 _ZZN3cub18CUB_300001_SM_10006detail4scan16DeviceScanKernelINS2_10policy_hubIiiimN4cuda3std3__44plusIvEEE10Policy1000EPiSC_NS0_13ScanTileStateIiLb1EEES9_NS1_10InputValueIiSC_EEmiLb0EiEEvT0_T1_T2_iT3_T4_T5_E12temp_storage[31632];
	ld.param.u32 	%r208, [_ZN3cub18CUB_300001_SM_10006detail4scan16DeviceScanKernelINS2_10policy_hubIiiimN4cuda3std3__44plusIvEEE10Policy1000EPiSC_NS0_13ScanTileStateIiLb1EEES9_NS1_10InputValueIiSC_EEmiLb0EiEEvT0_T1_T2_iT3_T4_T5__param_5];
	bfe.u32 	%r209, %r208, 0, 8;
	cvt.u16.u32 	%rs1, %r209;
	and.b16  	%rs2, %rs1, 255;
	ld.param.u64 	%rd16, [_ZN3cub18CUB_300001_SM_10006detail4scan16DeviceScanKernelINS2_10policy_hubIiiimN4cuda3std3__44plusIvEEE10Policy1000EPiSC_NS0_13ScanTileStateIiLb1EEES9_NS1_10InputValueIiSC_EEmiLb0EiEEvT0_T1_T2_iT3_T4_T5__param_2];
	ld.param.u64 	%rd14, [_ZN3cub18CUB_300001_SM_10006detail4scan16DeviceScanKernelINS2_10policy_hubIiiimN4cuda3std3__44plusIvEEE10Policy1000EPiSC_NS0_13ScanTileStateIiLb1EEES9_NS1_10InputValueIiSC_EEmiLb0EiEEvT0_T1_T2_iT3_T4_T5__param_0];
	ld.param.u64 	%rd1, [_ZN3cub18CUB_300001_SM_10006detail4scan16DeviceScanKernelINS2_10policy_hubIiiimN4cuda3std3__44plusIvEEE10Policy1000EPiSC_NS0_13ScanTileStateIiLb1EEES9_NS1_10InputValueIiSC_EEmiLb0EiEEvT0_T1_T2_iT3_T4_T5__param_5+8];
	ld.param.u32 	%r207, [_ZN3cub18CUB_300001_SM_10006detail4scan16DeviceScanKernelINS2_10policy_hubIiiimN4cuda3std3__44plusIvEEE10Policy1000EPiSC_NS0_13ScanTileStateIiLb1EEES9_NS1_10InputValueIiSC_EEmiLb0EiEEvT0_T1_T2_iT3_T4_T5__param_3];
	ld.param.u64 	%rd17, [_ZN3cub18CUB_300001_SM_10006detail4scan16DeviceScanKernelINS2_10policy_hubIiiimN4cuda3std3__44plusIvEEE10Policy1000EPiSC_NS0_13ScanTileStateIiLb1EEES9_NS1_10InputValueIiSC_EEmiLb0EiEEvT0_T1_T2_iT3_T4_T5__param_6];
	setp.eq.s16 	%p1, %rs2, 0;
	@%p1 bra 	$L__BB7_2;
	cvta.to.global.u64 	%rd18, %rd1;
	ld.global.u32 	%r967, [%rd18];
	bra.uni 	$L__BB7_3;
$L__BB7_2:
	cvt.u32.u64 	%r967, %rd1;
$L__BB7_3:
	mov.u32 	%r210, %ctaid.x;
	add.s32 	%r4, %r207, %r210;
	mul.wide.s32 	%rd3, %r4, 7904;
	sub.s64 	%rd4, %rd17, %rd3;
	setp.lt.u64 	%p2, %rd4, 7905;
	@%p2 bra 	$L__BB7_29;
	mov.u32 	%r5, %tid.x;
	and.b32  	%r644, %r5, 31;
	and.b32  	%r645, %r5, 992;
	mul.lo.s32 	%r646, %r645, 19;
	or.b32  	%r647, %r646, %r644;
	cvt.u64.u32 	%rd79, %r647;
	add.s64 	%rd5, %rd3, %rd79;
	shl.b64 	%rd80, %rd5, 2;
	add.s64 	%rd60, %rd14, %rd80;
	// begin inline asm
	ld.ca.u32 %r624, [%rd60];
	// end inline asm
	add.s64 	%rd61, %rd60, 128;
	// begin inline asm
	ld.ca.u32 %r625, [%rd61];
	// end inline asm
	add.s64 	%rd62, %rd60, 256;
	// begin inline asm
	ld.ca.u32 %r626, [%rd62];
	// end inline asm
	add.s64 	%rd63, %rd60, 384;
	// begin inline asm
	ld.ca.u32 %r627, [%rd63];
	// end inline asm
	add.s64 	%rd64, %rd60, 512;
	// begin inline asm
	ld.ca.u32 %r628, [%rd64];
	// end inline asm
	add.s64 	%rd65, %rd60, 640;
	// begin inline asm
	ld.ca.u32 %r629, [%rd65];
	// end inline asm
	add.s64 	%rd66, %rd60, 768;
	// begin inline asm
	ld.ca.u32 %r630, [%rd66];
	// end inline asm
	add.s64 	%rd67, %rd60, 896;
	// begin inline asm
	ld.ca.u32 %r631, [%rd67];
	// end inline asm
	add.s64 	%rd68, %rd60, 1024;
	// begin inline asm
	ld.ca.u32 %r632, [%rd68];
	// end inline asm
	add.s64 	%rd69, %rd60, 1152;
	// begin inline asm
	ld.ca.u32 %r633, [%rd69];
	// end inline asm
	add.s64 	%rd70, %rd60, 1280;
	// begin inline asm
	ld.ca.u32 %r634, [%rd70];
	// end inline asm
	add.s64 	%rd71, %rd60, 1408;
	// begin inline asm
	ld.ca.u32 %r635, [%rd71];
	// end inline asm
	add.s64 	%rd72, %rd60, 1536;
	// begin inline asm
	ld.ca.u32 %r636, [%rd72];
	// end inline asm
	add.s64 	%rd73, %rd60, 1664;
	// begin inline asm
	ld.ca.u32 %r637, [%rd73];
	// end inline asm
	add.s64 	%rd74, %rd60, 1792;
	// begin inline asm
	ld.ca.u32 %r638, [%rd74];
	// end inline asm
	add.s64 	%rd75, %rd60, 1920;
	// begin inline asm
	ld.ca.u32 %r639, [%rd75];
	// end inline asm
	add.s64 	%rd76, %rd60, 2048;
	// begin inline asm
	ld.ca.u32 %r640, [%rd76];
	// end inline asm
	add.s64 	%rd77, %rd60, 2176;
	// begin inline asm
	ld.ca.u32 %r641, [%rd77];
	// end inline asm
	add.s64 	%rd78, %rd60, 2304;
	// begin inline asm
	ld.ca.u32 %r642, [%rd78];
	// end inline asm
	// begin inline asm
	mov.u32 %r643, %laneid;
	// end inline asm
	shr.u32 	%r7, %r5, 5;
	mad.lo.s32 	%r648, %r7, 608, %r643;
	shl.b32 	%r649, %r648, 2;
	mov.u32 	%r650, _ZZN3cub18CUB_300001_SM_10006detail4scan16DeviceScanKernelINS2_10policy_hubIiiimN4cuda3std3__44plusIvEEE10Policy1000EPiSC_NS0_13ScanTileStateIiLb1EEES9_NS1_10InputValueIiSC_EEmiLb0EiEEvT0_T1_T2_iT3_T4_T5_E12temp_storage;
	add.s32 	%r8, %r650, %r649;
	st.shared.u32 	[%r8], %r624;
	st.shared.u32 	[%r8+128], %r625;
	st.shared.u32 	[%r8+256], %r626;
	st.shared.u32 	[%r8+384], %r627;
	st.shared.u32 	[%r8+512], %r628;
	st.shared.u32 	[%r8+640], %r629;
	st.shared.u32 	[%r8+768], %r630;
	st.shared.u32 	[%r8+896], %r631;
	st.shared.u32 	[%r8+1024], %r632;
	st.shared.u32 	[%r8+1152], %r633;
	st.shared.u32 	[%r8+1280], %r634;
	st.shared.u32 	[%r8+1408], %r635;
	st.shared.u32 	[%r8+1536], %r636;
	st.shared.u32 	[%r8+1664], %r637;
	st.shared.u32 	[%r8+1792], %r638;
	st.shared.u32 	[%r8+1920], %r639;
	st.shared.u32 	[%r8+2048], %r640;
	st.shared.u32 	[%r8+2176], %r641;
	st.shared.u32 	[%r8+2304], %r642;
	bar.warp.sync 	-1;
	mad.lo.s32 	%r9, %r643, 72, %r8;
	ld.shared.u32 	%r10, [%r9];
	ld.shared.u32 	%r11, [%r9+4];
	ld.shared.u32 	%r12, [%r9+8];
	ld.shared.u32 	%r13, [%r9+12];
	ld.shared.u32 	%r14, [%r9+16];
	ld.shared.u32 	%r15, [%r9+20];
	ld.shared.u32 	%r16, [%r9+24];
	ld.shared.u32 	%r17, [%r9+28];
	ld.shared.u32 	%r18, [%r9+32];
	ld.shared.u32 	%r19, [%r9+36];
	ld.shared.u32 	%r20, [%r9+40];
	ld.shared.u32 	%r21, [%r9+44];
	ld.shared.u32 	%r22, [%r9+48];
	ld.shared.u32 	%r23, [%r9+52];
	ld.shared.u32 	%r24, [%r9+56];
	ld.shared.u32 	%r25, [%r9+60];
	ld.shared.u32 	%r26, [%r9+64];
	ld.shared.u32 	%r27, [%r9+68];
	ld.shared.u32 	%r28, [%r9+72];
	bar.sync 	0;
	setp.ne.s32 	%p100, %r4, 0;
	@%p100 bra 	$L__BB7_9;
	add.s32 	%r868, %r11, %r10;
	add.s32 	%r869, %r12, %r868;
	add.s32 	%r870, %r13, %r869;
	add.s32 	%r871, %r14, %r870;
	add.s32 	%r872, %r15, %r871;
	add.s32 	%r873, %r16, %r872;
	add.s32 	%r874, %r17, %r873;
	add.s32 	%r875, %r18, %r874;
	add.s32 	%r876, %r19, %r875;
	add.s32 	%r877, %r20, %r876;
	add.s32 	%r878, %r21, %r877;
	add.s32 	%r879, %r22, %r878;
	add.s32 	%r880, %r23, %r879;
	add.s32 	%r881, %r24, %r880;
	add.s32 	%r882, %r25, %r881;
	add.s32 	%r883, %r26, %r882;
	add.s32 	%r884, %r27, %r883;
	add.s32 	%r842, %r28, %r884;
	mov.b32 	%r840, 1;
	mov.b32 	%r865, 0;
	mov.b32 	%r867, -1;
	// begin inline asm
	{  .reg .s32 r0;  .reg .pred p;  shfl.sync.up.b32 r0|p, %r842, %r840, %r865, %r867;  @p add.s32 r0, r0, %r842;  mov.s32 %r838, r0;}
	// end inline asm
	mov.b32 	%r846, 2;
	// begin inline asm
	{  .reg .s32 r0;  .reg .pred p;  shfl.sync.up.b32 r0|p, %r838, %r846, %r865, %r867;  @p add.s32 r0, r0, %r838;  mov.s32 %r844, r0;}
	// end inline asm
	mov.b32 	%r852, 4;
	// begin inline asm
	{  .reg .s32 r0;  .reg .pred p;  shfl.sync.up.b32 r0|p, %r844, %r852, %r865, %r867;  @p add.s32 r0, r0, %r844;  mov.s32 %r850, r0;}
	// end inline asm
	mov.b32 	%r858, 8;
	// begin inline asm
	{  .reg .s32 r0;  .reg .pred p;  shfl.sync.up.b32 r0|p, %r850, %r858, %r865, %r867;  @p add.s32 r0, r0, %r850;  mov.s32 %r856, r0;}
	// end inline asm
	mov.b32 	%r864, 16;
	// begin inline asm
	{  .reg .s32 r0;  .reg .pred p;  shfl.sync.up.b32 r0|p, %r856, %r864, %r865, %r867;  @p add.s32 r0, r0, %r856;  mov.s32 %r862, r0;}
	// end inline asm
	setp.ne.s32 	%p143, %r643, 31;
	@%p143 bra 	$L__BB7_7;
	shl.b32 	%r885, %r7, 2;
	mov.u32 	%r886, _ZZN3cub18CUB_300001_SM_10006detail4scan16DeviceScanKernelINS2_10policy_hubIiiimN4cuda3std3__44plusIvEEE10Policy1000EPiSC_NS0_13ScanTileStateIiLb1EEES9_NS1_10InputValueIiSC_EEmiLb0EiEEvT0_T1_T2_iT3_T4_T5_E12temp_storage;
	add.s32 	%r887, %r886, %r885;
	st.shared.u32 	[%r887+16], %r862;
$L__BB7_7:
	bar.sync 	0;
	ld.shared.v4.u32 	{%r888, %r889, %r890, %r891}, [_ZZN3cub18CUB_300001_SM_10006detail4scan16DeviceScanKernelINS2_10policy_hubIiiimN4cuda3std3__44plusIvEEE10Policy1000EPiSC_NS0_13ScanTileStateIiLb1EEES9_NS1_10InputValueIiSC_EEmiLb0EiEEvT0_T1_T2_iT3_T4_T5_E12temp_storage+16];
	add.s32 	%r892, %r889, %r888;
	setp.eq.s32 	%p144, %r7, 2;
	selp.b32 	%r893, %r892, %r888, %p144;
	add.s32 	%r894, %r892, %r890;
	setp.eq.s32 	%p145, %r7, 3;
	selp.b32 	%r895, %r894, %r893, %p145;
	add.s32 	%r896, %r894, %r891;
	setp.eq.s32 	%p146, %r7, 4;
	selp.b32 	%r897, %r896, %r895, %p146;
	ld.shared.v4.u32 	{%r898, %r899, %r900, %r901}, [_ZZN3cub18CUB_300001_SM_10006detail4scan16DeviceScanKernelINS2_10policy_hubIiiimN4cuda3std3__44plusIvEEE10Policy1000EPiSC_NS0_13ScanTileStateIiLb1EEES9_NS1_10InputValueIiSC_EEmiLb0EiEEvT0_T1_T2_iT3_T4_T5_E12temp_storage+32];
	add.s32 	%r902, %r896, %r898;
	setp.eq.s32 	%p147, %r7, 5;
	selp.b32 	%r903, %r902, %r897, %p147;
	add.s32 	%r904, %r902, %r899;
	setp.eq.s32 	%p148, %r7, 6;
	selp.b32 	%r905, %r904, %r903, %p148;
	add.s32 	%r906, %r904, %r900;
	setp.eq.s32 	%p149, %r7, 7;
	selp.b32 	%r907, %r906, %r905, %p149;
	add.s32 	%r908, %r906, %r901;
	setp.eq.s32 	%p150, %r7, 8;
	selp.b32 	%r909, %r908, %r907, %p150;
	ld.shared.v4.u32 	{%r910, %r911, %r912, %r913}, [_ZZN3cub18CUB_300001_SM_10006detail4scan16DeviceScanKernelINS2_10policy_hubIiiimN4cuda3std3__44plusIvEEE10Policy1000EPiSC_NS0_13ScanTileStateIiLb1EEES9_NS1_10InputValueIiSC_EEmiLb0EiEEvT0_T1_T2_iT3_T4_T5_E12temp_storage+48];
	add.s32 	%r914, %r908, %r910;
	setp.eq.s32 	%p151, %r7, 9;
	selp.b32 	%r915, %r914, %r909, %p151;
	add.s32 	%r916, %r914, %r911;
	setp.eq.s32 	%p152, %r7, 10;
	selp.b32 	%r917, %r916, %r915, %p152;
	add.s32 	%r918, %r916, %r912;
	setp.eq.s32 	%p153, %r7, 11;
	selp.b32 	%r919, %r918, %r917, %p153;
	add.s32 	%r920, %r918, %r913;
	setp.eq.s32 	%p154, %r7, 12;
	selp.b32 	%r921, %r920, %r919, %p154;
	ld.shared.u32 	%r922, [_ZZN3cub18CUB_300001_SM_10006detail4scan16DeviceScanKernelINS2_10policy_hubIiiimN4cuda3std3__44plusIvEEE10Policy1000EPiSC_NS0_13ScanTileStateIiLb1EEES9_NS1_10InputValueIiSC_EEmiLb0EiEEvT0_T1_T2_iT3_T4_T5_E12temp_storage+64];
	setp.lt.u32 	%p155, %r5, 32;
	selp.b32 	%r923, 0, %r921, %p155;
	setp.eq.s32 	%p156, %r643, 0;
	sub.s32 	%r924, %r862, %r842;
	selp.b32 	%r925, 0, %r924, %p156;
	add.s32 	%r926, %r925, %r967;
	add.s32 	%r979, %r926, %r923;
	add.s32 	%r927, %r922, %r967;
	add.s32 	%r32, %r927, %r920;
	setp.ne.s32 	%p157, %r5, 0;
	@%p157 bra 	$L__BB7_28;
	add.s64 	%rd92, %rd16, 256;
	mov.b32 	%r928, 101;
	// begin inline asm
	st.relaxed.gpu.v2.u32 [%rd92], {%r928, %r32};
	// end inline asm
	bra.uni 	$L__BB7_28;
$L__BB7_9:
	add.s32 	%r681, %r11, %r10;
	add.s32 	%r682, %r12, %r681;
	add.s32 	%r683, %r13, %r682;
	add.s32 	%r684, %r14, %r683;
	add.s32 	%r685, %r15, %r684;
	add.s32 	%r686, %r16, %r685;
	add.s32 	%r687, %r17, %r686;
	add.s32 	%r688, %r18, %r687;
	add.s32 	%r689, %r19, %r688;
	add.s32 	%r690, %r20, %r689;
	add.s32 	%r691, %r21, %r690;
	add.s32 	%r692, %r22, %r691;
	add.s32 	%r693, %r23, %r692;
	add.s32 	%r694, %r24, %r693;
	add.s32 	%r695, %r25, %r694;
	add.s32 	%r696, %r26, %r695;
	add.s32 	%r697, %r27, %r696;
	add.s32 	%r655, %r28, %r697;
	mov.b32 	%r653, 1;
	mov.b32 	%r678, 0;
	mov.b32 	%r680, -1;
	// begin inline asm
	{  .reg .s32 r0;  .reg .pred p;  shfl.sync.up.b32 r0|p, %r655, %r653, %r678, %r680;  @p add.s32 r0, r0, %r655;  mov.s32 %r651, r0;}
	// end inline asm
	mov.b32 	%r659, 2;
	// begin inline asm
	{  .reg .s32 r0;  .reg .pred p;  shfl.sync.up.b32 r0|p, %r651, %r659, %r678, %r680;  @p add.s32 r0, r0, %r651;  mov.s32 %r657, r0;}
	// end inline asm
	mov.b32 	%r665, 4;
	// begin inline asm
	{  .reg .s32 r0;  .reg .pred p;  shfl.sync.up.b32 r0|p, %r657, %r665, %r678, %r680;  @p add.s32 r0, r0, %r657;  mov.s32 %r663, r0;}
	// end inline asm
	mov.b32 	%r671, 8;
	// begin inline asm
	{  .reg .s32 r0;  .reg .pred p;  shfl.sync.up.b32 r0|p, %r663, %r671, %r678, %r680;  @p add.s32 r0, r0, %r663;  mov.s32 %r669, r0;}
	// end inline asm
	mov.b32 	%r677, 16;
	// begin inline asm
	{  .reg .s32 r0;  .reg .pred p;  shfl.sync.up.b32 r0|p, %r669, %r677, %r678, %r680;  @p add.s32 r0, r0, %r669;  mov.s32 %r675, r0;}
	// end inline asm
	setp.ne.s32 	%p101, %r643, 31;
	@%p101 bra 	$L__BB7_11;
	shl.b32 	%r698, %r7, 2;
	mov.u32 	%r699, _ZZN3cub18CUB_300001_SM_10006detail4scan16DeviceScanKernelINS2_10policy_hubIiiimN4cuda3std3__44plusIvEEE10Policy1000EPiSC_NS0_13ScanTileStateIiLb1EEES9_NS1_10InputValueIiSC_EEmiLb0EiEEvT0_T1_T2_iT3_T4_T5_E12temp_storage;
	add.s32 	%r700, %r699, %r698;
	st.shared.u32 	[%r700+16], %r675;
$L__BB7_11:
	sub.s32 	%r701, %r675, %r655;
	bar.sync 	0;
	ld.shared.v4.u32 	{%r702, %r703, %r704, %r705}, [_ZZN3cub18CUB_300001_SM_10006detail4scan16DeviceScanKernelINS2_10policy_hubIiiimN4cuda3std3__44plusIvEEE10Policy1000EPiSC_NS0_13ScanTileStateIiLb1EEES9_NS1_10InputValueIiSC_EEmiLb0EiEEvT0_T1_T2_iT3_T4_T5_E12temp_storage+16];
	add.s32 	%r706, %r703, %r702;
	setp.eq.s32 	%p102, %r7, 2;
	selp.b32 	%r707, %r706, %r702, %p102;
	add.s32 	%r708, %r706, %r704;
	setp.eq.s32 	%p103, %r7, 3;
	selp.b32 	%r709, %r708, %r707, %p103;
	add.s32 	%r710, %r708, %r705;
	setp.eq.s32 	%p104, %r7, 4;
	selp.b32 	%r711, %r710, %r709, %p104;
	ld.shared.v4.u32 	{%r712, %r713, %r714, %r715}, [_ZZN3cub18CUB_300001_SM_10006detail4scan16DeviceScanKernelINS2_10policy_hubIiiimN4cuda3std3__44plusIvEEE10Policy1000EPiSC_NS0_13ScanTileStateIiLb1EEES9_NS1_10InputValueIiSC_EEmiLb0EiEEvT0_T1_T2_iT3_T4_T5_E12temp_storage+32];
	add.s32 	%r716, %r710, %r712;
	setp.eq.s32 	%p105, %r7, 5;
	selp.b32 	%r717, %r716, %r711, %p105;
	add.s32 	%r718, %r716, %r713;
	setp.eq.s32 	%p106, %r7, 6;
	selp.b32 	%r719, %r718, %r717, %p106;
	add.s32 	%r720, %r718, %r714;
	setp.eq.s32 	%p107, %r7, 7;
	selp.b32 	%r721, %r720, %r719, %p107;
	add.s32 	%r722, %r720, %r715;
	setp.eq.s32 	%p108, %r7, 8;
	selp.b32 	%r723, %r722, %r721, %p108;
	ld.shared.v4.u32 	{%r724, %r725, %r726, %r727}, [_ZZN3cub18CUB_300001_SM_10006detail4scan16DeviceScanKernelINS2_10policy_hubIiiimN4cuda3std3__44plusIvEEE10Policy1000EPiSC_NS0_13ScanTileStateIiLb1EEES9_NS1_10InputValueIiSC_EEmiLb0EiEEvT0_T1_T2_iT3_T4_T5_E12temp_storage+48];
	add.s32 	%r728, %r722, %r724;
	setp.eq.s32 	%p109, %r7, 9;
	selp.b32 	%r729, %r728, %r723, %p109;
	add.s32 	%r730, %r728, %r725;
	setp.eq.s32 	%p110, %r7, 10;
	selp.b32 	%r731, %r730, %r729, %p110;
	add.s32 	%r732, %r730, %r726;
	setp.eq.s32 	%p111, %r7, 11;
	selp.b32 	%r733, %r732, %r731, %p111;
	add.s32 	%r734, %r732, %r727;
	setp.eq.s32 	%p112, %r7, 12;
	selp.b32 	%r735, %r734, %r733, %p112;
	ld.shared.u32 	%r736, [_ZZN3cub18CUB_300001_SM_10006detail4scan16DeviceScanKernelINS2_10policy_hubIiiimN4cuda3std3__44plusIvEEE10Policy1000EPiSC_NS0_13ScanTileStateIiLb1EEES9_NS1_10InputValueIiSC_EEmiLb0EiEEvT0_T1_T2_iT3_T4_T5_E12temp_storage+64];
	add.s32 	%r35, %r734, %r736;
	setp.gt.u32 	%p113, %r5, 31;
	setp.lt.u32 	%p114, %r5, 32;
	setp.eq.s32 	%p115, %r643, 0;
	selp.b32 	%r737, 0, %r701, %p115;
	add.s32 	%r978, %r735, %r737;
	selp.b32 	%r37, %r701, %r978, %p114;
	@%p113 bra 	$L__BB7_27;
	setp.ne.s32 	%p116, %r5, 0;
	mul.wide.s32 	%rd81, %r4, 8;
	add.s64 	%rd6, %rd16, %rd81;
	@%p116 bra 	$L__BB7_14;
	st.shared.u32 	[_ZZN3cub18CUB_300001_SM_10006detail4scan16DeviceScanKernelINS2_10policy_hubIiiimN4cuda3std3__44plusIvEEE10Policy1000EPiSC_NS0_13ScanTileStateIiLb1EEES9_NS1_10InputValueIiSC_EEmiLb0EiEEvT0_T1_T2_iT3_T4_T5_E12temp_storage+12], %r35;
	add.s64 	%rd82, %rd6, 256;
	mov.b32 	%r738, 100;
	// begin inline asm
	st.relaxed.gpu.v2.u32 [%rd82], {%r738, %r35};
	// end inline asm
$L__BB7_14:
	not.b32 	%r744, %r5;
	add.s32 	%r974, %r4, %r744;
	mov.b32 	%r740, 550;
	// begin inline asm
	nanosleep.u32 %r740;
	// end inline asm
	mul.wide.s32 	%rd84, %r974, 8;
	add.s64 	%rd85, %rd16, %rd84;
	add.s64 	%rd83, %rd85, 256;
	// begin inline asm
	ld.relaxed.gpu.v2.u32 {%r975, %r969}, [%rd83];
	// end inline asm
	mov.b32 	%r970, 478;
$L__BB7_15:
	setp.eq.s32 	%p117, %r975, 99;
	mov.b32 	%r745, -1;
	vote.sync.any.pred 	%p118, %p117, %r745;
	not.pred 	%p119, %p118;
	@%p119 bra 	$L__BB7_17;
	// begin inline asm
	nanosleep.u32 %r970;
	// end inline asm
	shr.u32 	%r970, %r970, 1;
	// begin inline asm
	ld.relaxed.gpu.v2.u32 {%r975, %r969}, [%rd83];
	// end inline asm
	bra.uni 	$L__BB7_15;
$L__BB7_17:
	setp.eq.s32 	%p120, %r975, 101;
	mov.b32 	%r772, -1;
	vote.sync.ballot.b32 	%r774, %p120, %r772;
	// begin inline asm
	mov.u32 %r747, %lanemask_ge;
	// end inline asm
	and.b32  	%r775, %r774, %r747;
	or.b32  	%r776, %r775, -2147483648;
	add.s32 	%r777, %r776, -1;
	not.b32 	%r778, %r776;
	and.b32  	%r779, %r778, %r777;
	popc.b32 	%r751, %r779;
	mov.b32 	%r750, 1;
	// begin inline asm
	shfl.sync.down.b32 %r748, %r969, %r750, %r751, %r772;
	// end inline asm
	setp.lt.s32 	%p122, %r643, %r751;
	selp.b32 	%r780, %r748, 0, %p122;
	add.s32 	%r754, %r780, %r969;
	mov.b32 	%r755, 2;
	// begin inline asm
	shfl.sync.down.b32 %r753, %r754, %r755, %r751, %r772;
	// end inline asm
	add.s32 	%r50, %r643, 2;
	setp.gt.s32 	%p123, %r50, %r751;
	selp.b32 	%r781, 0, %r753, %p123;
	add.s32 	%r759, %r754, %r781;
	mov.b32 	%r760, 4;
	// begin inline asm
	shfl.sync.down.b32 %r758, %r759, %r760, %r751, %r772;
	// end inline asm
	add.s32 	%r51, %r643, 4;
	setp.gt.s32 	%p124, %r51, %r751;
	selp.b32 	%r782, 0, %r758, %p124;
	add.s32 	%r764, %r759, %r782;
	mov.b32 	%r765, 8;
	// begin inline asm
	shfl.sync.down.b32 %r763, %r764, %r765, %r751, %r772;
	// end inline asm
	add.s32 	%r52, %r643, 8;
	setp.gt.s32 	%p125, %r52, %r751;
	selp.b32 	%r783, 0, %r763, %p125;
	add.s32 	%r769, %r764, %r783;
	mov.b32 	%r770, 16;
	// begin inline asm
	shfl.sync.down.b32 %r768, %r769, %r770, %r751, %r772;
	// end inline asm
	add.s32 	%r53, %r643, 16;
	setp.gt.s32 	%p126, %r53, %r751;
	selp.b32 	%r784, 0, %r768, %p126;
	add.s32 	%r973, %r769, %r784;
	add.s64 	%rd8, %rd16, 256;
	mov.b32 	%r971, 478;
$L__BB7_18:
	setp.ne.s32 	%p127, %r975, 101;
	mov.b32 	%r785, -1;
	vote.sync.all.pred 	%p128, %p127, %r785;
	not.pred 	%p129, %p128;
	@%p129 bra 	$L__BB7_23;
	shr.u32 	%r971, %r971, 1;
	mul.wide.s32 	%rd88, %r974, 8;
	add.s64 	%rd89, %rd8, %rd88;
	add.s64 	%rd87, %rd89, -256;
	// begin inline asm
	ld.relaxed.gpu.v2.u32 {%r975, %r976}, [%rd87];
	// end inline asm
	mov.u32 	%r977, %r971;
$L__BB7_20:
	setp.eq.s32 	%p133, %r975, 99;
	mov.b32 	%r793, -1;
	vote.sync.any.pred 	%p134, %p133, %r793;
	not.pred 	%p135, %p134;
	@%p135 bra 	$L__BB7_22;
	// begin inline asm
	nanosleep.u32 %r977;
	// end inline asm
	shr.u32 	%r977, %r977, 1;
	// begin inline asm
	ld.relaxed.gpu.v2.u32 {%r975, %r976}, [%rd87];
	// end inline asm
	bra.uni 	$L__BB7_20;
$L__BB7_22:
	setp.eq.s32 	%p136, %r975, 101;
	mov.b32 	%r819, -1;
	vote.sync.ballot.b32 	%r820, %p136, %r819;
	and.b32  	%r821, %r820, %r747;
	or.b32  	%r822, %r821, -2147483648;
	add.s32 	%r823, %r822, -1;
	not.b32 	%r824, %r822;
	and.b32  	%r825, %r824, %r823;
	popc.b32 	%r798, %r825;
	mov.b32 	%r797, 1;
	// begin inline asm
	shfl.sync.down.b32 %r795, %r976, %r797, %r798, %r819;
	// end inline asm
	setp.lt.s32 	%p138, %r643, %r798;
	selp.b32 	%r826, %r795, 0, %p138;
	add.s32 	%r801, %r826, %r976;
	mov.b32 	%r802, 2;
	// begin inline asm
	shfl.sync.down.b32 %r800, %r801, %r802, %r798, %r819;
	// end inline asm
	setp.gt.s32 	%p139, %r50, %r798;
	selp.b32 	%r827, 0, %r800, %p139;
	add.s32 	%r806, %r801, %r827;
	mov.b32 	%r807, 4;
	// begin inline asm
	shfl.sync.down.b32 %r805, %r806, %r807, %r798, %r819;
	// end inline asm
	setp.gt.s32 	%p140, %r51, %r798;
	selp.b32 	%r828, 0, %r805, %p140;
	add.s32 	%r811, %r806, %r828;
	mov.b32 	%r812, 8;
	// begin inline asm
	shfl.sync.down.b32 %r810, %r811, %r812, %r798, %r819;
	// end inline asm
	setp.gt.s32 	%p141, %r52, %r798;
	selp.b32 	%r829, 0, %r810, %p141;
	add.s32 	%r816, %r811, %r829;
	mov.b32 	%r817, 16;
	// begin inline asm
	shfl.sync.down.b32 %r815, %r816, %r817, %r798, %r819;
	// end inline asm
	setp.gt.s32 	%p142, %r53, %r798;
	selp.b32 	%r830, 0, %r815, %p142;
	add.s32 	%r831, %r830, %r973;
	add.s32 	%r973, %r831, %r816;
	add.s32 	%r974, %r974, -32;
	bra.uni 	$L__BB7_18;
$L__BB7_23:
	@%p116 bra 	$L__BB7_25;
	add.s32 	%r788, %r973, %r35;
	add.s64 	%rd86, %rd6, 256;
	mov.b32 	%r787, 101;
	// begin inline asm
	st.relaxed.gpu.v2.u32 [%rd86], {%r787, %r788};
	// end inline asm
	st.shared.u32 	[_ZZN3cub18CUB_300001_SM_10006detail4scan16DeviceScanKernelINS2_10policy_hubIiiimN4cuda3std3__44plusIvEEE10Policy1000EPiSC_NS0_13ScanTileStateIiLb1EEES9_NS1_10InputValueIiSC_EEmiLb0EiEEvT0_T1_T2_iT3_T4_T5_E12temp_storage+4], %r973;
	st.shared.u32 	[_ZZN3cub18CUB_300001_SM_10006detail4scan16DeviceScanKernelINS2_10policy_hubIiiimN4cuda3std3__44plusIvEEE10Policy1000EPiSC_NS0_13ScanTileStateIiLb1EEES9_NS1_10InputValueIiSC_EEmiLb0EiEEvT0_T1_T2_iT3_T4_T5_E12temp_storage+8], %r788;
$L__BB7_25:
	setp.ne.s32 	%p131, %r643, 0;
	mov.u32 	%r978, %r37;
	@%p131 bra 	$L__BB7_27;
	st.shared.u32 	[_ZZN3cub18CUB_300001_SM_10006detail4scan16DeviceScanKernelINS2_10policy_hubIiiimN4cuda3std3__44plusIvEEE10Policy1000EPiSC_NS0_13ScanTileStateIiLb1EEES9_NS1_10InputValueIiSC_EEmiLb0EiEEvT0_T1_T2_iT3_T4_T5_E12temp_storage+84], %r973;
	mov.u32 	%r978, %r973;
$L__BB7_27:
	bar.sync 	0;
	setp.eq.s32 	%p132, %r5, 0;
	ld.shared.u32 	%r789, [_ZZN3cub18CUB_300001_SM_10006detail4scan16DeviceScanKernelINS2_10policy_hubIiiimN4cuda3std3__44plusIvEEE10Policy1000EPiSC_NS0_13ScanTileStateIiLb1EEES9_NS1_10InputValueIiSC_EEmiLb0EiEEvT0_T1_T2_iT3_T4_T5_E12temp_storage+84];
	selp.b32 	%r790, 0, %r789, %p132;
	add.s32 	%r979, %r790, %r978;
$L__BB7_28:
	ld.param.u64 	%rd97, [_ZN3cub18CUB_300001_SM_10006detail4scan16DeviceScanKernelINS2_10policy_hubIiiimN4cuda3std3__44plusIvEEE10Policy1000EPiSC_NS0_13ScanTileStateIiLb1EEES9_NS1_10InputValueIiSC_EEmiLb0EiEEvT0_T1_T2_iT3_T4_T5__param_1];
	add.s32 	%r930, %r979, %r10;
	add.s32 	%r931, %r11, %r930;
	add.s32 	%r932, %r12, %r931;
	add.s32 	%r933, %r13, %r932;
	add.s32 	%r934, %r14, %r933;
	add.s32 	%r935, %r15, %r934;
	add.s32 	%r936, %r16, %r935;
	add.s32 	%r937, %r17, %r936;
	add.s32 	%r938, %r18, %r937;
	add.s32 	%r939, %r19, %r938;
	add.s32 	%r940, %r20, %r939;
	add.s32 	%r941, %r21, %r940;
	add.s32 	%r942, %r22, %r941;
	add.s32 	%r943, %r23, %r942;
	add.s32 	%r944, %r24, %r943;
	add.s32 	%r945, %r25, %r944;
	add.s32 	%r946, %r26, %r945;
	add.s32 	%r947, %r27, %r946;
	bar.sync 	0;
	st.shared.u32 	[%r9], %r979;
	st.shared.u32 	[%r9+4], %r930;
	st.shared.u32 	[%r9+8], %r931;
	st.shared.u32 	[%r9+12], %r932;
	st.shared.u32 	[%r9+16], %r933;
	st.shared.u32 	[%r9+20], %r934;
	st.shared.u32 	[%r9+24], %r935;
	st.shared.u32 	[%r9+28], %r936;
	st.shared.u32 	[%r9+32], %r937;
	st.shared.u32 	[%r9+36], %r938;
	st.shared.u32 	[%r9+40], %r939;
	st.shared.u32 	[%r9+44], %r940;
	st.shared.u32 	[%r9+48], %r941;
	st.shared.u32 	[%r9+52], %r942;
	st.shared.u32 	[%r9+56], %r943;
	st.shared.u32 	[%r9+60], %r944;
	st.shared.u32 	[%r9+64], %r945;
	st.shared.u32 	[%r9+68], %r946;
	st.shared.u32 	[%r9+72], %r947;
	bar.warp.sync 	-1;
	ld.shared.u32 	%r948, [%r8];
	ld.shared.u32 	%r949, [%r8+128];
	ld.shared.u32 	%r950, [%r8+256];
	ld.shared.u32 	%r951, [%r8+384];
	ld.shared.u32 	%r952, [%r8+512];
	ld.shared.u32 	%r953, [%r8+640];
	ld.shared.u32 	%r954, [%r8+768];
	ld.shared.u32 	%r955, [%r8+896];
	ld.shared.u32 	%r956, [%r8+1024];
	ld.shared.u32 	%r957, [%r8+1152];
	ld.shared.u32 	%r958, [%r8+1280];
	ld.shared.u32 	%r959, [%r8+1408];
	ld.shared.u32 	%r960, [%r8+1536];
	ld.shared.u32 	%r961, [%r8+1664];
	ld.shared.u32 	%r962, [%r8+1792];
	ld.shared.u32 	%r963, [%r8+1920];
	ld.shared.u32 	%r964, [%r8+2048];
	ld.shared.u32 	%r965, [%r8+2176];
	ld.shared.u32 	%r966, [%r8+2304];
	cvta.to.global.u64 	%rd93, %rd97;
	add.s64 	%rd95, %rd93, %rd80;
	st.global.u32 	[%rd95], %r948;
	st.global.u32 	[%rd95+128], %r949;
	st.global.u32 	[%rd95+256], %r950;
	st.global.u32 	[%rd95+384], %r951;
	st.global.u32 	[%rd95+512], %r952;
	st.global.u32 	[%rd95+640], %r953;
	st.global.u32 	[%rd95+768], %r954;
	st.global.u32 	[%rd95+896], %r955;
	st.global.u32 	[%rd95+1024], %r956;
	st.global.u32 	[%rd95+1152], %r957;
	st.global.u32 	[%rd95+1280], %r958;
	st.global.u32 	[%rd95+1408], %r959;
	st.global.u32 	[%rd95+1536], %r960;
	st.global.u32 	[%rd95+1664], %r961;
	st.global.u32 	[%rd95+1792], %r962;
	st.global.u32 	[%rd95+1920], %r963;
	st.global.u32 	[%rd95+2048], %r964;
	st.global.u32 	[%rd95+2176], %r965;
	st.global.u32 	[%rd95+2304], %r966;
	bra.uni 	$L__BB7_131;
$L__BB7_29:
	setp.eq.s64 	%p3, %rd4, 0;
	@%p3 bra 	$L__BB7_131;
	cvt.u32.u64 	%r75, %rd4;
	shl.b64 	%rd20, %rd3, 2;
	add.s64 	%rd19, %rd14, %rd20;
	// begin inline asm
	ld.ca.u32 %r998, [%rd19];
	// end inline asm
	mov.u32 	%r77, %tid.x;
	and.b32  	%r212, %r77, 31;
	and.b32  	%r213, %r77, 992;
	mul.lo.s32 	%r214, %r213, 19;
	or.b32  	%r78, %r214, %r212;
	setp.ge.u32 	%p4, %r78, %r75;
	shl.b32 	%r215, %r78, 2;
	cvt.u64.u32 	%rd21, %r215;
	add.s64 	%rd10, %rd19, %rd21;
	mov.u32 	%r980, %r998;
	@%p4 bra 	$L__BB7_32;
	// begin inline asm
	ld.ca.u32 %r980, [%rd10];
	// end inline asm
$L__BB7_32:
	add.s32 	%r81, %r78, 32;
	setp.ge.u32 	%p5, %r81, %r75;
	mov.u32 	%r981, %r998;
	@%p5 bra 	$L__BB7_34;
	add.s64 	%rd23, %rd10, 128;
	// begin inline asm
	ld.ca.u32 %r981, [%rd23];
	// end inline asm
$L__BB7_34:
	add.s32 	%r218, %r78, 64;
	setp.ge.u32 	%p6, %r218, %r75;
	mov.u32 	%r982, %r998;
	@%p6 bra 	$L__BB7_36;
	add.s64 	%rd24, %rd10, 256;
	// begin inline asm
	ld.ca.u32 %r982, [%rd24];
	// end inline asm
$L__BB7_36:
	add.s32 	%r220, %r78, 96;
	setp.ge.u32 	%p7, %r220, %r75;
	mov.u32 	%r983, %r998;
	@%p7 bra 	$L__BB7_38;
	add.s64 	%rd25, %rd10, 384;
	// begin inline asm
	ld.ca.u32 %r983, [%rd25];
	// end inline asm
$L__BB7_38:
	add.s32 	%r222, %r78, 128;
	setp.ge.u32 	%p8, %r222, %r75;
	mov.u32 	%r984, %r998;
	@%p8 bra 	$L__BB7_40;
	add.s64 	%rd26, %rd10, 512;
	// begin inline asm
	ld.ca.u32 %r984, [%rd26];
	// end inline asm
$L__BB7_40:
	add.s32 	%r224, %r78, 160;
	setp.ge.u32 	%p9, %r224, %r75;
	mov.u32 	%r985, %r998;
	@%p9 bra 	$L__BB7_42;
	add.s64 	%rd27, %rd10, 640;
	// begin inline asm
	ld.ca.u32 %r985, [%rd27];
	// end inline asm
$L__BB7_42:
	add.s32 	%r226, %r78, 192;
	setp.ge.u32 	%p10, %r226, %r75;
	mov.u32 	%r986, %r998;
	@%p10 bra 	$L__BB7_44;
	add.s64 	%rd28, %rd10, 768;
	// begin inline asm
	ld.ca.u32 %r986, [%rd28];
	// end inline asm
$L__BB7_44:
	add.s32 	%r228, %r78, 224;
	setp.ge.u32 	%p11, %r228, %r75;
	mov.u32 	%r987, %r998;
	@%p11 bra 	$L__BB7_46;
	add.s64 	%rd29, %rd10, 896;
	// begin inline asm
	ld.ca.u32 %r987, [%rd29];
	// end inline asm
$L__BB7_46:
	add.s32 	%r96, %r78, 256;
	setp.ge.u32 	%p12, %r96, %r75;
	mov.u32 	%r988, %r998;
	@%p12 bra 	$L__BB7_48;
	add.s64 	%rd30, %rd10, 1024;
	// begin inline asm
	ld.ca.u32 %r988, [%rd30];
	// end inline asm
$L__BB7_48:
	add.s32 	%r99, %r78, 288;
	setp.ge.u32 	%p13, %r99, %r75;
	mov.u32 	%r989, %r998;
	@%p13 bra 	$L__BB7_50;
	add.s64 	%rd31, %rd10, 1152;
	// begin inline asm
	ld.ca.u32 %r989, [%rd31];
	// end inline asm
$L__BB7_50:
	add.s32 	%r232, %r78, 320;
	setp.ge.u32 	%p14, %r232, %r75;
	mov.u32 	%r990, %r998;
	@%p14 bra 	$L__BB7_52;
	add.s64 	%rd32, %rd10, 1280;
	// begin inline asm
	ld.ca.u32 %r990, [%rd32];
	// end inline asm
$L__BB7_52:
	add.s32 	%r234, %r78, 352;
	setp.ge.u32 	%p15, %r234, %r75;
	mov.u32 	%r991, %r998;
	@%p15 bra 	$L__BB7_54;
	add.s64 	%rd33, %rd10, 1408;
	// begin inline asm
	ld.ca.u32 %r991, [%rd33];
	// end inline asm
$L__BB7_54:
	add.s32 	%r236, %r78, 384;
	setp.ge.u32 	%p16, %r236, %r75;
	mov.u32 	%r992, %r998;
	@%p16 bra 	$L__BB7_56;
	add.s64 	%rd34, %rd10, 1536;
	// begin inline asm
	ld.ca.u32 %r992, [%rd34];
	// end inline asm
$L__BB7_56:
	add.s32 	%r238, %r78, 416;
	setp.ge.u32 	%p17, %r238, %r75;
	mov.u32 	%r993, %r998;
	@%p17 bra 	$L__BB7_58;
	add.s64 	%rd35, %rd10, 1664;
	// begin inline asm
	ld.ca.u32 %r993, [%rd35];
	// end inline asm
$L__BB7_58:
	add.s32 	%r110, %r78, 448;
	setp.ge.u32 	%p18, %r110, %r75;
	mov.u32 	%r994, %r998;
	@%p18 bra 	$L__BB7_60;
	add.s64 	%rd36, %rd10, 1792;
	// begin inline asm
	ld.ca.u32 %r994, [%rd36];
	// end inline asm
$L__BB7_60:
	add.s32 	%r241, %r78, 480;
	setp.ge.u32 	%p19, %r241, %r75;
	mov.u32 	%r995, %r998;
	@%p19 bra 	$L__BB7_62;
	add.s64 	%rd37, %rd10, 1920;
	// begin inline asm
	ld.ca.u32 %r995, [%rd37];
	// end inline asm
$L__BB7_62:
	add.s32 	%r243, %r78, 512;
	setp.ge.u32 	%p20, %r243, %r75;
	mov.u32 	%r996, %r998;
	@%p20 bra 	$L__BB7_64;
	add.s64 	%rd38, %rd10, 2048;
	// begin inline asm
	ld.ca.u32 %r996, [%rd38];
	// end inline asm
$L__BB7_64:
	add.s32 	%r117, %r78, 544;
	setp.ge.u32 	%p21, %r117, %r75;
	mov.u32 	%r997, %r998;
	@%p21 bra 	$L__BB7_66;
	add.s64 	%rd39, %rd10, 2176;
	// begin inline asm
	ld.ca.u32 %r997, [%rd39];
	// end inline asm
$L__BB7_66:
	add.s32 	%r120, %r78, 576;
	setp.ge.u32 	%p22, %r120, %r75;
	@%p22 bra 	$L__BB7_68;
	add.s64 	%rd40, %rd10, 2304;
	// begin inline asm
	ld.ca.u32 %r998, [%rd40];
	// end inline asm
$L__BB7_68:
	// begin inline asm
	mov.u32 %r247, %laneid;
	// end inline asm
	shr.u32 	%r124, %r77, 5;
	mad.lo.s32 	%r248, %r124, 608, %r247;
	shl.b32 	%r249, %r248, 2;
	mov.u32 	%r250, _ZZN3cub18CUB_300001_SM_10006detail4scan16DeviceScanKernelINS2_10policy_hubIiiimN4cuda3std3__44plusIvEEE10Policy1000EPiSC_NS0_13ScanTileStateIiLb1EEES9_NS1_10InputValueIiSC_EEmiLb0EiEEvT0_T1_T2_iT3_T4_T5_E12temp_storage;
	add.s32 	%r125, %r250, %r249;
	st.shared.u32 	[%r125], %r980;
	st.shared.u32 	[%r125+128], %r981;
	st.shared.u32 	[%r125+256], %r982;
	st.shared.u32 	[%r125+384], %r983;
	st.shared.u32 	[%r125+512], %r984;
	st.shared.u32 	[%r125+640], %r985;
	st.shared.u32 	[%r125+768], %r986;
	st.shared.u32 	[%r125+896], %r987;
	st.shared.u32 	[%r125+1024], %r988;
	st.shared.u32 	[%r125+1152], %r989;
	st.shared.u32 	[%r125+1280], %r990;
	st.shared.u32 	[%r125+1408], %r991;
	st.shared.u32 	[%r125+1536], %r992;
	st.shared.u32 	[%r125+1664], %r993;
	st.shared.u32 	[%r125+1792], %r994;
	st.shared.u32 	[%r125+1920], %r995;
	st.shared.u32 	[%r125+2048], %r996;
	st.shared.u32 	[%r125+2176], %r997;
	st.shared.u32 	[%r125+2304], %r998;
	bar.warp.sync 	-1;
	mad.lo.s32 	%r126, %r247, 72, %r125;
	ld.shared.u32 	%r127, [%r126];
	ld.shared.u32 	%r128, [%r126+4];
	ld.shared.u32 	%r129, [%r126+8];
	ld.shared.u32 	%r130, [%r126+12];
	ld.shared.u32 	%r131, [%r126+16];
	ld.shared.u32 	%r132, [%r126+20];
	ld.shared.u32 	%r133, [%r126+24];
	ld.shared.u32 	%r134, [%r126+28];
	ld.shared.u32 	%r135, [%r126+32];
	ld.shared.u32 	%r136, [%r126+36];
	ld.shared.u32 	%r137, [%r126+40];
	ld.shared.u32 	%r138, [%r126+44];
	ld.shared.u32 	%r139, [%r126+48];
	ld.shared.u32 	%r140, [%r126+52];
	ld.shared.u32 	%r141, [%r126+56];
	ld.shared.u32 	%r142, [%r126+60];
	ld.shared.u32 	%r143, [%r126+64];
	ld.shared.u32 	%r144, [%r126+68];
	ld.shared.u32 	%r145, [%r126+72];
	bar.sync 	0;
	setp.ne.s32 	%p23, %r4, 0;
	@%p23 bra 	$L__BB7_72;
	add.s32 	%r476, %r128, %r127;
	add.s32 	%r477, %r129, %r476;
	add.s32 	%r478, %r130, %r477;
	add.s32 	%r479, %r131, %r478;
	add.s32 	%r480, %r132, %r479;
	add.s32 	%r481, %r133, %r480;
	add.s32 	%r482, %r134, %r481;
	add.s32 	%r483, %r135, %r482;
	add.s32 	%r484, %r136, %r483;
	add.s32 	%r485, %r137, %r484;
	add.s32 	%r486, %r138, %r485;
	add.s32 	%r487, %r139, %r486;
	add.s32 	%r488, %r140, %r487;
	add.s32 	%r489, %r141, %r488;
	add.s32 	%r490, %r142, %r489;
	add.s32 	%r491, %r143, %r490;
	add.s32 	%r492, %r144, %r491;
	add.s32 	%r450, %r145, %r492;
	mov.b32 	%r448, 1;
	mov.b32 	%r473, 0;
	mov.b32 	%r475, -1;
	// begin inline asm
	{  .reg .s32 r0;  .reg .pred p;  shfl.sync.up.b32 r0|p, %r450, %r448, %r473, %r475;  @p add.s32 r0, r0, %r450;  mov.s32 %r446, r0;}
	// end inline asm
	mov.b32 	%r454, 2;
	// begin inline asm
	{  .reg .s32 r0;  .reg .pred p;  shfl.sync.up.b32 r0|p, %r446, %r454, %r473, %r475;  @p add.s32 r0, r0, %r446;  mov.s32 %r452, r0;}
	// end inline asm
	mov.b32 	%r460, 4;
	// begin inline asm
	{  .reg .s32 r0;  .reg .pred p;  shfl.sync.up.b32 r0|p, %r452, %r460, %r473, %r475;  @p add.s32 r0, r0, %r452;  mov.s32 %r458, r0;}
	// end inline asm
	mov.b32 	%r466, 8;
	// begin inline asm
	{  .reg .s32 r0;  .reg .pred p;  shfl.sync.up.b32 r0|p, %r458, %r466, %r473, %r475;  @p add.s32 r0, r0, %r458;  mov.s32 %r464, r0;}
	// end inline asm
	mov.b32 	%r472, 16;
	// begin inline asm
	{  .reg .s32 r0;  .reg .pred p;  shfl.sync.up.b32 r0|p, %r464, %r472, %r473, %r475;  @p add.s32 r0, r0, %r464;  mov.s32 %r470, r0;}
	// end inline asm
	setp.ne.s32 	%p66, %r247, 31;
	@%p66 bra 	$L__BB7_71;
	shl.b32 	%r493, %r124, 2;
	mov.u32 	%r494, _ZZN3cub18CUB_300001_SM_10006detail4scan16DeviceScanKernelINS2_10policy_hubIiiimN4cuda3std3__44plusIvEEE10Policy1000EPiSC_NS0_13ScanTileStateIiLb1EEES9_NS1_10InputValueIiSC_EEmiLb0EiEEvT0_T1_T2_iT3_T4_T5_E12temp_storage;
	add.s32 	%r495, %r494, %r493;
	st.shared.u32 	[%r495+16], %r470;
$L__BB7_71:
	bar.sync 	0;
	ld.shared.v4.u32 	{%r496, %r497, %r498, %r499}, [_ZZN3cub18CUB_300001_SM_10006detail4scan16DeviceScanKernelINS2_10policy_hubIiiimN4cuda3std3__44plusIvEEE10Policy1000EPiSC_NS0_13ScanTileStateIiLb1EEES9_NS1_10InputValueIiSC_EEmiLb0EiEEvT0_T1_T2_iT3_T4_T5_E12temp_storage+16];
	add.s32 	%r500, %r497, %r496;
	setp.eq.s32 	%p67, %r124, 2;
	selp.b32 	%r501, %r500, %r496, %p67;
	add.s32 	%r502, %r500, %r498;
	setp.eq.s32 	%p68, %r124, 3;
	selp.b32 	%r503, %r502, %r501, %p68;
	add.s32 	%r504, %r502, %r499;
	setp.eq.s32 	%p69, %r124, 4;
	selp.b32 	%r505, %r504, %r503, %p69;
	ld.shared.v4.u32 	{%r506, %r507, %r508, %r509}, [_ZZN3cub18CUB_300001_SM_10006detail4scan16DeviceScanKernelINS2_10policy_hubIiiimN4cuda3std3__44plusIvEEE10Policy1000EPiSC_NS0_13ScanTileStateIiLb1EEES9_NS1_10InputValueIiSC_EEmiLb0EiEEvT0_T1_T2_iT3_T4_T5_E12temp_storage+32];
	add.s32 	%r510, %r504, %r506;
	setp.eq.s32 	%p70, %r124, 5;
	selp.b32 	%r511, %r510, %r505, %p70;
	add.s32 	%r512, %r510, %r507;
	setp.eq.s32 	%p71, %r124, 6;
	selp.b32 	%r513, %r512, %r511, %p71;
	add.s32 	%r514, %r512, %r508;
	setp.eq.s32 	%p72, %r124, 7;
	selp.b32 	%r515, %r514, %r513, %p72;
	add.s32 	%r516, %r514, %r509;
	setp.eq.s32 	%p73, %r124, 8;
	selp.b32 	%r517, %r516, %r515, %p73;
	ld.shared.v4.u32 	{%r518, %r519, %r520, %r521}, [_ZZN3cub18CUB_300001_SM_10006detail4scan16DeviceScanKernelINS2_10policy_hubIiiimN4cuda3std3__44plusIvEEE10Policy1000EPiSC_NS0_13ScanTileStateIiLb1EEES9_NS1_10InputValueIiSC_EEmiLb0EiEEvT0_T1_T2_iT3_T4_T5_E12temp_storage+48];
	add.s32 	%r522, %r516, %r518;
	setp.eq.s32 	%p74, %r124, 9;
	selp.b32 	%r523, %r522, %r517, %p74;
	add.s32 	%r524, %r522, %r519;
	setp.eq.s32 	%p75, %r124, 10;
	selp.b32 	%r525, %r524, %r523, %p75;
	add.s32 	%r526, %r524, %r520;
	setp.eq.s32 	%p76, %r124, 11;
	selp.b32 	%r527, %r526, %r525, %p76;
	add.s32 	%r528, %r526, %r521;
	setp.eq.s32 	%p77, %r124, 12;
	selp.b32 	%r529, %r528, %r527, %p77;
	setp.lt.u32 	%p78, %r77, 32;
	selp.b32 	%r530, 0, %r529, %p78;
	setp.eq.s32 	%p79, %r247, 0;
	sub.s32 	%r531, %r470, %r450;
	selp.b32 	%r532, 0, %r531, %p79;
	add.s32 	%r533, %r532, %r967;
	add.s32 	%r1010, %r533, %r530;
	bra.uni 	$L__BB7_91;
$L__BB7_72:
	add.s32 	%r281, %r128, %r127;
	add.s32 	%r282, %r129, %r281;
	add.s32 	%r283, %r130, %r282;
	add.s32 	%r284, %r131, %r283;
	add.s32 	%r285, %r132, %r284;
	add.s32 	%r286, %r133, %r285;
	add.s32 	%r287, %r134, %r286;
	add.s32 	%r288, %r135, %r287;
	add.s32 	%r289, %r136, %r288;
	add.s32 	%r290, %r137, %r289;
	add.s32 	%r291, %r138, %r290;
	add.s32 	%r292, %r139, %r291;
	add.s32 	%r293, %r140, %r292;
	add.s32 	%r294, %r141, %r293;
	add.s32 	%r295, %r142, %r294;
	add.s32 	%r296, %r143, %r295;
	add.s32 	%r297, %r144, %r296;
	add.s32 	%r255, %r145, %r297;
	mov.b32 	%r253, 1;
	mov.b32 	%r278, 0;
	mov.b32 	%r280, -1;
	// begin inline asm
	{  .reg .s32 r0;  .reg .pred p;  shfl.sync.up.b32 r0|p, %r255, %r253, %r278, %r280;  @p add.s32 r0, r0, %r255;  mov.s32 %r251, r0;}
	// end inline asm
	mov.b32 	%r259, 2;
	// begin inline asm
	{  .reg .s32 r0;  .reg .pred p;  shfl.sync.up.b32 r0|p, %r251, %r259, %r278, %r280;  @p add.s32 r0, r0, %r251;  mov.s32 %r257, r0;}
	// end inline asm
	mov.b32 	%r265, 4;
	// begin inline asm
	{  .reg .s32 r0;  .reg .pred p;  shfl.sync.up.b32 r0|p, %r257, %r265, %r278, %r280;  @p add.s32 r0, r0, %r257;  mov.s32 %r263, r0;}
	// end inline asm
	mov.b32 	%r271, 8;
	// begin inline asm
	{  .reg .s32 r0;  .reg .pred p;  shfl.sync.up.b32 r0|p, %r263, %r271, %r278, %r280;  @p add.s32 r0, r0, %r263;  mov.s32 %r269, r0;}
	// end inline asm
	mov.b32 	%r277, 16;
	// begin inline asm
	{  .reg .s32 r0;  .reg .pred p;  shfl.sync.up.b32 r0|p, %r269, %r277, %r278, %r280;  @p add.s32 r0, r0, %r269;  mov.s32 %r275, r0;}
	// end inline asm
	setp.ne.s32 	%p24, %r247, 31;
	@%p24 bra 	$L__BB7_74;
	shl.b32 	%r298, %r124, 2;
	mov.u32 	%r299, _ZZN3cub18CUB_300001_SM_10006detail4scan16DeviceScanKernelINS2_10policy_hubIiiimN4cuda3std3__44plusIvEEE10Policy1000EPiSC_NS0_13ScanTileStateIiLb1EEES9_NS1_10InputValueIiSC_EEmiLb0EiEEvT0_T1_T2_iT3_T4_T5_E12temp_storage;
	add.s32 	%r300, %r299, %r298;
	st.shared.u32 	[%r300+16], %r275;
$L__BB7_74:
	sub.s32 	%r301, %r275, %r255;
	bar.sync 	0;
	ld.shared.v4.u32 	{%r302, %r303, %r304, %r305}, [_ZZN3cub18CUB_300001_SM_10006detail4scan16DeviceScanKernelINS2_10policy_hubIiiimN4cuda3std3__44plusIvEEE10Policy1000EPiSC_NS0_13ScanTileStateIiLb1EEES9_NS1_10InputValueIiSC_EEmiLb0EiEEvT0_T1_T2_iT3_T4_T5_E12temp_storage+16];
	add.s32 	%r306, %r303, %r302;
	setp.eq.s32 	%p25, %r124, 2;
	selp.b32 	%r307, %r306, %r302, %p25;
	add.s32 	%r308, %r306, %r304;
	setp.eq.s32 	%p26, %r124, 3;
	selp.b32 	%r309, %r308, %r307, %p26;
	add.s32 	%r310, %r308, %r305;
	setp.eq.s32 	%p27, %r124, 4;
	selp.b32 	%r311, %r310, %r309, %p27;
	ld.shared.v4.u32 	{%r312, %r313, %r314, %r315}, [_ZZN3cub18CUB_300001_SM_10006detail4scan16DeviceScanKernelINS2_10policy_hubIiiimN4cuda3std3__44plusIvEEE10Policy1000EPiSC_NS0_13ScanTileStateIiLb1EEES9_NS1_10InputValueIiSC_EEmiLb0EiEEvT0_T1_T2_iT3_T4_T5_E12temp_storage+32];
	add.s32 	%r316, %r310, %r312;
	setp.eq.s32 	%p28, %r124, 5;
	selp.b32 	%r317, %r316, %r311, %p28;
	add.s32 	%r318, %r316, %r313;
	setp.eq.s32 	%p29, %r124, 6;
	selp.b32 	%r319, %r318, %r317, %p29;
	add.s32 	%r320, %r318, %r314;
	setp.eq.s32 	%p30, %r124, 7;
	selp.b32 	%r321, %r320, %r319, %p30;
	add.s32 	%r322, %r320, %r315;
	setp.eq.s32 	%p31, %r124, 8;
	selp.b32 	%r323, %r322, %r321, %p31;
	ld.shared.v4.u32 	{%r324, %r325, %r326, %r327}, [_ZZN3cub18CUB_300001_SM_10006detail4scan16DeviceScanKernelINS2_10policy_hubIiiimN4cuda3std3__44plusIvEEE10Policy1000EPiSC_NS0_13ScanTileStateIiLb1EEES9_NS1_10InputValueIiSC_EEmiLb0EiEEvT0_T1_T2_iT3_T4_T5_E12temp_storage+48];
	add.s32 	%r328, %r322, %r324;
	setp.eq.s32 	%p32, %r124, 9;
	selp.b32 	%r329, %r328, %r323, %p32;
	add.s32 	%r330, %r328, %r325;
	setp.eq.s32 	%p33, %r124, 10;
	selp.b32 	%r331, %r330, %r329, %p33;
	add.s32 	%r332, %r330, %r326;
	setp.eq.s32 	%p34, %r124, 11;
	selp.b32 	%r333, %r332, %r331, %p34;
	add.s32 	%r334, %r332, %r327;
	setp.eq.s32 	%p35, %r124, 12;
	selp.b32 	%r335, %r334, %r333, %p35;
	ld.shared.u32 	%r336, [_ZZN3cub18CUB_300001_SM_10006detail4scan16DeviceScanKernelINS2_10policy_hubIiiimN4cuda3std3__44plusIvEEE10Policy1000EPiSC_NS0_13ScanTileStateIiLb1EEES9_NS1_10InputValueIiSC_EEmiLb0EiEEvT0_T1_T2_iT3_T4_T5_E12temp_storage+64];
	add.s32 	%r151, %r334, %r336;
	setp.gt.u32 	%p36, %r77, 31;
	setp.lt.u32 	%p37, %r77, 32;
	setp.eq.s32 	%p38, %r247, 0;
	selp.b32 	%r337, 0, %r301, %p38;
	add.s32 	%r1009, %r335, %r337;
	selp.b32 	%r153, %r301, %r1009, %p37;
	@%p36 bra 	$L__BB7_90;
	setp.ne.s32 	%p39, %r77, 0;
	mul.wide.s32 	%rd41, %r4, 8;
	add.s64 	%rd11, %rd16, %rd41;
	@%p39 bra 	$L__BB7_77;
	st.shared.u32 	[_ZZN3cub18CUB_300001_SM_10006detail4scan16DeviceScanKernelINS2_10policy_hubIiiimN4cuda3std3__44plusIvEEE10Policy1000EPiSC_NS0_13ScanTileStateIiLb1EEES9_NS1_10InputValueIiSC_EEmiLb0EiEEvT0_T1_T2_iT3_T4_T5_E12temp_storage+12], %r151;
	add.s64 	%rd42, %rd11, 256;
	mov.b32 	%r338, 100;
	// begin inline asm
	st.relaxed.gpu.v2.u32 [%rd42], {%r338, %r151};
	// end inline asm
$L__BB7_77:
	not.b32 	%r344, %r77;
	add.s32 	%r1005, %r4, %r344;
	mov.b32 	%r340, 550;
	// begin inline asm
	nanosleep.u32 %r340;
	// end inline asm
	mul.wide.s32 	%rd44, %r1005, 8;
	add.s64 	%rd45, %rd16, %rd44;
	add.s64 	%rd43, %rd45, 256;
	// begin inline asm
	ld.relaxed.gpu.v2.u32 {%r1006, %r1000}, [%rd43];
	// end inline asm
	mov.b32 	%r1001, 478;
$L__BB7_78:
	setp.eq.s32 	%p40, %r1006, 99;
	mov.b32 	%r345, -1;
	vote.sync.any.pred 	%p41, %p40, %r345;
	not.pred 	%p42, %p41;
	@%p42 bra 	$L__BB7_80;
	// begin inline asm
	nanosleep.u32 %r1001;
	// end inline asm
	shr.u32 	%r1001, %r1001, 1;
	// begin inline asm
	ld.relaxed.gpu.v2.u32 {%r1006, %r1000}, [%rd43];
	// end inline asm
	bra.uni 	$L__BB7_78;
$L__BB7_80:
	setp.eq.s32 	%p43, %r1006, 101;
	mov.b32 	%r372, -1;
	vote.sync.ballot.b32 	%r374, %p43, %r372;
	// begin inline asm
	mov.u32 %r347, %lanemask_ge;
	// end inline asm
	and.b32  	%r375, %r374, %r347;
	or.b32  	%r376, %r375, -2147483648;
	add.s32 	%r377, %r376, -1;
	not.b32 	%r378, %r376;
	and.b32  	%r379, %r378, %r377;
	popc.b32 	%r351, %r379;
	mov.b32 	%r350, 1;
	// begin inline asm
	shfl.sync.down.b32 %r348, %r1000, %r350, %r351, %r372;
	// end inline asm
	setp.lt.s32 	%p45, %r247, %r351;
	selp.b32 	%r380, %r348, 0, %p45;
	add.s32 	%r354, %r380, %r1000;
	mov.b32 	%r355, 2;
	// begin inline asm
	shfl.sync.down.b32 %r353, %r354, %r355, %r351, %r372;
	// end inline asm
	add.s32 	%r381, %r247, 2;
	setp.gt.s32 	%p46, %r381, %r351;
	selp.b32 	%r382, 0, %r353, %p46;
	add.s32 	%r359, %r354, %r382;
	mov.b32 	%r360, 4;
	// begin inline asm
	shfl.sync.down.b32 %r358, %r359, %r360, %r351, %r372;
	// end inline asm
	add.s32 	%r383, %r247, 4;
	setp.gt.s32 	%p47, %r383, %r351;
	selp.b32 	%r384, 0, %r358, %p47;
	add.s32 	%r364, %r359, %r384;
	mov.b32 	%r365, 8;
	// begin inline asm
	shfl.sync.down.b32 %r363, %r364, %r365, %r351, %r372;
	// end inline asm
	add.s32 	%r385, %r247, 8;
	setp.gt.s32 	%p48, %r385, %r351;
	selp.b32 	%r386, 0, %r363, %p48;
	add.s32 	%r369, %r364, %r386;
	mov.b32 	%r370, 16;
	// begin inline asm
	shfl.sync.down.b32 %r368, %r369, %r370, %r351, %r372;
	// end inline asm
	add.s32 	%r387, %r247, 16;
	setp.gt.s32 	%p49, %r387, %r351;
	selp.b32 	%r388, 0, %r368, %p49;
	add.s32 	%r1002, %r369, %r388;
	add.s64 	%rd12, %rd16, 256;
	mov.b32 	%r1003, 478;
$L__BB7_81:
	setp.ne.s32 	%p50, %r1006, 101;
	mov.b32 	%r389, -1;
	vote.sync.all.pred 	%p51, %p50, %r389;
	not.pred 	%p52, %p51;
	@%p52 bra 	$L__BB7_86;
	shr.u32 	%r1003, %r1003, 1;
	mul.wide.s32 	%rd48, %r1005, 8;
	add.s64 	%rd49, %rd12, %rd48;
	add.s64 	%rd47, %rd49, -256;
	// begin inline asm
	ld.relaxed.gpu.v2.u32 {%r1006, %r1007}, [%rd47];
	// end inline asm
	mov.u32 	%r1008, %r1003;
$L__BB7_83:
	setp.eq.s32 	%p56, %r1006, 99;
	mov.b32 	%r397, -1;
	vote.sync.any.pred 	%p57, %p56, %r397;
	not.pred 	%p58, %p57;
	@%p58 bra 	$L__BB7_85;
	// begin inline asm
	nanosleep.u32 %r1008;
	// end inline asm
	shr.u32 	%r1008, %r1008, 1;
	// begin inline asm
	ld.relaxed.gpu.v2.u32 {%r1006, %r1007}, [%rd47];
	// end inline asm
	bra.uni 	$L__BB7_83;
$L__BB7_85:
	setp.eq.s32 	%p59, %r1006, 101;
	mov.b32 	%r423, -1;
	vote.sync.ballot.b32 	%r424, %p59, %r423;
	and.b32  	%r425, %r424, %r347;
	or.b32  	%r426, %r425, -2147483648;
	add.s32 	%r427, %r426, -1;
	not.b32 	%r428, %r426;
	and.b32  	%r429, %r428, %r427;
	popc.b32 	%r402, %r429;
	mov.b32 	%r401, 1;
	// begin inline asm
	shfl.sync.down.b32 %r399, %r1007, %r401, %r402, %r423;
	// end inline asm
	setp.lt.s32 	%p61, %r247, %r402;
	selp.b32 	%r430, %r399, 0, %p61;
	add.s32 	%r405, %r430, %r1007;
	mov.b32 	%r406, 2;
	// begin inline asm
	shfl.sync.down.b32 %r404, %r405, %r406, %r402, %r423;
	// end inline asm
	add.s32 	%r431, %r247, 2;
	setp.gt.s32 	%p62, %r431, %r402;
	selp.b32 	%r432, 0, %r404, %p62;
	add.s32 	%r410, %r405, %r432;
	mov.b32 	%r411, 4;
	// begin inline asm
	shfl.sync.down.b32 %r409, %r410, %r411, %r402, %r423;
	// end inline asm
	add.s32 	%r433, %r247, 4;
	setp.gt.s32 	%p63, %r433, %r402;
	selp.b32 	%r434, 0, %r409, %p63;
	add.s32 	%r415, %r410, %r434;
	mov.b32 	%r416, 8;
	// begin inline asm
	shfl.sync.down.b32 %r414, %r415, %r416, %r402, %r423;
	// end inline asm
	add.s32 	%r435, %r247, 8;
	setp.gt.s32 	%p64, %r435, %r402;
	selp.b32 	%r436, 0, %r414, %p64;
	add.s32 	%r420, %r415, %r436;
	mov.b32 	%r421, 16;
	// begin inline asm
	shfl.sync.down.b32 %r419, %r420, %r421, %r402, %r423;
	// end inline asm
	add.s32 	%r437, %r247, 16;
	setp.gt.s32 	%p65, %r437, %r402;
	selp.b32 	%r438, 0, %r419, %p65;
	add.s32 	%r439, %r438, %r1002;
	add.s32 	%r1002, %r439, %r420;
	add.s32 	%r1005, %r1005, -32;
	bra.uni 	$L__BB7_81;
$L__BB7_86:
	@%p39 bra 	$L__BB7_88;
	add.s32 	%r392, %r1002, %r151;
	add.s64 	%rd46, %rd11, 256;
	mov.b32 	%r391, 101;
	// begin inline asm
	st.relaxed.gpu.v2.u32 [%rd46], {%r391, %r392};
	// end inline asm
	st.shared.u32 	[_ZZN3cub18CUB_300001_SM_10006detail4scan16DeviceScanKernelINS2_10policy_hubIiiimN4cuda3std3__44plusIvEEE10Policy1000EPiSC_NS0_13ScanTileStateIiLb1EEES9_NS1_10InputValueIiSC_EEmiLb0EiEEvT0_T1_T2_iT3_T4_T5_E12temp_storage+4], %r1002;
	st.shared.u32 	[_ZZN3cub18CUB_300001_SM_10006detail4scan16DeviceScanKernelINS2_10policy_hubIiiimN4cuda3std3__44plusIvEEE10Policy1000EPiSC_NS0_13ScanTileStateIiLb1EEES9_NS1_10InputValueIiSC_EEmiLb0EiEEvT0_T1_T2_iT3_T4_T5_E12temp_storage+8], %r392;
$L__BB7_88:
	setp.ne.s32 	%p54, %r247, 0;
	mov.u32 	%r1009, %r153;
	@%p54 bra 	$L__BB7_90;
	st.shared.u32 	[_ZZN3cub18CUB_300001_SM_10006detail4scan16DeviceScanKernelINS2_10policy_hubIiiimN4cuda3std3__44plusIvEEE10Policy1000EPiSC_NS0_13ScanTileStateIiLb1EEES9_NS1_10InputValueIiSC_EEmiLb0EiEEvT0_T1_T2_iT3_T4_T5_E12temp_storage+84], %r1002;
	mov.u32 	%r1009, %r1002;
$L__BB7_90:
	bar.sync 	0;
	setp.eq.s32 	%p55, %r77, 0;
	ld.shared.u32 	%r393, [_ZZN3cub18CUB_300001_SM_10006detail4scan16DeviceScanKernelINS2_10policy_hubIiiimN4cuda3std3__44plusIvEEE10Policy1000EPiSC_NS0_13ScanTileStateIiLb1EEES9_NS1_10InputValueIiSC_EEmiLb0EiEEvT0_T1_T2_iT3_T4_T5_E12temp_storage+84];
	selp.b32 	%r394, 0, %r393, %p55;
	add.s32 	%r1010, %r394, %r1009;
$L__BB7_91:
	add.s32 	%r534, %r1010, %r127;
	add.s32 	%r535, %r128, %r534;
	add.s32 	%r536, %r129, %r535;
	add.s32 	%r537, %r130, %r536;
	add.s32 	%r538, %r131, %r537;
	add.s32 	%r539, %r132, %r538;
	add.s32 	%r540, %r133, %r539;
	add.s32 	%r541, %r134, %r540;
	add.s32 	%r542, %r135, %r541;
	add.s32 	%r543, %r136, %r542;
	add.s32 	%r544, %r137, %r543;
	add.s32 	%r545, %r138, %r544;
	add.s32 	%r546, %r139, %r545;
	add.s32 	%r547, %r140, %r546;
	add.s32 	%r548, %r141, %r547;
	add.s32 	%r549, %r142, %r548;
	add.s32 	%r550, %r143, %r549;
	add.s32 	%r551, %r144, %r550;
	bar.sync 	0;
	st.shared.u32 	[%r126], %r1010;
	st.shared.u32 	[%r126+4], %r534;
	st.shared.u32 	[%r126+8], %r535;
	st.shared.u32 	[%r126+12], %r536;
	st.shared.u32 	[%r126+16], %r537;
	st.shared.u32 	[%r126+20], %r538;
	st.shared.u32 	[%r126+24], %r539;
	st.shared.u32 	[%r126+28], %r540;
	st.shared.u32 	[%r126+32], %r541;
	st.shared.u32 	[%r126+36], %r542;
	st.shared.u32 	[%r126+40], %r543;
	st.shared.u32 	[%r126+44], %r544;
	st.shared.u32 	[%r126+48], %r545;
	st.shared.u32 	[%r126+52], %r546;
	st.shared.u32 	[%r126+56], %r547;
	st.shared.u32 	[%r126+60], %r548;
	st.shared.u32 	[%r126+64], %r549;
	st.shared.u32 	[%r126+68], %r550;
	st.shared.u32 	[%r126+72], %r551;
	bar.warp.sync 	-1;
	ld.shared.u32 	%r187, [%r125];
	ld.shared.u32 	%r188, [%r125+128];
	ld.shared.u32 	%r189, [%r125+256];
	ld.shared.u32 	%r190, [%r125+384];
	ld.shared.u32 	%r191, [%r125+512];
	ld.shared.u32 	%r192, [%r125+640];
	ld.shared.u32 	%r193, [%r125+768];
	ld.shared.u32 	%r194, [%r125+896];
	ld.shared.u32 	%r195, [%r125+1024];
	ld.shared.u32 	%r196, [%r125+1152];
	ld.shared.u32 	%r197, [%r125+1280];
	ld.shared.u32 	%r198, [%r125+1408];
	ld.shared.u32 	%r199, [%r125+1536];
	ld.shared.u32 	%r200, [%r125+1664];
	ld.shared.u32 	%r201, [%r125+1792];
	ld.shared.u32 	%r202, [%r125+1920];
	ld.shared.u32 	%r203, [%r125+2048];
	ld.shared.u32 	%r204, [%r125+2176];
	ld.shared.u32 	%r205, [%r125+2304];
	setp.ne.s32 	%p80, %r77, 0;
	@%p80 bra 	$L__BB7_93;
	st.volatile.shared.u32 	[_ZZN3cub18CUB_300001_SM_10006detail4scan16DeviceScanKernelINS2_10policy_hubIiiimN4cuda3std3__44plusIvEEE10Policy1000EPiSC_NS0_13ScanTileStateIiLb1EEES9_NS1_10InputValueIiSC_EEmiLb0EiEEvT0_T1_T2_iT3_T4_T5_E12temp_storage+31616], %r75;
$L__BB7_93:
	ld.param.u64 	%rd96, [_ZN3cub18CUB_300001_SM_10006detail4scan16DeviceScanKernelINS2_10policy_hubIiiimN4cuda3std3__44plusIvEEE10Policy1000EPiSC_NS0_13ScanTileStateIiLb1EEES9_NS1_10InputValueIiSC_EEmiLb0EiEEvT0_T1_T2_iT3_T4_T5__param_1];
	bar.sync 	0;
	ld.volatile.shared.u32 	%r206, [_ZZN3cub18CUB_300001_SM_10006detail4scan16DeviceScanKernelINS2_10policy_hubIiiimN4cuda3std3__44plusIvEEE10Policy1000EPiSC_NS0_13ScanTileStateIiLb1EEES9_NS1_10InputValueIiSC_EEmiLb0EiEEvT0_T1_T2_iT3_T4_T5_E12temp_storage+31616];
	setp.ge.s32 	%p81, %r78, %r206;
	cvt.u64.u32 	%rd56, %r78;
	add.s64 	%rd57, %rd3, %rd56;
	cvta.to.global.u64 	%rd58, %rd96;
	shl.b64 	%rd59, %rd57, 2;
	add.s64 	%rd13, %rd58, %rd59;
	@%p81 bra 	$L__BB7_95;
	st.global.u32 	[%rd13], %r187;
$L__BB7_95:
	setp.ge.s32 	%p82, %r81, %r206;
	@%p82 bra 	$L__BB7_97;
	st.global.u32 	[%rd13+128], %r188;
$L__BB7_97:
	mov.u32 	%r552, %tid.x;
	and.b32  	%r553, %r552, 992;
	mul.lo.s32 	%r554, %r553, 19;
	and.b32  	%r555, %r552, 31;
	or.b32  	%r556, %r554, %r555;
	add.s32 	%r557, %r556, 64;
	setp.ge.s32 	%p83, %r557, %r206;
	@%p83 bra 	$L__BB7_99;
	st.global.u32 	[%rd13+256], %r189;
$L__BB7_99:
	add.s32 	%r563, %r556, 96;
	setp.ge.s32 	%p84, %r563, %r206;
	@%p84 bra 	$L__BB7_101;
	st.global.u32 	[%rd13+384], %r190;
$L__BB7_101:
	add.s32 	%r569, %r556, 128;
	setp.ge.s32 	%p85, %r569, %r206;
	@%p85 bra 	$L__BB7_103;
	st.global.u32 	[%rd13+512], %r191;
$L__BB7_103:
	add.s32 	%r575, %r556, 160;
	setp.ge.s32 	%p86, %r575, %r206;
	@%p86 bra 	$L__BB7_105;
	st.global.u32 	[%rd13+640], %r192;
$L__BB7_105:
	add.s32 	%r581, %r556, 192;
	setp.ge.s32 	%p87, %r581, %r206;
	@%p87 bra 	$L__BB7_107;
	st.global.u32 	[%rd13+768], %r193;
$L__BB7_107:
	add.s32 	%r587, %r556, 224;
	setp.ge.s32 	%p88, %r587, %r206;
	@%p88 bra 	$L__BB7_109;
	st.global.u32 	[%rd13+896], %r194;
$L__BB7_109:
	setp.ge.s32 	%p89, %r96, %r206;
	@%p89 bra 	$L__BB7_111;
	st.global.u32 	[%rd13+1024], %r195;
$L__BB7_111:
	setp.ge.s32 	%p90, %r99, %r206;
	@%p90 bra 	$L__BB7_113;
	st.global.u32 	[%rd13+1152], %r196;
$L__BB7_113:
	add.s32 	%r593, %r556, 320;
	setp.ge.s32 	%p91, %r593, %r206;
	@%p91 bra 	$L__BB7_115;
	st.global.u32 	[%rd13+1280], %r197;
$L__BB7_115:
	add.s32 	%r599, %r556, 352;
	setp.ge.s32 	%p92, %r599, %r206;
	@%p92 bra 	$L__BB7_117;
	st.global.u32 	[%rd13+1408], %r198;
$L__BB7_117:
	add.s32 	%r605, %r556, 384;
	setp.ge.s32 	%p93, %r605, %r206;
	@%p93 bra 	$L__BB7_119;
	st.global.u32 	[%rd13+1536], %r199;
$L__BB7_119:
	add.s32 	%r611, %r556, 416;
	setp.ge.s32 	%p94, %r611, %r206;
	@%p94 bra 	$L__BB7_121;
	st.global.u32 	[%rd13+1664], %r200;
$L__BB7_121:
	setp.ge.s32 	%p95, %r110, %r206;
	@%p95 bra 	$L__BB7_123;
	st.global.u32 	[%rd13+1792], %r201;
$L__BB7_123:
	add.s32 	%r617, %r556, 480;
	setp.ge.s32 	%p96, %r617, %r206;
	@%p96 bra 	$L__BB7_125;
	st.global.u32 	[%rd13+1920], %r202;
$L__BB7_125:
	add.s32 	%r623, %r556, 512;
	setp.ge.s32 	%p97, %r623, %r206;
	@%p97 bra 	$L__BB7_127;
	st.global.u32 	[%rd13+2048], %r203;
$L__BB7_127:
	setp.ge.s32 	%p98, %r117, %r206;
	@%p98 bra 	$L__BB7_129;
	st.global.u32 	[%rd13+2176], %r204;
$L__BB7_129:
	setp.ge.s32 	%p99, %r120, %r206;
	@%p99 bra 	$L__BB7_131;
	st.global.u32 	[%rd13+2304], %r205;
$L__BB7_131:
	ret;

}


// ===== COMPILED SASS (sm_100) =====

	.target	sm_100

	.elftype	@"ET_EXEC"


//--------------------- .note.nv.tkinfo           --------------------------
	.section	.note.nv.tkinfo,"",@"SHT_NOTE"
	.sectionflags	@"SHF_NOTE_NV_TKINFO"
	.tkinfo
        /*0018*/ 	.word	0x00000002
        /*0030*/ 	.string	""
        /*0030*/ 	.string	"ptxas"
        /*0030*/ 	.string	"Cuda compilation tools, release 13.0, V13.0.88"
        /*0030*/ 	.string	"Build cuda_13.0.r13.0/compiler.36424714_0"
        /*0030*/ 	.string	"-arch sm_100 -m 64 "



//--------------------- .note.nv.cuinfo           --------------------------
	.section	.note.nv.cuinfo,"",@"SHT_NOTE"
	.sectionflags	@"SHF_NOTE_NV_CUINFO"
        /*0018*/ 	.short	0x0002
        /*001a*/ 	.short	0x0064
        /*001c*/ 	.short	0x0082
	.zero		2


//--------------------- .nv.info                  --------------------------
	.section	.nv.info,"",@"SHT_CUDA_INFO"
	.align	4


	//----- nvinfo : EIATTR_REGCOUNT
	.align		4
        /*0000*/ 	.byte	0x04, 0x2f
        /*0002*/ 	.short	(.L_55 - .L_54)
	.align		4
.L_54:
        /*0004*/ 	.word	index@(_Z9CopyGraphPiS_i)
        /*0008*/ 	.word	0x0000001e


	//----- nvinfo : EIATTR_FRAME_SIZE
	.align		4
.L_55:
        /*000c*/ 	.byte	0x04, 0x11
        /*000e*/ 	.short	(.L_57 - .L_56)
	.align		4
.L_56:
        /*0010*/ 	.word	index@(_Z9CopyGraphPiS_i)
        /*0014*/ 	.word	0x00000000


	//----- nvinfo : EIATTR_REGCOUNT
	.align		4
.L_57:
        /*0018*/ 	.byte	0x04, 0x2f
        /*001a*/ 	.short	(.L_59 - .L_58)
	.align		4
.L_58:
        /*001c*/ 	.word	index@(_Z14GraphGeneratorPiS_S_iS_)
        /*0020*/ 	.word	0x0000001a


	//----- nvinfo : EIATTR_FRAME_SIZE
	.align		4
.L_59:
        /*0024*/ 	.byte	0x04, 0x11
        /*0026*/ 	.short	(.L_61 - .L_60)
	.align		4
.L_60:
        /*0028*/ 	.word	index@(_Z14GraphGeneratorPiS_S_iS_)
        /*002c*/ 	.word	0x00000000


	//----- nvinfo : EIATTR_REGCOUNT
	.align		4
.L_61:
        /*0030*/ 	.byte	0x04, 0x2f
        /*0032*/ 	.short	(.L_63 - .L_62)
	.align		4
.L_62:
        /*0034*/ 	.word	index@(_Z20PermutationGeneratoriPiii)
        /*0038*/ 	.word	0x00000020


	//----- nvinfo : EIATTR_FRAME_SIZE
	.align		4
.L_63:
        /*003c*/ 	.byte	0x04, 0x11
        /*003e*/ 	.short	(.L_65 - .L_64)
	.align		4
.L_64:
        /*0040*/ 	.word	index@(_Z20PermutationGeneratoriPiii)
        /*0044*/ 	.word	0x00000030


	//----- nvinfo : EIATTR_REGCOUNT
	.align		4
.L_65:
        /*0048*/ 	.byte	0x04, 0x2f
        /*004a*/ 	.short	(.L_67 - .L_66)
	.align		4
.L_66:
        /*004c*/ 	.word	index@(_Z24RandomizedParallelGreedyPiS_S_S_iiS_)
        /*0050*/ 	.word	0x00000016


	//----- nvinfo : EIATTR_FRAME_SIZE
	.align		4
.L_67:
        /*0054*/ 	.byte	0x04, 0x11
        /*0056*/ 	.short	(.L_69 - .L_68)
	.align		4
.L_68:
        /*0058*/ 	.word	index@(_Z24RandomizedParallelGreedyPiS_S_S_iiS_)
        /*005c*/ 	.word	0x00000000


	//----- nvinfo : EIATTR_REGCOUNT
	.align		4
.L_69:
        /*0060*/ 	.byte	0x04, 0x2f
        /*0062*/ 	.short	(.L_71 - .L_70)
	.align		4
.L_70:
        /*0064*/ 	.word	index@(_ZN3cub18CUB_300001_SM_10006detail11EmptyKernelIvEEvv)
        /*0068*/ 	.word	0x00000004


	//----- nvinfo : EIATTR_FRAME_SIZE
	.align		4
.L_71:
        /*006c*/ 	.byte	0x04, 0x11
        /*006e*/ 	.short	(.L_73 - .L_72)
	.align		4
.L_72:
        /*0070*/ 	.word	index@(_ZN3cub18CUB_300001_SM_10006detail11EmptyKernelIvEEvv)
        /*0074*/ 	.word	0x00000000


	//----- nvinfo : EIATTR_REGCOUNT
	.align		4
.L_73:
        /*0078*/ 	.byte	0x04, 0x2f
        /*007a*/ 	.short	(.L_75 - .L_74)
	.align		4
.L_74:
        /*007c*/ 	.word	index@(_ZN3cub18CUB_300001_SM_10006detail4scan20DeviceScanInitKernelINS0_13ScanTileStateIiLb1EEEEEvT_i)
        /*0080*/ 	.word	0x00000008


	//----- nvinfo : EIATTR_FRAME_SIZE
	.align		4
.L_75:
        /*0084*/ 	.byte	0x04, 0x11
        /*0086*/ 	.short	(.L_77 - .L_76)
	.align		4
.L_76:
        /*0088*/ 	.word	index@(_ZN3cub18CUB_300001_SM_10006detail4scan20DeviceScanInitKernelINS0_13ScanTileStateIiLb1EEEEEvT_i)
        /*008c*/ 	.word	0x00000000


	//----- nvinfo : EIATTR_REGCOUNT
	.align		4
.L_77:
        /*0090*/ 	.byte	0x04, 0x2f
        /*0092*/ 	.short	(.L_79 - .L_78)
	.align		4
.L_78:
        /*0094*/ 	.word	index@(_ZN3cub18CUB_300001_SM_10006detail4scan16DeviceScanKernelINS2_10policy_hubIiiijN4cuda3std3__44plusIvEEE10Policy1000EPiSC_NS0_13ScanTileStateIiLb1EEES9_NS1_10InputValueIiSC_EEjiLb0EiEEvT0_T1_T2_iT3_T4_T5_)
        /*0098*/ 	.word	0x00000038


	//----- nvinfo : EIATTR_FRAME_SIZE
	.align		4
.L_79:
        /*009c*/ 	.byte	0x04, 0x11
        /*009e*/ 	.short	(.L_81 - .L_80)
	.align		4
.L_80:
        /*00a0*/ 	.word	index@(_ZN3cub18CUB_300001_SM_10006detail4scan16DeviceScanKernelINS2_10policy_hubIiiijN4cuda3std3__44plusIvEEE10Policy1000EPiSC_NS0_13ScanTileStateIiLb1EEES9_NS1_10InputValueIiSC_EEjiLb0EiEEvT0_T1_T2_iT3_T4_T5_)
        /*00a4*/ 	.word	0x00000000


	//----- nvinfo : EIATTR_REGCOUNT
	.align		4
.L_81:
        /*00a8*/ 	.byte	0x04, 0x2f
        /*00aa*/ 	.short	(.L_83 - .L_82)
	.align		4
.L_82:
        /*00ac*/ 	.word	index@(_ZN3cub18CUB_300001_SM_10006detail4scan16DeviceScanKernelINS2_10policy_hubIiiimN4cuda3std3__44plusIvEEE10Policy1000EPiSC_NS0_13ScanTileStateIiLb1EEES9_NS1_10InputValueIiSC_EEmiLb0EiEEvT0_T1_T2_iT3_T4_T5_)
        /*00b0*/ 	.word	0x00000030


	//----- nvinfo : EIATTR_FRAME_SIZE
	.align		4
.L_83:
        /*00b4*/ 	.byte	0x04, 0x11
        /*00b6*/ 	.short	(.L_85 - .L_84)
	.align		4
.L_84:
        /*00b8*/ 	.word	index@(_ZN3cub18CUB_300001_SM_10006detail4scan16DeviceScanKernelINS2_10policy_hubIiiimN4cuda3std3__44plusIvEEE10Policy1000EPiSC_NS0_13ScanTileStateIiLb1EEES9_NS1_10InputValueIiSC_EEmiLb0EiEEvT0_T1_T2_iT3_T4_T5_)
        /*00bc*/ 	.word	0x00000000


	//----- nvinfo : EIATTR_MIN_STACK_SIZE
	.align		4
.L_85:
        /*00c0*/ 	.byte	0x04, 0x12
        /*00c2*/ 	.short	(.L_87 - .L_86)
	.align		4
.L_86:
        /*00c4*/ 	.word	index@(_ZN3cub18CUB_300001_SM_10006detail4scan16DeviceScanKernelINS2_10policy_hubIiiimN4cuda3std3__44plusIvEEE10Policy1000EPiSC_NS0_13ScanTileStateIiLb1EEES9_NS1_10InputValueIiSC_EEmiLb0EiEEvT0_T1_T2_iT3_T4_T5_)
        /*00c8*/ 	.word	0x00000000


	//----- nvinfo : EIATTR_MIN_STACK_SIZE
	.align		4
.L_87:
        /*00cc*/ 	.byte	0x04, 0x12
        /*00ce*/ 	.short	(.L_89 - .L_88)
	.align		4
.L_88:
        /*00d0*/ 	.word	index@(_ZN3cub18CUB_300001_SM_10006detail4scan16DeviceScanKernelINS2_10policy_hubIiiijN4cuda3std3__44plusIvEEE10Policy1000EPiSC_NS0_13ScanTileStateIiLb1EEES9_NS1_10InputValueIiSC_EEjiLb0EiEEvT0_T1_T2_iT3_T4_T5_)
        /*00d4*/ 	.word	0x00000000


	//----- nvinfo : EIATTR_MIN_STACK_SIZE
	.align		4
.L_89:
        /*00d8*/ 	.byte	0x04, 0x12
        /*00da*/ 	.short	(.L_91 - .L_90)
	.align		4
.L_90:
        /*00dc*/ 	.word	index@(_ZN3cub18CUB_300001_SM_10006detail4scan20DeviceScanInitKernelINS0_13ScanTileStateIiLb1EEEEEvT_i)
        /*00e0*/ 	.word	0x00000000


	//----- nvinfo : EIATTR_MIN_STACK_SIZE
	.align		4
.L_91:
        /*00e4*/ 	.byte	0x04, 0x12
        /*00e6*/ 	.short	(.L_93 - .L_92)
	.align		4
.L_92:
        /*00e8*/ 	.word	index@(_ZN3cub18CUB_300001_SM_10006detail11EmptyKernelIvEEvv)
        /*00ec*/ 	.word	0x00000000


	//----- nvinfo : EIATTR_MIN_STACK_SIZE
	.align		4
.L_93:
        /*00f0*/ 	.byte	0x04, 0x12
        /*00f2*/ 	.short	(.L_95 - .L_94)
	.align		4
.L_94:
        /*00f4*/ 	.word	index@(_Z24RandomizedParallelGreedyPiS_S_S_iiS_)
        /*00f8*/ 	.word	0x00000000


	//----- nvinfo : EIATTR_MIN_STACK_SIZE
	.align		4
.L_95:
        /*00fc*/ 	.byte	0x04, 0x12
        /*00fe*/ 	.short	(.L_97 - .L_96)
	.align		4
.L_96:
        /*0100*/ 	.word	index@(_Z20PermutationGeneratoriPiii)
        /*0104*/ 	.word	0x00000030


	//----- nvinfo : EIATTR_MIN_STACK_SIZE
	.align		4
.L_97:
        /*0108*/ 	.byte	0x04, 0x12
        /*010a*/ 	.short	(.L_99 - .L_98)
	.align		4
.L_98:
        /*010c*/ 	.word	index@(_Z14GraphGeneratorPiS_S_iS_)
        /*0110*/ 	.word	0x00000000


	//----- nvinfo : EIATTR_MIN_STACK_SIZE
	.align		4
.L_99:
        /*0114*/ 	.byte	0x04, 0x12
        /*0116*/ 	.short	(.L_101 - .L_100)
	.align		4
.L_100:
        /*0118*/ 	.word	index@(_Z9CopyGraphPiS_i)
        /*011c*/ 	.word	0x00000000
.L_101:


//--------------------- .nv.compat                --------------------------
	.section	.nv.compat,"",@"SHT_CUDA_COMPAT_INFO"
	.align	4
        /*0000*/ 	.byte	0x02, 0x09, 0x00, 0x00, 0x02, 0x02, 0x01, 0x00, 0x02, 0x05, 0x05, 0x00, 0x03, 0x07, 0x01, 0x01
        /*0010*/ 	.byte	0x02, 0x03, 0x00, 0x00, 0x02, 0x06, 0x01, 0x00, 0x04, 0x0b, 0x08, 0x00, 0x09, 0x00, 0x00, 0x00
        /*0020*/ 	.byte	0x00, 0x00, 0x00, 0x00


//--------------------- .nv.info._ZN3cub18CUB_300001_SM_10006detail4scan16DeviceScanKernelINS2_10policy_hubIiiimN4cuda3std3__44plusIvEEE10Policy1000EPiSC_NS0_13ScanTileStateIiLb1EEES9_NS1_10InputValueIiSC_EEmiLb0EiEEvT0_T1_T2_iT3_T4_T5_ --------------------------
	.section	.nv.info._ZN3cub18CUB_300001_SM_10006detail4scan16DeviceScanKernelINS2_10policy_hubIiiimN4cuda3std3__44plusIvEEE10Policy1000EPiSC_NS0_13ScanTileStateIiLb1EEES9_NS1_10InputValueIiSC_EEmiLb0EiEEvT0_T1_T2_iT3_T4_T5_,"",@"SHT_CUDA_INFO"
	.sectionflags	@""
	.align	4


	//----- nvinfo : EIATTR_CUDA_API_VERSION
	.align		4
        /*0000*/ 	.byte	0x04, 0x37
        /*0002*/ 	.short	(.L_103 - .L_102)
.L_102:
        /*0004*/ 	.word	0x00000082


	//----- nvinfo : EIATTR_KPARAM_INFO
	.align		4
.L_103:
        /*0008*/ 	.byte	0x04, 0x17
        /*000a*/ 	.short	(.L_105 - .L_104)
.L_104:
        /*000c*/ 	.word	0x00000000
        /*0010*/ 	.short	0x0006
        /*0012*/ 	.short	0x0030
        /*0014*/ 	.byte	0x00, 0xf0, 0x21, 0x00


	//----- nvinfo : EIATTR_KPARAM_INFO
	.align		4
.L_105:
        /*0018*/ 	.byte	0x04, 0x17
        /*001a*/ 	.short	(.L_107 - .L_106)
.L_106:
        /*001c*/ 	.word	0x00000000
        /*0020*/ 	.short	0x0005
        /*0022*/ 	.short	0x0020
        /*0024*/ 	.byte	0x00, 0xf0, 0x41, 0x00


	//----- nvinfo : EIATTR_KPARAM_INFO
	.align		4
.L_107:
        /*0028*/ 	.byte	0x04, 0x17
        /*002a*/ 	.short	(.L_109 - .L_108)
.L_108:
        /*002c*/ 	.word	0x00000000
        /*0030*/ 	.short	0x0004
        /*0032*/ 	.short	0x001c
        /*0034*/ 	.byte	0x00, 0xf0, 0x05, 0x00


	//----- nvinfo : EIATTR_KPARAM_INFO
	.align		4
.L_109:
        /*0038*/ 	.byte	0x04, 0x17
        /*003a*/ 	.short	(.L_111 - .L_110)
.L_110:
        /*003c*/ 	.word	0x00000000
        /*0040*/ 	.short	0x0003
        /*0042*/ 	.short	0x0018
        /*0044*/ 	.byte	0x00, 0xf0, 0x11, 0x00


	//----- nvinfo : EIATTR_KPARAM_INFO
	.align		4
.L_111:
        /*0048*/ 	.byte	0x04, 0x17
        /*004a*/ 	.short	(.L_113 - .L_112)
.L_112:
        /*004c*/ 	.word	0x00000000
        /*0050*/ 	.short	0x0002
        /*0052*/ 	.short	0x0010
        /*0054*/ 	.byte	0x00, 0xf0, 0x21, 0x00


	//----- nvinfo : EIATTR_KPARAM_INFO
	.align		4
.L_113:
        /*0058*/ 	.byte	0x04, 0x17
        /*005a*/ 	.short	(.L_115 - .L_114)
.L_114:
        /*005c*/ 	.word	0x00000000
        /*0060*/ 	.short	0x0001
        /*0062*/ 	.short	0x0008
        /*0064*/ 	.byte	0x00, 0xf5, 0x21, 0x00


	//----- nvinfo : EIATTR_KPARAM_INFO
	.align		4
.L_115:
        /*0068*/ 	.byte	0x04, 0x17
        /*006a*/ 	.short	(.L_117 - .L_116)
.L_116:
        /*006c*/ 	.word	0x00000000
        /*0070*/ 	.short	0x0000
        /*0072*/ 	.short	0x0000
        /*0074*/ 	.byte	0x00, 0xf5, 0x21, 0x00


	//----- nvinfo : EIATTR_SPARSE_MMA_MASK
	.align		4
.L_117:
        /*0078*/ 	.byte	0x03, 0x50
        /*007a*/ 	.short	0x0000


	//----- nvinfo : EIATTR_MAXREG_COUNT
	.align		4
        /*007c*/ 	.byte	0x03, 0x1b
        /*007e*/ 	.short	0x0080


	//----- nvinfo : EIATTR_NUM_BARRIERS
	.align		4
        /*0080*/ 	.byte	0x02, 0x4c
        /*0082*/ 	.byte	0x01
	.zero		1


	//----- nvinfo : EIATTR_MERCURY_ISA_VERSION
	.align		4
        /*0084*/ 	.byte	0x03, 0x5f
        /*0086*/ 	.short	0x0101


	//----- nvinfo : EIATTR_COOP_GROUP_MASK_REGIDS
	.align		4
        /*0088*/ 	.byte	0x04, 0x29
        /*008a*/ 	.short	(.L_119 - .L_118)


	//   ....[0]....
.L_118:
        /*008c*/ 	.word	0xffffffff


	//   ....[1]....
        /*0090*/ 	.word	0xffffffff


	//   ....[2]....
        /*0094*/ 	.word	0xffffffff


	//   ....[3]....
        /*0098*/ 	.word	0xffffffff


	//   ....[4]....
        /*009c*/ 	.word	0xffffffff


	//   ....[5]....
        /*00a0*/ 	.word	0xffffffff


	//   ....[6]....
        /*00a4*/ 	.word	0xffffffff


	//   ....[7]....
        /*00a8*/ 	.word	0xffffffff


	//   ....[8]....
        /*00ac*/ 	.word	0xffffffff


	//   ....[9]....
        /*00b0*/ 	.word	0xffffffff


	//   ....[10]....
        /*00b4*/ 	.word	0xffffffff


	//   ....[11]....
        /*00b8*/ 	.word	0xffffffff


	//   ....[12]....
        /*00bc*/ 	.word	0xffffffff


	//   ....[13]....
        /*00c0*/ 	.word	0xffffffff


	//   ....[14]....
        /*00c4*/ 	.word	0xffffffff


	//   ....[15]....
        /*00c8*/ 	.word	0xffffffff


	//   ....[16]....
        /*00cc*/ 	.word	0xffffffff


	//   ....[17]....
        /*00d0*/ 	.word	0xffffffff


	//   ....[18]....
        /*00d4*/ 	.word	0xffffffff


	//   ....[19]....
        /*00d8*/ 	.word	0xffffffff


	//   ....[20]....
        /*00dc*/ 	.word	0xffffffff


	//   ....[21]....
        /*00e0*/ 	.word	0xffffffff


	//   ....[22]....
        /*00e4*/ 	.word	0xffffffff


	//   ....[23]....
        /*00e8*/ 	.word	0xffffffff


	//   ....[24]....
        /*00ec*/ 	.word	0xffffffff


	//   ....[25]....
        /*00f0*/ 	.word	0xffffffff


	//   ....[26]....
        /*00f4*/ 	.word	0xffffffff


	//   ....[27]....
        /*00f8*/ 	.word	0xffffffff


	//   ....[28]....
        /*00fc*/ 	.word	0xffffffff


	//   ....[29]....
        /*0100*/ 	.word	0xffffffff


	//   ....[30]....
        /*0104*/ 	.word	0xffffffff


	//   ....[31]....
        /*0108*/ 	.word	0xffffffff


	//   ....[32]....
        /*010c*/ 	.word	0xffffffff


	//   ....[33]....
        /*0110*/ 	.word	0xffffffff


	//   ....[34]....
        /*0114*/ 	.word	0xffffffff


	//   ....[35]....
        /*0118*/ 	.word	0xffffffff


	//   ....[36]....
        /*011c*/ 	.word	0xffffffff


	//   ....[37]....
        /*0120*/ 	.word	0xffffffff


	//   ....[38]....
        /*0124*/ 	.word	0xffffffff


	//   ....[39]....
        /*0128*/ 	.word	0xffffffff


	//   ....[40]....
        /*012c*/ 	.word	0xffffffff


	//   ....[41]....
        /*0130*/ 	.word	0xffffffff


	//   ....[42]....
        /*0134*/ 	.word	0xffffffff


	//   ....[43]....
        /*0138*/ 	.word	0xffffffff


	//   ....[44]....
        /*013c*/ 	.word	0xffffffff


	//   ....[45]....
        /*0140*/ 	.word	0xffffffff


	//   ....[46]....
        /*0144*/ 	.word	0xffffffff


	//   ....[47]....
        /*0148*/ 	.word	0xffffffff


	//   ....[48]....
        /*014c*/ 	.word	0xffffffff


	//   ....[49]....
        /*0150*/ 	.word	0xffffffff


	//   ....[50]....
        /*0154*/ 	.word	0xffffffff


	//   ....[51]....
        /*0158*/ 	.word	0xffffffff


	//   ....[52]....
        /*015c*/ 	.word	0xffffffff


	//   ....[53]....
        /*0160*/ 	.word	0xffffffff


	//   ....[54]....
        /*0164*/ 	.word	0xffffffff


	//   ....[55]....
        /*0168*/ 	.word	0xffffffff


	//   ....[56]....
        /*016c*/ 	.word	0xffffffff


	//   ....[57]....
        /*0170*/ 	.word	0xffffffff


	//   ....[58]....
        /*0174*/ 	.word	0xffffffff


	//   ....[59]....
        /*0178*/ 	.word	0xffffffff


	//   ....[60]....
        /*017c*/ 	.word	0x0500000a


	//   ....[61]....
        /*0180*/ 	.word	0x0500000a


	//   ....[62]....
        /*0184*/ 	.word	0x0500000a


	//   ....[63]....
        /*0188*/ 	.word	0x0500000a


	//   ....[64]....
        /*018c*/ 	.word	0x0500000a


	//   ....[65]....
        /*0190*/ 	.word	0x0500000a


	//   ....[66]....
        /*0194*/ 	.word	0x0500000a


	//   ....[67]....
        /*0198*/ 	.word	0x0500000a


	//   ....[68]....
        /*019c*/ 	.word	0x0500000a


	//   ....[69]....
        /*01a0*/ 	.word	0x0500000a


	//   ....[70]....
        /*01a4*/ 	.word	0x0500000a


	//   ....[71]....
        /*01a8*/ 	.word	0x0500000a


	//   ....[72]....
        /*01ac*/ 	.word	0x0500000a


	//   ....[73]....
        /*01b0*/ 	.word	0x0500000a


	//   ....[74]....
        /*01b4*/ 	.word	0x0500000a


	//   ....[75]....
        /*01b8*/ 	.word	0x0500000a


	//   ....[76]....
        /*01bc*/ 	.word	0x0500000a


	//   ....[77]....
        /*01c0*/ 	.word	0x0500000a


	//   ....[78]....
        /*01c4*/ 	.word	0x0500000a


	//   ....[79]....
        /*01c8*/ 	.word	0x0500000a


	//   ....[80]....
        /*01cc*/ 	.word	0x0500000a


	//   ....[81]....
        /*01d0*/ 	.word	0x0500000a


	//   ....[82]....
        /*01d4*/ 	.word	0x0500000a


	//   ....[83]....
        /*01d8*/ 	.word	0x0500000a


	//   ....[84]....
        /*01dc*/ 	.word	0x0500000a


	//   ....[85]....
        /*01e0*/ 	.word	0x0500000a


	//   ....[86]....
        /*01e4*/ 	.word	0x0500000a


	//   ....[87]....
        /*01e8*/ 	.word	0x0500000a


	//   ....[88]....
        /*01ec*/ 	.word	0x0500000a


	//   ....[89]....
        /*01f0*/ 	.word	0x0500000a


	//   ....[90]....
        /*01f4*/ 	.word	0x0500000a


	//   ....[91]....
        /*01f8*/ 	.word	0x0500000a


	//   ....[92]....
        /*01fc*/ 	.word	0x0500000a


	//   ....[93]....
        /*0200*/ 	.word	0x0500000a


	//   ....[94]....
        /*0204*/ 	.word	0x0500000a


	//   ....[95]....
        /*0208*/ 	.word	0x0500000a


	//----- nvinfo : EIATTR_COOP_GROUP_INSTR_OFFSETS
	.align		4
.L_119:
        /*020c*/ 	.byte	0x04, 0x28
        /*020e*/ 	.short	(.L_121 - .L_120)


	//   ....[0]....
.L_120:
        /*0210*/ 	.word	0x000004d0


	//   ....[1]....
        /*0214*/ 	.word	0x000006f0


	//   ....[2]....
        /*0218*/ 	.word	0x00000710


	//   ....[3]....
        /*021c*/ 	.word	0x00000730


	//   ....[4]....
        /*0220*/ 	.word	0x00000750


	//   ....[5]....
        /*0224*/ 	.word	0x00000770


	//   ....[6]....
        /*0228*/ 	.word	0x00000b80


	//   ....[7]....
        /*022c*/ 	.word	0x00000ba0


	//   ....[8]....
        /*0230*/ 	.word	0x00000bc0


	//   ....[9]....
        /*0234*/ 	.word	0x00000be0


	//   ....[10]....
        /*0238*/ 	.word	0x00000c00


	//   ....[11]....
        /*023c*/ 	.word	0x00001000


	//   ....[12]....
        /*0240*/ 	.word	0x00001090


	//   ....[13]....
        /*0244*/ 	.word	0x000010f0


	//   ....[14]....
        /*0248*/ 	.word	0x00001160


	//   ....[15]....
        /*024c*/ 	.word	0x000011c0


	//   ....[16]....
        /*0250*/ 	.word	0x00001210


	//   ....[17]....
        /*0254*/ 	.word	0x00001270


	//   ....[18]....
        /*0258*/ 	.word	0x000012c0


	//   ....[19]....
        /*025c*/ 	.word	0x000012e0


	//   ....[20]....
        /*0260*/ 	.word	0x000013a0


	//   ....[21]....
        /*0264*/ 	.word	0x00001430


	//   ....[22]....
        /*0268*/ 	.word	0x00001480


	//   ....[23]....
        /*026c*/ 	.word	0x000014e0


	//   ....[24]....
        /*0270*/ 	.word	0x00001540


	//   ....[25]....
        /*0274*/ 	.word	0x00001580


	//   ....[26]....
        /*0278*/ 	.word	0x000015c0


	//   ....[27]....
        /*027c*/ 	.word	0x00001600


	//   ....[28]....
        /*0280*/ 	.word	0x00001610


	//   ....[29]....
        /*0284*/ 	.word	0x00001a50


	//   ....[30]....
        /*0288*/ 	.word	0x00002430


	//   ....[31]....
        /*028c*/ 	.word	0x00002650


	//   ....[32]....
        /*0290*/ 	.word	0x00002670


	//   ....[33]....
        /*0294*/ 	.word	0x00002690


	//   ....[34]....
        /*0298*/ 	.word	0x000026b0


	//   ....[35]....
        /*029c*/ 	.word	0x000026d0


	//   ....[36]....
        /*02a0*/ 	.word	0x00002a60


	//   ....[37]....
        /*02a4*/ 	.word	0x00002a80


	//   ....[38]....
        /*02a8*/ 	.word	0x00002aa0


	//   ....[39]....
        /*02ac*/ 	.word	0x00002ac0


	//   ....[40]....
        /*02b0*/ 	.word	0x00002ae0


	//   ....[41]....
        /*02b4*/ 	.word	0x00002ee0


	//   ....[42]....
        /*02b8*/ 	.word	0x00002f70


	//   ....[43]....
        /*02bc*/ 	.word	0x00002fd0


	//   ....[44]....
        /*02c0*/ 	.word	0x00003030


	//   ....[45]....
        /*02c4*/ 	.word	0x00003090


	//   ....[46]....
        /*02c8*/ 	.word	0x000030f0


	//   ....[47]....
        /*02cc*/ 	.word	0x00003140


	//   ....[48]....
        /*02d0*/ 	.word	0x000031b0


	//   ....[49]....
        /*02d4*/ 	.word	0x000031c0


	//   ....[50]....
        /*02d8*/ 	.word	0x000032a0


	//   ....[51]....
        /*02dc*/ 	.word	0x00003330


	//   ....[52]....
        /*02e0*/ 	.word	0x00003380


	//   ....[53]....
        /*02e4*/ 	.word	0x000033f0


	//   ....[54]....
        /*02e8*/ 	.word	0x00003450


	//   ....[55]....
        /*02ec*/ 	.word	0x000034a0


	//   ....[56]....
        /*02f0*/ 	.word	0x000034e0


	//   ....[57]....
        /*02f4*/ 	.word	0x00003540


	//   ....[58]....
        /*02f8*/ 	.word	0x00003550


	//   ....[59]....
        /*02fc*/ 	.word	0x000039d0


	//   ....[60]....
        /*0300*/ 	.word	0x00003f80


	//   ....[61]....
        /*0304*/ 	.word	0x00004000


	//   ....[62]....
        /*0308*/ 	.word	0x00004090


	//   ....[63]....
        /*030c*/ 	.word	0x00004170


	//   ....[64]....
        /*0310*/ 	.word	0x000041f0


	//   ....[65]....
        /*0314*/ 	.word	0x00004280


	//   ....[66]....
        /*0318*/ 	.word	0x00004300


	//   ....[67]....
        /*031c*/ 	.word	0x00004380


	//   ....[68]....
        /*0320*/ 	.word	0x000043b0


	//   ....[69]....
        /*0324*/ 	.word	0x00004480


	//   ....[70]....
        /*0328*/ 	.word	0x00004500


	//   ....[71]....
        /*032c*/ 	.word	0x00004580


	//   ....[72]....
        /*0330*/ 	.word	0x00004630


	//   ....[73]....
        /*0334*/ 	.word	0x000046c0


	//   ....[74]....
        /*0338*/ 	.word	0x00004740


	//   ....[75]....
        /*033c*/ 	.word	0x000047b0


	//   ....[76]....
        /*0340*/ 	.word	0x00004830


	//   ....[77]....
        /*0344*/ 	.word	0x00004890


	//   ....[78]....
        /*0348*/ 	.word	0x00004900


	//   ....[79]....
        /*034c*/ 	.word	0x00004980


	//   ....[80]....
        /*0350*/ 	.word	0x00004a20


	//   ....[81]....
        /*0354*/ 	.word	0x00004ae0


	//   ....[82]....
        /*0358*/ 	.word	0x00004b80


	//   ....[83]....
        /*035c*/ 	.word	0x00004c10


	//   ....[84]....
        /*0360*/ 	.word	0x00004ca0


	//   ....[85]....
        /*0364*/ 	.word	0x00004d10


	//   ....[86]....
        /*0368*/ 	.word	0x00004d40


	//   ....[87]....
        /*036c*/ 	.word	0x00004e10


	//   ....[88]....
        /*0370*/ 	.word	0x00004e90


	//   ....[89]....
        /*0374*/ 	.word	0x00004f10


	//   ....[90]....
        /*0378*/ 	.word	0x00004fd0


	//   ....[91]....
        /*037c*/ 	.word	0x00005070


	//   ....[92]....
        /*0380*/ 	.word	0x00005100


	//   ....[93]....
        /*0384*/ 	.word	0x00005190


	//   ....[94]....
        /*0388*/ 	.word	0x00005220


	//   ....[95]....
        /*038c*/ 	.word	0x00005280


	//----- nvinfo : EIATTR_VRC_CTA_INIT_COUNT
	.align		4
.L_121:
        /*0390*/ 	.byte	0x02, 0x4a
	.zero		1
	.zero		1


	//----- nvinfo : EIATTR_EXIT_INSTR_OFFSETS
	.align		4
        /*0394*/ 	.byte	0x04, 0x1c
        /*0396*/ 	.short	(.L_123 - .L_122)


	//   ....[0]....
.L_122:
        /*0398*/ 	.word	0x00001ce0


	//   ....[1]....
        /*039c*/ 	.word	0x00001d10


	//   ....[2]....
        /*03a0*/ 	.word	0x00003f10


	//   ....[3]....
        /*03a4*/ 	.word	0x00003f30


	//----- nvinfo : EIATTR_MAX_THREADS
	.align		4
.L_123:
        /*03a8*/ 	.byte	0x04, 0x05
        /*03aa*/ 	.short	(.L_125 - .L_124)
.L_124:
        /*03ac*/ 	.word	0x000001a0
        /*03b0*/ 	.word	0x00000001
        /*03b4*/ 	.word	0x00000001


	//----- nvinfo : EIATTR_CRS_STACK_SIZE
	.align		4
.L_125:
        /*03b8*/ 	.byte	0x04, 0x1e
        /*03ba*/ 	.short	(.L_127 - .L_126)
.L_126:
        /*03bc*/ 	.word	0x00000000


	//----- nvinfo : EIATTR_CBANK_PARAM_SIZE
	.align		4
.L_127:
        /*03c0*/ 	.byte	0x03, 0x19
        /*03c2*/ 	.short	0x0038


	//----- nvinfo : EIATTR_PARAM_CBANK
	.align		4
        /*03c4*/ 	.byte	0x04, 0x0a
        /*03c6*/ 	.short	(.L_129 - .L_128)
	.align		4
.L_128:
        /*03c8*/ 	.word	index@(.nv.constant0._ZN3cub18CUB_300001_SM_10006detail4scan16DeviceScanKernelINS2_10policy_hubIiiimN4cuda3std3__44plusIvEEE10Policy1000EPiSC_NS0_13ScanTileStateIiLb1EEES9_NS1_10InputValueIiSC_EEmiLb0EiEEvT0_T1_T2_iT3_T4_T5_)
        /*03cc*/ 	.short	0x0380
        /*03ce*/ 	.short	0x0038


	//----- nvinfo : EIATTR_SW_WAR
	.align		4
.L_129:
        /*03d0*/ 	.byte	0x04, 0x36
        /*03d2*/ 	.short	(.L_131 - .L_130)
.L_130:
        /*03d4*/ 	.word	0x00000008
.L_131:


//--------------------- .nv.info._ZN3cub18CUB_300001_SM_10006detail4scan16DeviceScanKernelINS2_10policy_hubIiiijN4cuda3std3__44plusIvEEE10Policy1000EPiSC_NS0_13ScanTileStateIiLb1EEES9_NS1_10InputValueIiSC_EEjiLb0EiEEvT0_T1_T2_iT3_T4_T5_ --------------------------
	.section	.nv.info._ZN3cub18CUB_300001_SM_10006detail4scan16DeviceScanKernelINS2_10policy_hubIiiijN4cuda3std3__44plusIvEEE10Policy1000EPiSC_NS0_13ScanTileStateIiLb1EEES9_NS1_10InputValueIiSC_EEjiLb0EiEEvT0_T1_T2_iT3_T4_T5_,"",@"SHT_CUDA_INFO"
	.sectionflags	@""
	.align	4


	//----- nvinfo : EIATTR_CUDA_API_VERSION
	.align		4
        /*0000*/ 	.byte	0x04, 0x37
        /*0002*/ 	.short	(.L_133 - .L_132)
.L_132:
        /*0004*/ 	.word	0x00000082


	//----- nvinfo : EIATTR_KPARAM_INFO
	.align		4
.L_133:
        /*0008*/ 	.byte	0x04, 0x17
        /*000a*/ 	.short	(.L_135 - .L_134)
.L_134:
        /*000c*/ 	.word	0x00000000
        /*0010*/ 	.short	0x0006
        /*0012*/ 	.short	0x0030
        /*0014*/ 	.byte	0x00, 0xf0, 0x11, 0x00


	//----- nvinfo : EIATTR_KPARAM_INFO
	.align		4
.L_135:
        /*0018*/ 	.byte	0x04, 0x17
        /*001a*/ 	.short	(.L_137 - .L_136)
.L_136:
        /*001c*/ 	.word	0x00000000
        /*0020*/ 	.short	0x0005
        /*0022*/ 	.short	0x0020
        /*0024*/ 	.byte	0x00, 0xf0, 0x41, 0x00


	//----- nvinfo : EIATTR_KPARAM_INFO
	.align		4
.L_137:
        /*0028*/ 	.byte	0x04, 0x17
        /*002a*/ 	.short	(.L_139 - .L_138)
.L_138:
        /*002c*/ 	.word	0x00000000
        /*0030*/ 	.short	0x0004
        /*0032*/ 	.short	0x001c
        /*0034*/ 	.byte	0x00, 0xf0, 0x05, 0x00


	//----- nvinfo : EIATTR_KPARAM_INFO
	.align		4
.L_139:
        /*0038*/ 	.byte	0x04, 0x17
        /*003a*/ 	.short	(.L_141 - .L_140)
.L_140:
        /*003c*/ 	.word	0x00000000
        /*0040*/ 	.short	0x0003
        /*0042*/ 	.short	0x0018
        /*0044*/ 	.byte	0x00, 0xf0, 0x11, 0x00


	//----- nvinfo : EIATTR_KPARAM_INFO
	.align		4
.L_141:
        /*0048*/ 	.byte	0x04, 0x17
        /*004a*/ 	.short	(.L_143 - .L_142)
.L_142:
        /*004c*/ 	.word	0x00000000
        /*0050*/ 	.short	0x0002
        /*0052*/ 	.short	0x0010
        /*0054*/ 	.byte	0x00, 0xf0, 0x21, 0x00


	//----- nvinfo : EIATTR_KPARAM_INFO
	.align		4
.L_143:
        /*0058*/ 	.byte	0x04, 0x17
        /*005a*/ 	.short	(.L_145 - .L_144)
.L_144:
        /*005c*/ 	.word	0x00000000
        /*0060*/ 	.short	0x0001
        /*0062*/ 	.short	0x0008
        /*0064*/ 	.byte	0x00, 0xf5, 0x21, 0x00


	//----- nvinfo : EIATTR_KPARAM_INFO
	.align		4
.L_145:
        /*0068*/ 	.byte	0x04, 0x17
        /*006a*/ 	.short	(.L_147 - .L_146)
.L_146:
        /*006c*/ 	.word	0x00000000
        /*0070*/ 	.short	0x0000
        /*0072*/ 	.short	0x0000
        /*0074*/ 	.byte	0x00, 0xf5, 0x21, 0x00


	//----- nvinfo : EIATTR_SPARSE_MMA_MASK
	.align		4
.L_147:
        /*0078*/ 	.byte	0x03, 0x50
        /*007a*/ 	.short	0x0000


	//----- nvinfo : EIATTR_MAXREG_COUNT
	.align		4
        /*007c*/ 	.byte	0x03, 0x1b
        /*007e*/ 	.short	0x00a8


	//----- nvinfo : EIATTR_NUM_BARRIERS
	.align		4
        /*0080*/ 	.byte	0x02, 0x4c
        /*0082*/ 	.byte	0x01
	.zero		1


	//----- nvinfo : EIATTR_MERCURY_ISA_VERSION
	.align		4
        /*0084*/ 	.byte	0x03, 0x5f
        /*0086*/ 	.short	0x0101


	//----- nvinfo : EIATTR_UNUSED_LOAD_BYTE_OFFSET
	.align		4
        /*0088*/ 	.byte	0x04, 0x44
        /*008a*/ 	.short	(.L_149 - .L_148)


	//   ....[0]....
.L_148:
        /*008c*/ 	.word	0x000029f0
        /*0090*/ 	.word	0x00000fff


	//----- nvinfo : EIATTR_COOP_GROUP_MASK_REGIDS
	.align		4
.L_149:
        /*0094*/ 	.byte	0x04, 0x29
        /*0096*/ 	.short	(.L_151 - .L_150)


	//   ....[0]....
.L_150:
        /*0098*/ 	.word	0xffffffff


	//   ....[1]....
        /*009c*/ 	.word	0xffffffff


	//   ....[2]....
        /*00a0*/ 	.word	0xffffffff


	//   ....[3]....
        /*00a4*/ 	.word	0xffffffff


	//   ....[4]....
        /*00a8*/ 	.word	0xffffffff


	//   ....[5]....
        /*00ac*/ 	.word	0xffffffff


	//   ....[6]....
        /*00b0*/ 	.word	0xffffffff


	//   ....[7]....
        /*00b4*/ 	.word	0xffffffff


	//   ....[8]....
        /*00b8*/ 	.word	0xffffffff


	//   ....[9]....
        /*00bc*/ 	.word	0xffffffff


	//   ....[10]....
        /*00c0*/ 	.word	0xffffffff


	//   ....[11]....
        /*00c4*/ 	.word	0xffffffff


	//   ....[12]....
        /*00c8*/ 	.word	0xffffffff


	//   ....[13]....
        /*00cc*/ 	.word	0xffffffff


	//   ....[14]....
        /*00d0*/ 	.word	0xffffffff


	//   ....[15]....
        /*00d4*/ 	.word	0xffffffff


	//   ....[16]....
        /*00d8*/ 	.word	0xffffffff


	//   ....[17]....
        /*00dc*/ 	.word	0xffffffff


	//   ....[18]....
        /*00e0*/ 	.word	0xffffffff


	//   ....[19]....
        /*00e4*/ 	.word	0xffffffff


	//   ....[20]....
        /*00e8*/ 	.word	0xffffffff


	//   ....[21]....
        /*00ec*/ 	.word	0xffffffff


	//   ....[22]....
        /*00f0*/ 	.word	0xffffffff


	//   ....[23]....
        /*00f4*/ 	.word	0xffffffff


	//   ....[24]....
        /*00f8*/ 	.word	0xffffffff


	//   ....[25]....
        /*00fc*/ 	.word	0xffffffff


	//   ....[26]....
        /*0100*/ 	.word	0xffffffff


	//   ....[27]....
        /*0104*/ 	.word	0xffffffff


	//   ....[28]....
        /*0108*/ 	.word	0xffffffff


	//   ....[29]....
        /*010c*/ 	.word	0xffffffff


	//   ....[30]....
        /*0110*/ 	.word	0xffffffff


	//   ....[31]....
        /*0114*/ 	.word	0xffffffff


	//   ....[32]....
        /*0118*/ 	.word	0xffffffff


	//   ....[33]....
        /*011c*/ 	.word	0xffffffff


	//   ....[34]....
        /*0120*/ 	.word	0xffffffff


	//   ....[35]....
        /*0124*/ 	.word	0xffffffff


	//   ....[36]....
        /*0128*/ 	.word	0xffffffff


	//   ....[37]....
        /*012c*/ 	.word	0xffffffff


	//   ....[38]....
        /*0130*/ 	.word	0xffffffff


	//   ....[39]....
        /*0134*/ 	.word	0xffffffff


	//   ....[40]....
        /*0138*/ 	.word	0xffffffff


	//   ....[41]....
        /*013c*/ 	.word	0xffffffff


	//   ....[42]....
        /*0140*/ 	.word	0xffffffff


	//   ....[43]....
        /*0144*/ 	.word	0xffffffff


	//   ....[44]....
        /*0148*/ 	.word	0xffffffff


	//   ....[45]....
        /*014c*/ 	.word	0xffffffff


	//   ....[46]....
        /*0150*/ 	.word	0xffffffff


	//   ....[47]....
        /*0154*/ 	.word	0xffffffff


	//   ....[48]....
        /*0158*/ 	.word	0xffffffff


	//   ....[49]....
        /*015c*/ 	.word	0xffffffff


	//   ....[50]....
        /*0160*/ 	.word	0xffffffff


	//   ....[51]....
        /*0164*/ 	.word	0xffffffff


	//   ....[52]....
        /*0168*/ 	.word	0xffffffff


	//   ....[53]....
        /*016c*/ 	.word	0xffffffff


	//   ....[54]....
        /*0170*/ 	.word	0xffffffff


	//   ....[55]....
        /*0174*/ 	.word	0xffffffff


	//   ....[56]....
        /*0178*/ 	.word	0xffffffff


	//   ....[57]....
        /*017c*/ 	.word	0xffffffff


	//   ....[58]....
        /*0180*/ 	.word	0xffffffff


	//   ....[59]....
        /*0184*/ 	.word	0xffffffff


	//   ....[60]....
        /*0188*/ 	.word	0x05000013


	//   ....[61]....
        /*018c*/ 	.word	0x05000013


	//   ....[62]....
        /*0190*/ 	.word	0x05000013


	//   ....[63]....
        /*0194*/ 	.word	0x05000013


	//   ....[64]....
        /*0198*/ 	.word	0x05000013


	//   ....[65]....
        /*019c*/ 	.word	0x05000013


	//   ....[66]....
        /*01a0*/ 	.word	0x05000013


	//   ....[67]....
        /*01a4*/ 	.word	0x05000013


	//   ....[68]....
        /*01a8*/ 	.word	0x05000013


	//   ....[69]....
        /*01ac*/ 	.word	0x05000013


	//   ....[70]....
        /*01b0*/ 	.word	0x05000013


	//   ....[71]....
        /*01b4*/ 	.word	0x05000013


	//   ....[72]....
        /*01b8*/ 	.word	0x05000013


	//   ....[73]....
        /*01bc*/ 	.word	0x05000013


	//   ....[74]....
        /*01c0*/ 	.word	0x05000013


	//   ....[75]....
        /*01c4*/ 	.word	0x05000013


	//   ....[76]....
        /*01c8*/ 	.word	0x05000013


	//   ....[77]....
        /*01cc*/ 	.word	0x05000013


	//   ....[78]....
        /*01d0*/ 	.word	0x05000013


	//   ....[79]....
        /*01d4*/ 	.word	0x05000013


	//   ....[80]....
        /*01d8*/ 	.word	0x05000013


	//   ....[81]....
        /*01dc*/ 	.word	0x05000013


	//   ....[82]....
        /*01e0*/ 	.word	0x05000013


	//   ....[83]....
        /*01e4*/ 	.word	0x05000013


	//   ....[84]....
        /*01e8*/ 	.word	0x05000013


	//   ....[85]....
        /*01ec*/ 	.word	0x05000013


	//   ....[86]....
        /*01f0*/ 	.word	0x05000013


	//   ....[87]....
        /*01f4*/ 	.word	0x05000013


	//   ....[88]....
        /*01f8*/ 	.word	0x05000013


	//   ....[89]....
        /*01fc*/ 	.word	0x05000013


	//   ....[90]....
        /*0200*/ 	.word	0x05000013


	//   ....[91]....
        /*0204*/ 	.word	0x05000013


	//   ....[92]....
        /*0208*/ 	.word	0x05000013


	//   ....[93]....
        /*020c*/ 	.word	0x05000013


	//   ....[94]....
        /*0210*/ 	.word	0x05000013


	//   ....[95]....
        /*0214*/ 	.word	0x05000013


	//----- nvinfo : EIATTR_COOP_GROUP_INSTR_OFFSETS
	.align		4
.L_151:
        /*0218*/ 	.byte	0x04, 0x28
        /*021a*/ 	.short	(.L_153 - .L_152)


	//   ....[0]....
.L_152:
        /*021c*/ 	.word	0x00000510


	//   ....[1]....
        /*0220*/ 	.word	0x000006d0


	//   ....[2]....
        /*0224*/ 	.word	0x000006f0


	//   ....[3]....
        /*0228*/ 	.word	0x00000710


	//   ....[4]....
        /*022c*/ 	.word	0x00000730


	//   ....[5]....
        /*0230*/ 	.word	0x00000750


	//   ....[6]....
        /*0234*/ 	.word	0x00000b40


	//   ....[7]....
        /*0238*/ 	.word	0x00000b60


	//   ....[8]....
        /*023c*/ 	.word	0x00000b80


	//   ....[9]....
        /*0240*/ 	.word	0x00000ba0


	//   ....[10]....
        /*0244*/ 	.word	0x00000bc0


	//   ....[11]....
        /*0248*/ 	.word	0x00000f70


	//   ....[12]....
        /*024c*/ 	.word	0x00001140


	//   ....[13]....
        /*0250*/ 	.word	0x000011a0


	//   ....[14]....
        /*0254*/ 	.word	0x00001250


	//   ....[15]....
        /*0258*/ 	.word	0x000012a0


	//   ....[16]....
        /*025c*/ 	.word	0x000012f0


	//   ....[17]....
        /*0260*/ 	.word	0x00001340


	//   ....[18]....
        /*0264*/ 	.word	0x00001380


	//   ....[19]....
        /*0268*/ 	.word	0x00001390


	//   ....[20]....
        /*026c*/ 	.word	0x00001470


	//   ....[21]....
        /*0270*/ 	.word	0x00001640


	//   ....[22]....
        /*0274*/ 	.word	0x00001690


	//   ....[23]....
        /*0278*/ 	.word	0x000016f0


	//   ....[24]....
        /*027c*/ 	.word	0x00001750


	//   ....[25]....
        /*0280*/ 	.word	0x00001790


	//   ....[26]....
        /*0284*/ 	.word	0x000017d0


	//   ....[27]....
        /*0288*/ 	.word	0x00001810


	//   ....[28]....
        /*028c*/ 	.word	0x00001820


	//   ....[29]....
        /*0290*/ 	.word	0x00001c30


	//   ....[30]....
        /*0294*/ 	.word	0x00002710


	//   ....[31]....
        /*0298*/ 	.word	0x000028d0


	//   ....[32]....
        /*029c*/ 	.word	0x000028f0


	//   ....[33]....
        /*02a0*/ 	.word	0x00002910


	//   ....[34]....
        /*02a4*/ 	.word	0x00002930


	//   ....[35]....
        /*02a8*/ 	.word	0x00002950


	//   ....[36]....
        /*02ac*/ 	.word	0x00002ce0


	//   ....[37]....
        /*02b0*/ 	.word	0x00002d00


	//   ....[38]....
        /*02b4*/ 	.word	0x00002d20


	//   ....[39]....
        /*02b8*/ 	.word	0x00002d40


	//   ....[40]....
        /*02bc*/ 	.word	0x00002d60


	//   ....[41]....
        /*02c0*/ 	.word	0x00003120


	//   ....[42]....
        /*02c4*/ 	.word	0x000032f0


	//   ....[43]....
        /*02c8*/ 	.word	0x00003350


	//   ....[44]....
        /*02cc*/ 	.word	0x000033c0


	//   ....[45]....
        /*02d0*/ 	.word	0x00003430


	//   ....[46]....
        /*02d4*/ 	.word	0x00003480


	//   ....[47]....
        /*02d8*/ 	.word	0x000034d0


	//   ....[48]....
        /*02dc*/ 	.word	0x00003530


	//   ....[49]....
        /*02e0*/ 	.word	0x00003540


	//   ....[50]....
        /*02e4*/ 	.word	0x00003620


	//   ....[51]....
        /*02e8*/ 	.word	0x000037f0


	//   ....[52]....
        /*02ec*/ 	.word	0x00003840


	//   ....[53]....
        /*02f0*/ 	.word	0x000038b0


	//   ....[54]....
        /*02f4*/ 	.word	0x00003910


	//   ....[55]....
        /*02f8*/ 	.word	0x00003960


	//   ....[56]....
        /*02fc*/ 	.word	0x000039c0


	//   ....[57]....
        /*0300*/ 	.word	0x00003a00


	//   ....[58]....
        /*0304*/ 	.word	0x00003a10


	//   ....[59]....
        /*0308*/ 	.word	0x00003e90


	//   ....[60]....
        /*030c*/ 	.word	0x000044a0


	//   ....[61]....
        /*0310*/ 	.word	0x00004520


	//   ....[62]....
        /*0314*/ 	.word	0x000045b0


	//   ....[63]....
        /*0318*/ 	.word	0x000046b0


	//   ....[64]....
        /*031c*/ 	.word	0x00004750


	//   ....[65]....
        /*0320*/ 	.word	0x000047e0


	//   ....[66]....
        /*0324*/ 	.word	0x00004860


	//   ....[67]....
        /*0328*/ 	.word	0x000048e0


	//   ....[68]....
        /*032c*/ 	.word	0x00004910


	//   ....[69]....
        /*0330*/ 	.word	0x000049b0


	//   ....[70]....
        /*0334*/ 	.word	0x00004a30


	//   ....[71]....
        /*0338*/ 	.word	0x00004ab0


	//   ....[72]....
        /*033c*/ 	.word	0x00004b70


	//   ....[73]....
        /*0340*/ 	.word	0x00004c00


	//   ....[74]....
        /*0344*/ 	.word	0x00004c80


	//   ....[75]....
        /*0348*/ 	.word	0x00004d00


	//   ....[76]....
        /*034c*/ 	.word	0x00004d80


	//   ....[77]....
        /*0350*/ 	.word	0x00004db0


	//   ....[78]....
        /*0354*/ 	.word	0x00004e50


	//   ....[79]....
        /*0358*/ 	.word	0x00004ed0


	//   ....[80]....
        /*035c*/ 	.word	0x00004f60


	//   ....[81]....
        /*0360*/ 	.word	0x00005030


	//   ....[82]....
        /*0364*/ 	.word	0x000050d0


	//   ....[83]....
        /*0368*/ 	.word	0x00005160


	//   ....[84]....
        /*036c*/ 	.word	0x000051e0


	//   ....[85]....
        /*0370*/ 	.word	0x00005280


	//   ....[86]....
        /*0374*/ 	.word	0x000052b0


	//   ....[87]....
        /*0378*/ 	.word	0x00005370


	//   ....[88]....
        /*037c*/ 	.word	0x000053f0


	//   ....[89]....
        /*0380*/ 	.word	0x00005470


	//   ....[90]....
        /*0384*/ 	.word	0x00005530


	//   ....[91]....
        /*0388*/ 	.word	0x000055d0


	//   ....[92]....
        /*038c*/ 	.word	0x00005660


	//   ....[93]....
        /*0390*/ 	.word	0x000056f0


	//   ....[94]....
        /*0394*/ 	.word	0x00005760


	//   ....[95]....
        /*0398*/ 	.word	0x000057e0


	//----- nvinfo : EIATTR_VRC_CTA_INIT_COUNT
	.align		4
.L_153:
        /*039c*/ 	.byte	0x02, 0x4a
	.zero		1
	.zero		1


	//----- nvinfo : EIATTR_EXIT_INSTR_OFFSETS
	.align		4
        /*03a0*/ 	.byte	0x04, 0x1c
        /*03a2*/ 	.short	(.L_155 - .L_154)


	//   ....[0]....
.L_154:
        /*03a4*/ 	.word	0x00001f00


	//   ....[1]....
        /*03a8*/ 	.word	0x00001f20


	//   ....[2]....
        /*03ac*/ 	.word	0x00004430


	//   ....[3]....
        /*03b0*/ 	.word	0x00004450


	//----- nvinfo : EIATTR_MAX_THREADS
	.align		4
.L_155:
        /*03b4*/ 	.byte	0x04, 0x05
        /*03b6*/ 	.short	(.L_157 - .L_156)
.L_156:
        /*03b8*/ 	.word	0x00000180
        /*03bc*/ 	.word	0x00000001
        /*03c0*/ 	.word	0x00000001


	//----- nvinfo : EIATTR_CRS_STACK_SIZE
	.align		4
.L_157:
        /*03c4*/ 	.byte	0x04, 0x1e
        /*03c6*/ 	.short	(.L_159 - .L_158)
.L_158:
        /*03c8*/ 	.word	0x00000000


	//----- nvinfo : EIATTR_CBANK_PARAM_SIZE
	.align		4
.L_159:
        /*03cc*/ 	.byte	0x03, 0x19
        /*03ce*/ 	.short	0x0034


	//----- nvinfo : EIATTR_PARAM_CBANK
	.align		4
        /*03d0*/ 	.byte	0x04, 0x0a
        /*03d2*/ 	.short	(.L_161 - .L_160)
	.align		4
.L_160:
        /*03d4*/ 	.word	index@(.nv.constant0._ZN3cub18CUB_300001_SM_10006detail4scan16DeviceScanKernelINS2_10policy_hubIiiijN4cuda3std3__44plusIvEEE10Policy1000EPiSC_NS0_13ScanTileStateIiLb1EEES9_NS1_10InputValueIiSC_EEjiLb0EiEEvT0_T1_T2_iT3_T4_T5_)
        /*03d8*/ 	.short	0x0380
        /*03da*/ 	.short	0x0034


	//----- nvinfo : EIATTR_SW_WAR
	.align		4
.L_161:
        /*03dc*/ 	.byte	0x04, 0x36
        /*03de*/ 	.short	(.L_163 - .L_162)
.L_162:
        /*03e0*/ 	.word	0x00000008
.L_163:


//--------------------- .nv.info._ZN3cub18CUB_300001_SM_10006detail4scan20DeviceScanInitKernelINS0_13ScanTileStateIiLb1EEEEEvT_i --------------------------
	.section	.nv.info._ZN3cub18CUB_300001_SM_10006detail4scan20DeviceScanInitKernelINS0_13ScanTileStateIiLb1EEEEEvT_i,"",@"SHT_CUDA_INFO"
	.sectionflags	@""
	.align	4


	//----- nvinfo : EIATTR_CUDA_API_VERSION
	.align		4
        /*0000*/ 	.byte	0x04, 0x37
        /*0002*/ 	.short	(.L_165 - .L_164)
.L_164:
        /*0004*/ 	.word	0x00000082


	//----- nvinfo : EIATTR_KPARAM_INFO
	.align		4
.L_165:
        /*0008*/ 	.byte	0x04, 0x17
        /*000a*/ 	.short	(.L_167 - .L_166)
.L_166:
        /*000c*/ 	.word	0x00000000
        /*0010*/ 	.short	0x0001
        /*0012*/ 	.short	0x0008
        /*0014*/ 	.byte	0x00, 0xf0, 0x11, 0x00


	//----- nvinfo : EIATTR_KPARAM_INFO
	.align		4
.L_167:
        /*0018*/ 	.byte	0x04, 0x17
        /*001a*/ 	.short	(.L_169 - .L_168)
.L_168:
        /*001c*/ 	.word	0x00000000
        /*0020*/ 	.short	0x0000
        /*0022*/ 	.short	0x0000
        /*0024*/ 	.byte	0x00, 0xf0, 0x21, 0x00


	//----- nvinfo : EIATTR_SPARSE_MMA_MASK
	.align		4
.L_169:
        /*0028*/ 	.byte	0x03, 0x50
        /*002a*/ 	.short	0x0000


	//----- nvinfo : EIATTR_MAXREG_COUNT
	.align		4
        /*002c*/ 	.byte	0x03, 0x1b
        /*002e*/ 	.short	0x00ff


	//----- nvinfo : EIATTR_MERCURY_ISA_VERSION
	.align		4
        /*0030*/ 	.byte	0x03, 0x5f
        /*0032*/ 	.short	0x0101


	//----- nvinfo : EIATTR_VRC_CTA_INIT_COUNT
	.align		4
        /*0034*/ 	.byte	0x02, 0x4a
	.zero		1
	.zero		1


	//----- nvinfo : EIATTR_EXIT_INSTR_OFFSETS
	.align		4
        /*0038*/ 	.byte	0x04, 0x1c
        /*003a*/ 	.short	(.L_171 - .L_170)


	//   ....[0]....
.L_170:
        /*003c*/ 	.word	0x000000f0


	//   ....[1]....
        /*0040*/ 	.word	0x00000130


	//----- nvinfo : EIATTR_CBANK_PARAM_SIZE
	.align		4
.L_171:
        /*0044*/ 	.byte	0x03, 0x19
        /*0046*/ 	.short	0x000c


	//----- nvinfo : EIATTR_PARAM_CBANK
	.align		4
        /*0048*/ 	.byte	0x04, 0x0a
        /*004a*/ 	.short	(.L_173 - .L_172)
	.align		4
.L_172:
        /*004c*/ 	.word	index@(.nv.constant0._ZN3cub18CUB_300001_SM_10006detail4scan20DeviceScanInitKernelINS0_13ScanTileStateIiLb1EEEEEvT_i)
        /*0050*/ 	.short	0x0380
        /*0052*/ 	.short	0x000c


	//----- nvinfo : EIATTR_SW_WAR
	.align		4
.L_173:
        /*0054*/ 	.byte	0x04, 0x36
        /*0056*/ 	.short	(.L_175 - .L_174)
.L_174:
        /*0058*/ 	.word	0x00000008
.L_175:


//--------------------- .nv.info._ZN3cub18CUB_300001_SM_10006detail11EmptyKernelIvEEvv --------------------------
	.section	.nv.info._ZN3cub18CUB_300001_SM_10006detail11EmptyKernelIvEEvv,"",@"SHT_CUDA_INFO"
	.sectionflags	@""
	.align	4


	//----- nvinfo : EIATTR_CUDA_API_VERSION
	.align		4
        /*0000*/ 	.byte	0x04, 0x37
        /*0002*/ 	.short	(.L_177 - .L_176)
.L_176:
        /*0004*/ 	.word	0x00000082


	//----- nvinfo : EIATTR_SPARSE_MMA_MASK
	.align		4
.L_177:
        /*0008*/ 	.byte	0x03, 0x50
        /*000a*/ 	.short	0x0000


	//----- nvinfo : EIATTR_MAXREG_COUNT
	.align		4
        /*000c*/ 	.byte	0x03, 0x1b
        /*000e*/ 	.short	0x00ff


	//----- nvinfo : EIATTR_MERCURY_ISA_VERSION
	.align		4
        /*0010*/ 	.byte	0x03, 0x5f
        /*0012*/ 	.short	0x0101


	//----- nvinfo : EIATTR_VRC_CTA_INIT_COUNT
	.align		4
        /*0014*/ 	.byte	0x02, 0x4a
	.zero		1
	.zero		1


	//----- nvinfo : EIATTR_EXIT_INSTR_OFFSETS
	.align		4
        /*0018*/ 	.byte	0x04, 0x1c
        /*001a*/ 	.short	(.L_179 - .L_178)


	//   ....[0]....
.L_178:
        /*001c*/ 	.word	0x00000010


	//----- nvinfo : EIATTR_SW_WAR
	.align		4
.L_179:
        /*0020*/ 	.byte	0x04, 0x36
        /*0022*/ 	.short	(.L_181 - .L_180)
.L_180:
        /*0024*/ 	.word	0x00000008
.L_181:


//--------------------- .nv.info._Z24RandomizedParallelGreedyPiS_S_S_iiS_ --------------------------
	.section	.nv.info._Z24RandomizedParallelGreedyPiS_S_S_iiS_,"",@"SHT_CUDA_INFO"
	.sectionflags	@""
	.align	4


	//----- nvinfo : EIATTR_CUDA_API_VERSION
	.align		4
        /*0000*/ 	.byte	0x04, 0x37
        /*0002*/ 	.short	(.L_183 - .L_182)
.L_182:
        /*0004*/ 	.word	0x00000082


	//----- nvinfo : EIATTR_KPARAM_INFO
	.align		4
.L_183:
        /*0008*/ 	.byte	0x04, 0x17
        /*000a*/ 	.short	(.L_185 - .L_184)
.L_184:
        /*000c*/ 	.word	0x00000000
        /*0010*/ 	.short	0x0006
        /*0012*/ 	.short	0x0028
        /*0014*/ 	.byte	0x00, 0xf5, 0x21, 0x00


	//----- nvinfo : EIATTR_KPARAM_INFO
	.align		4
.L_185:
        /*0018*/ 	.byte	0x04, 0x17
        /*001a*/ 	.short	(.L_187 - .L_186)
.L_186:
        /*001c*/ 	.word	0x00000000
        /*0020*/ 	.short	0x0005
        /*0022*/ 	.short	0x0024
        /*0024*/ 	.byte	0x00, 0xf0, 0x11, 0x00


	//----- nvinfo : EIATTR_KPARAM_INFO
	.align		4
.L_187:
        /*0028*/ 	.byte	0x04, 0x17
        /*002a*/ 	.short	(.L_189 - .L_188)
.L_188:
        /*002c*/ 	.word	0x00000000
        /*0030*/ 	.short	0x0004
        /*0032*/ 	.short	0x0020
        /*0034*/ 	.byte	0x00, 0xf0, 0x11, 0x00


	//----- nvinfo : EIATTR_KPARAM_INFO
	.align		4
.L_189:
        /*0038*/ 	.byte	0x04, 0x17
        /*003a*/ 	.short	(.L_191 - .L_190)
.L_190:
        /*003c*/ 	.word	0x00000000
        /*0040*/ 	.short	0x0003
        /*0042*/ 	.short	0x0018
        /*0044*/ 	.byte	0x00, 0xf5, 0x21, 0x00


	//----- nvinfo : EIATTR_KPARAM_INFO
	.align		4
.L_191:
        /*0048*/ 	.byte	0x04, 0x17
        /*004a*/ 	.short	(.L_193 - .L_192)
.L_192:
        /*004c*/ 	.word	0x00000000
        /*0050*/ 	.short	0x0002
        /*0052*/ 	.short	0x0010
        /*0054*/ 	.byte	0x00, 0xf5, 0x21, 0x00


	//----- nvinfo : EIATTR_KPARAM_INFO
	.align		4
.L_193:
        /*0058*/ 	.byte	0x04, 0x17
        /*005a*/ 	.short	(.L_195 - .L_194)
.L_194:
        /*005c*/ 	.word	0x00000000
        /*0060*/ 	.short	0x0001
        /*0062*/ 	.short	0x0008
        /*0064*/ 	.byte	0x00, 0xf5, 0x21, 0x00


	//----- nvinfo : EIATTR_KPARAM_INFO
	.align		4
.L_195:
        /*0068*/ 	.byte	0x04, 0x17
        /*006a*/ 	.short	(.L_197 - .L_196)
.L_196:
        /*006c*/ 	.word	0x00000000
        /*0070*/ 	.short	0x0000
        /*0072*/ 	.short	0x0000
        /*0074*/ 	.byte	0x00, 0xf5, 0x21, 0x00


	//----- nvinfo : EIATTR_SPARSE_MMA_MASK
	.align		4
.L_197:
        /*0078*/ 	.byte	0x03, 0x50
        /*007a*/ 	.short	0x0000


	//----- nvinfo : EIATTR_MAXREG_COUNT
	.align		4
        /*007c*/ 	.byte	0x03, 0x1b
        /*007e*/ 	.short	0x00ff


	//----- nvinfo : EIATTR_NUM_BARRIERS
	.align		4
        /*0080*/ 	.byte	0x02, 0x4c
        /*0082*/ 	.byte	0x01
	.zero		1


	//----- nvinfo : EIATTR_MERCURY_ISA_VERSION
	.align		4
        /*0084*/ 	.byte	0x03, 0x5f
        /*0086*/ 	.short	0x0101


	//----- nvinfo : EIATTR_VRC_CTA_INIT_COUNT
	.align		4
        /*0088*/ 	.byte	0x02, 0x4a
	.zero		1
	.zero		1


	//----- nvinfo : EIATTR_EXIT_INSTR_OFFSETS
	.align		4
        /*008c*/ 	.byte	0x04, 0x1c
        /*008e*/ 	.short	(.L_199 - .L_198)


	//   ....[0]....
.L_198:
        /*0090*/ 	.word	0x00000090


	//   ....[1]....
        /*0094*/ 	.word	0x00000400


	//----- nvinfo : EIATTR_CRS_STACK_SIZE
	.align		4
.L_199:
        /*0098*/ 	.byte	0x04, 0x1e
        /*009a*/ 	.short	(.L_201 - .L_200)
.L_200:
        /*009c*/ 	.word	0x00000000


	//----- nvinfo : EIATTR_CBANK_PARAM_SIZE
	.align		4
.L_201:
        /*00a0*/ 	.byte	0x03, 0x19
        /*00a2*/ 	.short	0x0030


	//----- nvinfo : EIATTR_PARAM_CBANK
	.align		4
        /*00a4*/ 	.byte	0x04, 0x0a
        /*00a6*/ 	.short	(.L_203 - .L_202)
	.align		4
.L_202:
        /*00a8*/ 	.word	index@(.nv.constant0._Z24RandomizedParallelGreedyPiS_S_S_iiS_)
        /*00ac*/ 	.short	0x0380
        /*00ae*/ 	.short	0x0030


	//----- nvinfo : EIATTR_SW_WAR
	.align		4
.L_203:
        /*00b0*/ 	.byte	0x04, 0x36
        /*00b2*/ 	.short	(.L_205 - .L_204)
.L_204:
        /*00b4*/ 	.word	0x00000008
.L_205:


//--------------------- .nv.info._Z20PermutationGeneratoriPiii --------------------------
	.section	.nv.info._Z20PermutationGeneratoriPiii,"",@"SHT_CUDA_INFO"
	.sectionflags	@""
	.align	4


	//----- nvinfo : EIATTR_CUDA_API_VERSION
	.align		4
        /*0000*/ 	.byte	0x04, 0x37
        /*0002*/ 	.short	(.L_207 - .L_206)
.L_206:
        /*0004*/ 	.word	0x00000082


	//----- nvinfo : EIATTR_KPARAM_INFO
	.align		4
.L_207:
        /*0008*/ 	.byte	0x04, 0x17
        /*000a*/ 	.short	(.L_209 - .L_208)
.L_208:
        /*000c*/ 	.word	0x00000000
        /*0010*/ 	.short	0x0003
        /*0012*/ 	.short	0x0014
        /*0014*/ 	.byte	0x00, 0xf0, 0x11, 0x00


	//----- nvinfo : EIATTR_KPARAM_INFO
	.align		4
.L_209:
        /*0018*/ 	.byte	0x04, 0x17
        /*001a*/ 	.short	(.L_211 - .L_210)
.L_210:
        /*001c*/ 	.word	0x00000000
        /*0020*/ 	.short	0x0002
        /*0022*/ 	.short	0x0010
        /*0024*/ 	.byte	0x00, 0xf0, 0x11, 0x00


	//----- nvinfo : EIATTR_KPARAM_INFO
	.align		4
.L_211:
        /*0028*/ 	.byte	0x04, 0x17
        /*002a*/ 	.short	(.L_213 - .L_212)
.L_212:
        /*002c*/ 	.word	0x00000000
        /*0030*/ 	.short	0x0001
        /*0032*/ 	.short	0x0008
        /*0034*/ 	.byte	0x00, 0xf5, 0x21, 0x00


	//----- nvinfo : EIATTR_KPARAM_INFO
	.align		4
.L_213:
        /*0038*/ 	.byte	0x04, 0x17
        /*003a*/ 	.short	(.L_215 - .L_214)
.L_214:
        /*003c*/ 	.word	0x00000000
        /*0040*/ 	.short	0x0000
        /*0042*/ 	.short	0x0000
        /*0044*/ 	.byte	0x00, 0xf0, 0x11, 0x00


	//----- nvinfo : EIATTR_SPARSE_MMA_MASK
	.align		4
.L_215:
        /*0048*/ 	.byte	0x03, 0x50
        /*004a*/ 	.short	0x0000


	//----- nvinfo : EIATTR_MAXREG_COUNT
	.align		4
        /*004c*/ 	.byte	0x03, 0x1b
        /*004e*/ 	.short	0x00ff


	//----- nvinfo : EIATTR_NUM_BARRIERS
	.align		4
        /*0050*/ 	.byte	0x02, 0x4c
        /*0052*/ 	.byte	0x01
	.zero		1


	//----- nvinfo : EIATTR_MERCURY_ISA_VERSION
	.align		4
        /*0054*/ 	.byte	0x03, 0x5f
        /*0056*/ 	.short	0x0101


	//----- nvinfo : EIATTR_VRC_CTA_INIT_COUNT
	.align		4
        /*0058*/ 	.byte	0x02, 0x4a
	.zero		1
	.zero		1


	//----- nvinfo : EIATTR_EXIT_INSTR_OFFSETS
	.align		4
        /*005c*/ 	.byte	0x04, 0x1c
        /*005e*/ 	.short	(.L_217 - .L_216)


	//   ....[0]....
.L_216:
        /*0060*/ 	.word	0x00003140


	//   ....[1]....
        /*0064*/ 	.word	0x00004960


	//----- nvinfo : EIATTR_CRS_STACK_SIZE
	.align		4
.L_217:
        /*0068*/ 	.byte	0x04, 0x1e
        /*006a*/ 	.short	(.L_219 - .L_218)
.L_218:
        /*006c*/ 	.word	0x00000000


	//----- nvinfo : EIATTR_CBANK_PARAM_SIZE
	.align		4
.L_219:
        /*0070*/ 	.byte	0x03, 0x19
        /*0072*/ 	.short	0x0018


	//----- nvinfo : EIATTR_PARAM_CBANK
	.align		4
        /*0074*/ 	.byte	0x04, 0x0a
        /*0076*/ 	.short	(.L_221 - .L_220)
	.align		4
.L_220:
        /*0078*/ 	.word	index@(.nv.constant0._Z20PermutationGeneratoriPiii)
        /*007c*/ 	.short	0x0380
        /*007e*/ 	.short	0x0018


	//----- nvinfo : EIATTR_SW_WAR
	.align		4
.L_221:
        /*0080*/ 	.byte	0x04, 0x36
        /*0082*/ 	.short	(.L_223 - .L_222)
.L_222:
        /*0084*/ 	.word	0x00000008
.L_223:


//--------------------- .nv.info._Z14GraphGeneratorPiS_S_iS_ --------------------------
	.section	.nv.info._Z14GraphGeneratorPiS_S_iS_,"",@"SHT_CUDA_INFO"
	.sectionflags	@""
	.align	4


	//----- nvinfo : EIATTR_CUDA_API_VERSION
	.align		4
        /*0000*/ 	.byte	0x04, 0x37
        /*0002*/ 	.short	(.L_225 - .L_224)
.L_224:
        /*0004*/ 	.word	0x00000082


	//----- nvinfo : EIATTR_KPARAM_INFO
	.align		4
.L_225:
        /*0008*/ 	.byte	0x04, 0x17
        /*000a*/ 	.short	(.L_227 - .L_226)
.L_226:
        /*000c*/ 	.word	0x00000000
        /*0010*/ 	.short	0x0004
        /*0012*/ 	.short	0x0020
        /*0014*/ 	.byte	0x00, 0xf5, 0x21, 0x00


	//----- nvinfo : EIATTR_KPARAM_INFO
	.align		4
.L_227:
        /*0018*/ 	.byte	0x04, 0x17
        /*001a*/ 	.short	(.L_229 - .L_228)
.L_228:
        /*001c*/ 	.word	0x00000000
        /*0020*/ 	.short	0x0003
        /*0022*/ 	.short	0x0018
        /*0024*/ 	.byte	0x00, 0xf0, 0x11, 0x00


	//----- nvinfo : EIATTR_KPARAM_INFO
	.align		4
.L_229:
        /*0028*/ 	.byte	0x04, 0x17
        /*002a*/ 	.short	(.L_231 - .L_230)
.L_230:
        /*002c*/ 	.word	0x00000000
        /*0030*/ 	.short	0x0002
        /*0032*/ 	.short	0x0010
        /*0034*/ 	.byte	0x00, 0xf5, 0x21, 0x00


	//----- nvinfo : EIATTR_KPARAM_INFO
	.align		4
.L_231:
        /*0038*/ 	.byte	0x04, 0x17
        /*003a*/ 	.short	(.L_233 - .L_232)
.L_232:
        /*003c*/ 	.word	0x00000000
        /*0040*/ 	.short	0x0001
        /*0042*/ 	.short	0x0008
        /*0044*/ 	.byte	0x00, 0xf5, 0x21, 0x00


	//----- nvinfo : EIATTR_KPARAM_INFO
	.align		4
.L_233:
        /*0048*/ 	.byte	0x04, 0x17
        /*004a*/ 	.short	(.L_235 - .L_234)
.L_234:
        /*004c*/ 	.word	0x00000000
        /*0050*/ 	.short	0x0000
        /*0052*/ 	.short	0x0000
        /*0054*/ 	.byte	0x00, 0xf5, 0x21, 0x00


	//----- nvinfo : EIATTR_SPARSE_MMA_MASK
	.align		4
.L_235:
        /*0058*/ 	.byte	0x03, 0x50
        /*005a*/ 	.short	0x0000


	//----- nvinfo : EIATTR_MAXREG_COUNT
	.align		4
        /*005c*/ 	.byte	0x03, 0x1b
        /*005e*/ 	.short	0x00ff


	//----- nvinfo : EIATTR_NUM_BARRIERS
	.align		4
        /*0060*/ 	.byte	0x02, 0x4c
        /*0062*/ 	.byte	0x01
	.zero		1


	//----- nvinfo : EIATTR_MERCURY_ISA_VERSION
	.align		4
        /*0064*/ 	.byte	0x03, 0x5f
        /*0066*/ 	.short	0x0101


	//----- nvinfo : EIATTR_VRC_CTA_INIT_COUNT
	.align		4
        /*0068*/ 	.byte	0x02, 0x4a
	.zero		1
	.zero		1


	//----- nvinfo : EIATTR_EXIT_INSTR_OFFSETS
	.align		4
        /*006c*/ 	.byte	0x04, 0x1c
        /*006e*/ 	.short	(.L_237 - .L_236)


	//   ....[0]....
.L_236:
        /*0070*/ 	.word	0x000014b0


	//   ....[1]....
        /*0074*/ 	.word	0x00001f80


	//----- nvinfo : EIATTR_CRS_STACK_SIZE
	.align		4
.L_237:
        /*0078*/ 	.byte	0x04, 0x1e
        /*007a*/ 	.short	(.L_239 - .L_238)
.L_238:
        /*007c*/ 	.word	0x00000000


	//----- nvinfo : EIATTR_CBANK_PARAM_SIZE
	.align		4
.L_239:
        /*0080*/ 	.byte	0x03, 0x19
        /*0082*/ 	.short	0x0028


	//----- nvinfo : EIATTR_PARAM_CBANK
	.align		4
        /*0084*/ 	.byte	0x04, 0x0a
        /*0086*/ 	.short	(.L_241 - .L_240)
	.align		4
.L_240:
        /*0088*/ 	.word	index@(.nv.constant0._Z14GraphGeneratorPiS_S_iS_)
        /*008c*/ 	.short	0x0380
        /*008e*/ 	.short	0x0028


	//----- nvinfo : EIATTR_SW_WAR
	.align		4
.L_241:
        /*0090*/ 	.byte	0x04, 0x36
        /*0092*/ 	.short	(.L_243 - .L_242)
.L_242:
        /*0094*/ 	.word	0x00000008
.L_243:


//--------------------- .nv.info._Z9CopyGraphPiS_i --------------------------
	.section	.nv.info._Z9CopyGraphPiS_i,"",@"SHT_CUDA_INFO"
	.sectionflags	@""
	.align	4


	//----- nvinfo : EIATTR_CUDA_API_VERSION
	.align		4
        /*0000*/ 	.byte	0x04, 0x37
        /*0002*/ 	.short	(.L_245 - .L_244)
.L_244:
        /*0004*/ 	.word	0x00000082


	//----- nvinfo : EIATTR_KPARAM_INFO
	.align		4
.L_245:
        /*0008*/ 	.byte	0x04, 0x17
        /*000a*/ 	.short	(.L_247 - .L_246)
.L_246:
        /*000c*/ 	.word	0x00000000
        /*0010*/ 	.short	0x0002
        /*0012*/ 	.short	0x0010
        /*0014*/ 	.byte	0x00, 0xf0, 0x11, 0x00


	//----- nvinfo : EIATTR_KPARAM_INFO
	.align		4
.L_247:
        /*0018*/ 	.byte	0x04, 0x17
        /*001a*/ 	.short	(.L_249 - .L_248)
.L_248:
        /*001c*/ 	.word	0x00000000
        /*0020*/ 	.short	0x0001
        /*0022*/ 	.short	0x0008
        /*0024*/ 	.byte	0x00, 0xf5, 0x21, 0x00


	//----- nvinfo : EIATTR_KPARAM_INFO
	.align		4
.L_249:
        /*0028*/ 	.byte	0x04, 0x17
        /*002a*/ 	.short	(.L_251 - .L_250)
.L_250:
        /*002c*/ 	.word	0x00000000
        /*0030*/ 	.short	0x0000
        /*0032*/ 	.short	0x0000
        /*0034*/ 	.byte	0x00, 0xf5, 0x21, 0x00


	//----- nvinfo : EIATTR_SPARSE_MMA_MASK
	.align		4
.L_251:
        /*0038*/ 	.byte	0x03, 0x50
        /*003a*/ 	.short	0x0000


	//----- nvinfo : EIATTR_MAXREG_COUNT
	.align		4
        /*003c*/ 	.byte	0x03, 0x1b
        /*003e*/ 	.short	0x00ff


	//----- nvinfo : EIATTR_MERCURY_ISA_VERSION
	.align		4
        /*0040*/ 	.byte	0x03, 0x5f
        /*0042*/ 	.short	0x0101


	//----- nvinfo : EIATTR_VRC_CTA_INIT_COUNT
	.align		4
        /*0044*/ 	.byte	0x02, 0x4a
	.zero		1
	.zero		1


	//----- nvinfo : EIATTR_EXIT_INSTR_OFFSETS
	.align		4
        /*0048*/ 	.byte	0x04, 0x1c
        /*004a*/ 	.short	(.L_253 - .L_252)


	//   ....[0]....
.L_252:
        /*004c*/ 	.word	0x00000090


	//   ....[1]....
        /*0050*/ 	.word	0x00000380


	//   ....[2]....
        /*0054*/ 	.word	0x000004c0


	//----- nvinfo : EIATTR_CRS_STACK_SIZE
	.align		4
.L_253:
        /*0058*/ 	.byte	0x04, 0x1e
        /*005a*/ 	.short	(.L_255 - .L_254)
.L_254:
        /*005c*/ 	.word	0x00000000


	//----- nvinfo : EIATTR_CBANK_PARAM_SIZE
	.align		4
.L_255:
        /*0060*/ 	.byte	0x03, 0x19
        /*0062*/ 	.short	0x0014


	//----- nvinfo : EIATTR_PARAM_CBANK
	.align		4
        /*0064*/ 	.byte	0x04, 0x0a
        /*0066*/ 	.short	(.L_257 - .L_256)
	.align		4
.L_256:
        /*0068*/ 	.word	index@(.nv.constant0._Z9CopyGraphPiS_i)
        /*006c*/ 	.short	0x0380
        /*006e*/ 	.short	0x0014


	//----- nvinfo : EIATTR_SW_WAR
	.align		4
.L_257:
        /*0070*/ 	.byte	0x04, 0x36
        /*0072*/ 	.short	(.L_259 - .L_258)
.L_258:
        /*0074*/ 	.word	0x00000008
.L_259:


//--------------------- .nv.callgraph             --------------------------
	.section	.nv.callgraph,"",@"SHT_CUDA_CALLGRAPH"
	.align	4
	.sectionentsize	8
	.align		4
        /*0000*/ 	.word	0x00000000
	.align		4
        /*0004*/ 	.word	0xffffffff
	.align		4
        /*0008*/ 	.word	0x00000000
	.align		4
        /*000c*/ 	.word	0xfffffffe
	.align		4
        /*0010*/ 	.word	0x00000000
	.align		4
        /*0014*/ 	.word	0xfffffffd
	.align		4
        /*0018*/ 	.word	0x00000000
	.align		4
        /*001c*/ 	.word	0xfffffffc


//--------------------- .nv.constant4             --------------------------
	.section	.nv.constant4,"a",@progbits
	.align	8
	.align		8
.nv.constant4:
        /*0000*/ 	.dword	precalc_xorwow_matrix
	.align		8
        /*0008*/ 	.dword	precalc_xorwow_offset_matrix
	.align		8
        /*0010*/ 	.dword	mrg32k3aM1
	.align		8
        /*0018*/ 	.dword	mrg32k3aM2
	.align		8
        /*0020*/ 	.dword	mrg32k3aM1SubSeq
	.align		8
        /*0028*/ 	.dword	mrg32k3aM2SubSeq
	.align		8
        /*0030*/ 	.dword	mrg32k3aM1Seq
	.align		8
        /*0038*/ 	.dword	mrg32k3aM2Seq
	.align		8
        /*0040*/ 	.dword	_ZN34_INTERNAL_1d4b6b7f_4_k_cu_d90cbfab4cuda3std3__45__cpo5beginE
	.align		8
        /*0048*/ 	.dword	_ZN34_INTERNAL_1d4b6b7f_4_k_cu_d90cbfab4cuda3std3__45__cpo3endE
	.align		8
        /*0050*/ 	.dword	_ZN34_INTERNAL_1d4b6b7f_4_k_cu_d90cbfab4cuda3std3__45__cpo6cbeginE
	.align		8
        /*0058*/ 	.dword	_ZN34_INTERNAL_1d4b6b7f_4_k_cu_d90cbfab4cuda3std3__45__cpo4cendE
	.align		8
        /*0060*/ 	.dword	_ZN34_INTERNAL_1d4b6b7f_4_k_cu_d90cbfab4cuda3std3__45__cpo6rbeginE
	.align		8
        /*0068*/ 	.dword	_ZN34_INTERNAL_1d4b6b7f_4_k_cu_d90cbfab4cuda3std3__45__cpo4rendE
	.align		8
        /*0070*/ 	.dword	_ZN34_INTERNAL_1d4b6b7f_4_k_cu_d90cbfab4cuda3std3__45__cpo7crbeginE
	.align		8
        /*0078*/ 	.dword	_ZN34_INTERNAL_1d4b6b7f_4_k_cu_d90cbfab4cuda3std3__45__cpo5crendE
	.align		8
        /*0080*/ 	.dword	_ZN34_INTERNAL_1d4b6b7f_4_k_cu_d90cbfab4cuda3std3__436_GLOBAL__N__1d4b6b7f_4_k_cu_d90cbfab6ignoreE
	.align		8
        /*0088*/ 	.dword	_ZN34_INTERNAL_1d4b6b7f_4_k_cu_d90cbfab4cuda3std3__419piecewise_constructE
	.align		8
        /*0090*/ 	.dword	_ZN34_INTERNAL_1d4b6b7f_4_k_cu_d90cbfab4cuda3std3__48in_placeE
	.align		8
        /*0098*/ 	.dword	_ZN34_INTERNAL_1d4b6b7f_4_k_cu_d90cbfab4cuda3std3__420unreachable_sentinelE
	.align		8
        /*00a0*/ 	.dword	_ZN34_INTERNAL_1d4b6b7f_4_k_cu_d90cbfab4cuda3std3__47nulloptE
	.align		8
        /*00a8*/ 	.dword	_ZN34_INTERNAL_1d4b6b7f_4_k_cu_d90cbfab4cuda3std3__48unexpectE
	.align		8
        /*00b0*/ 	.dword	_ZN34_INTERNAL_1d4b6b7f_4_k_cu_d90cbfab4cuda3std6ranges3__45__cpo4swapE
	.align		8
        /*00b8*/ 	.dword	_ZN34_INTERNAL_1d4b6b7f_4_k_cu_d90cbfab4cuda3std6ranges3__45__cpo9iter_moveE
	.align		8
        /*00c0*/ 	.dword	_ZN34_INTERNAL_1d4b6b7f_4_k_cu_d90cbfab4cuda3std6ranges3__45__cpo5beginE
	.align		8
        /*00c8*/ 	.dword	_ZN34_INTERNAL_1d4b6b7f_4_k_cu_d90cbfab4cuda3std6ranges3__45__cpo3endE
	.align		8
        /*00d0*/ 	.dword	_ZN34_INTERNAL_1d4b6b7f_4_k_cu_d90cbfab4cuda3std6ranges3__45__cpo6cbeginE
	.align		8
        /*00d8*/ 	.dword	_ZN34_INTERNAL_1d4b6b7f_4_k_cu_d90cbfab4cuda3std6ranges3__45__cpo4cendE
	.align		8
        /*00e0*/ 	.dword	_ZN34_INTERNAL_1d4b6b7f_4_k_cu_d90cbfab4cuda3std6ranges3__45__cpo7advanceE
	.align		8
        /*00e8*/ 	.dword	_ZN34_INTERNAL_1d4b6b7f_4_k_cu_d90cbfab4cuda3std6ranges3__45__cpo9iter_swapE
	.align		8
        /*00f0*/ 	.dword	_ZN34_INTERNAL_1d4b6b7f_4_k_cu_d90cbfab4cuda3std6ranges3__45__cpo4nextE
	.align		8
        /*00f8*/ 	.dword	_ZN34_INTERNAL_1d4b6b7f_4_k_cu_d90cbfab4cuda3std6ranges3__45__cpo4prevE
	.align		8
        /*0100*/ 	.dword	_ZN34_INTERNAL_1d4b6b7f_4_k_cu_d90cbfab4cuda3std6ranges3__45__cpo4dataE
	.align		8
        /*0108*/ 	.dword	_ZN34_INTERNAL_1d4b6b7f_4_k_cu_d90cbfab4cuda3std6ranges3__45__cpo5cdataE
	.align		8
        /*0110*/ 	.dword	_ZN34_INTERNAL_1d4b6b7f_4_k_cu_d90cbfab4cuda3std6ranges3__45__cpo4sizeE
	.align		8
        /*0118*/ 	.dword	_ZN34_INTERNAL_1d4b6b7f_4_k_cu_d90cbfab4cuda3std6ranges3__45__cpo5ssizeE
	.align		8
        /*0120*/ 	.dword	_ZN34_INTERNAL_1d4b6b7f_4_k_cu_d90cbfab4cuda3std6ranges3__45__cpo8distanceE
	.align		8
        /*0128*/ 	.dword	_ZN34_INTERNAL_1d4b6b7f_4_k_cu_d90cbfab6thrust24THRUST_300001_SM_1000_NS8cuda_cub3parE
	.align		8
        /*0130*/ 	.dword	_ZN34_INTERNAL_1d4b6b7f_4_k_cu_d90cbfab6thrust24THRUST_300001_SM_1000_NS8cuda_cub10par_nosyncE
	.align		8
        /*0138*/ 	.dword	_ZN34_INTERNAL_1d4b6b7f_4_k_cu_d90cbfab6thrust24THRUST_300001_SM_1000_NS6system6detail10sequential3seqE
	.align		8
        /*0140*/ 	.dword	_ZN34_INTERNAL_1d4b6b7f_4_k_cu_d90cbfab6thrust24THRUST_300001_SM_1000_NS6system3cpp3parE
	.align		8
        /*0148*/ 	.dword	_ZN34_INTERNAL_1d4b6b7f_4_k_cu_d90cbfab6thrust24THRUST_300001_SM_1000_NS12placeholders2_1E
	.align		8
        /*0150*/ 	.dword	_ZN34_INTERNAL_1d4b6b7f_4_k_cu_d90cbfab6thrust24THRUST_300001_SM_1000_NS12placeholders2_2E
	.align		8
        /*0158*/ 	.dword	_ZN34_INTERNAL_1d4b6b7f_4_k_cu_d90cbfab6thrust24THRUST_300001_SM_1000_NS12placeholders2_3E
	.align		8
        /*0160*/ 	.dword	_ZN34_INTERNAL_1d4b6b7f_4_k_cu_d90cbfab6thrust24THRUST_300001_SM_1000_NS12placeholders2_4E
	.align		8
        /*0168*/ 	.dword	_ZN34_INTERNAL_1d4b6b7f_4_k_cu_d90cbfab6thrust24THRUST_300001_SM_1000_NS12placeholders2_5E
	.align		8
        /*0170*/ 	.dword	_ZN34_INTERNAL_1d4b6b7f_4_k_cu_d90cbfab6thrust24THRUST_300001_SM_1000_NS12placeholders2_6E
	.align		8
        /*0178*/ 	.dword	_ZN34_INTERNAL_1d4b6b7f_4_k_cu_d90cbfab6thrust24THRUST_300001_SM_1000_NS12placeholders2_7E
	.align		8
        /*0180*/ 	.dword	_ZN34_INTERNAL_1d4b6b7f_4_k_cu_d90cbfab6thrust24THRUST_300001_SM_1000_NS12placeholders2_8E
	.align		8
        /*0188*/ 	.dword	_ZN34_INTERNAL_1d4b6b7f_4_k_cu_d90cbfab6thrust24THRUST_300001_SM_1000_NS12placeholders2_9E
	.align		8
        /*0190*/ 	.dword	_ZN34_INTERNAL_1d4b6b7f_4_k_cu_d90cbfab6thrust24THRUST_300001_SM_1000_NS12placeholders3_10E
	.align		8
        /*0198*/ 	.dword	_ZN34_INTERNAL_1d4b6b7f_4_k_cu_d90cbfab6thrust24THRUST_300001_SM_1000_NS3seqE
	.align		8
        /*01a0*/ 	.dword	_ZN34_INTERNAL_1d4b6b7f_4_k_cu_d90cbfab6thrust24THRUST_300001_SM_1000_NS6deviceE


//--------------------- .nv.constant3             --------------------------
	.section	.nv.constant3,"a",@progbits
	.align	8
.nv.constant3:
	.type		__cr_lgamma_table,@object
	.size		__cr_lgamma_table,(.L_8 - __cr_lgamma_table)
__cr_lgamma_table:
        /*0000*/ 	.byte	0x00, 0x00, 0x00, 0x00, 0x00, 0x00, 0x00, 0x00, 0x00, 0x00, 0x00, 0x00, 0x00, 0x00, 0x00, 0x00
        /*0010*/ 	.byte	0xef, 0x39, 0xfa, 0xfe, 0x42, 0x2e, 0xe6, 0x3f, 0x02, 0x20, 0x2a, 0xfa, 0x0b, 0xab, 0xfc, 0x3f
        /*0020*/ 	.byte	0xf9, 0x2c, 0x92, 0x7c, 0xa7, 0x6c, 0x09, 0x40, 0xc9, 0x79, 0x44, 0x3c, 0x64, 0x26, 0x13, 0x40
        /*0030*/ 	.byte	0xca, 0x01, 0xcf, 0x3a, 0x27, 0x51, 0x1a, 0x40, 0x30, 0xcc, 0x2d, 0xf3, 0xe1, 0x0c, 0x21, 0x40
        /*0040*/ 	.byte	0x0d, 0xb7, 0xfc, 0x82, 0x8e, 0x35, 0x25, 0x40
.L_8:


//--------------------- .text._ZN3cub18CUB_300001_SM_10006detail4scan16DeviceScanKernelINS2_10policy_hubIiiimN4cuda3std3__44plusIvEEE10Policy1000EPiSC_NS0_13ScanTileStateIiLb1EEES9_NS1_10InputValueIiSC_EEmiLb0EiEEvT0_T1_T2_iT3_T4_T5_ --------------------------
	.section	.text._ZN3cub18CUB_300001_SM_10006detail4scan16DeviceScanKernelINS2_10policy_hubIiiimN4cuda3std3__44plusIvEEE10Policy1000EPiSC_NS0_13ScanTileStateIiLb1EEES9_NS1_10InputValueIiSC_EEmiLb0EiEEvT0_T1_T2_iT3_T4_T5_,"ax",@progbits
	.align	128
        .global         _ZN3cub18CUB_300001_SM_10006detail4scan16DeviceScanKernelINS2_10policy_hubIiiimN4cuda3std3__44plusIvEEE10Policy1000EPiSC_NS0_13ScanTileStateIiLb1EEES9_NS1_10InputValueIiSC_EEmiLb0EiEEvT0_T1_T2_iT3_T4_T5_
        .type           _ZN3cub18CUB_300001_SM_10006detail4scan16DeviceScanKernelINS2_10policy_hubIiiimN4cuda3std3__44plusIvEEE10Policy1000EPiSC_NS0_13ScanTileStateIiLb1EEES9_NS1_10InputValueIiSC_EEmiLb0EiEEvT0_T1_T2_iT3_T4_T5_,@function
        .size           _ZN3cub18CUB_300001_SM_10006detail4scan16DeviceScanKernelINS2_10policy_hubIiiimN4cuda3std3__44plusIvEEE10Policy1000EPiSC_NS0_13ScanTileStateIiLb1EEES9_NS1_10InputValueIiSC_EEmiLb0EiEEvT0_T1_T2_iT3_T4_T5_,(.L_x_259 - _ZN3cub18CUB_300001_SM_10006detail4scan16DeviceScanKernelINS2_10policy_hubIiiimN4cuda3std3__44plusIvEEE10Policy1000EPiSC_NS0_13ScanTileStateIiLb1EEES9_NS1_10InputValueIiSC_EEmiLb0EiEEvT0_T1_T2_iT3_T4_T5_)
        .other          _ZN3cub18CUB_300001_SM_10006detail4scan16DeviceScanKernelINS2_10policy_hubIiiimN4cuda3std3__44plusIvEEE10Policy1000EPiSC_NS0_13ScanTileStateIiLb1EEES9_NS1_10InputValueIiSC_EEmiLb0EiEEvT0_T1_T2_iT3_T4_T5_,@"STO_CUDA_ENTRY STV_DEFAULT"
_ZN3cub18CUB_300001_SM_10006detail4scan16DeviceScanKernelINS2_10policy_hubIiiimN4cuda3std3__44plusIvEEE10Policy1000EPiSC_NS0_13ScanTileStateIiLb1EEES9_NS1_10InputValueIiSC_EEmiLb0EiEEvT0_T1_T2_iT3_T4_T5_:
.text._ZN3cub18CUB_300001_SM_10006detail4scan16DeviceScanKernelINS2_10policy_hubIiiimN4cuda3std3__44plusIvEEE10Policy1000EPiSC_NS0_13ScanTileStateIiLb1EEES9_NS1_10InputValueIiSC_EEmiLb0EiEEvT0_T1_T2_iT3_T4_T5_:
[----:B------:R-:W-:Y:S01]  /*0000*/  LDC R1, c[0x0][0x37c] ;  /* 0x0000df00ff017b82 */ /* 0x000fe20000000800 */
[----:B------:R-:W0:Y:S01]  /*0010*/  LDCU UR4, c[0x0][0x3a0] ;  /* 0x00007400ff0477ac */ /* 0x000e220008000800 */
[----:B------:R-:W1:Y:S06]  /*0020*/  LDCU.64 UR12, c[0x0][0x358] ;  /* 0x00006b00ff0c77ac */ /* 0x000e6c0008000a00 */
[----:B------:R-:W2:Y:S01]  /*0030*/  S2UR UR6, SR_CTAID.X ;  /* 0x00000000000679c3 */ /* 0x000ea20000002500 */
[----:B------:R-:W3:Y:S01]  /*0040*/  LDCU.64 UR8, c[0x0][0x3b0] ;  /* 0x00007600ff0877ac */ /* 0x000ee20008000a00 */
[----:B0-----:R-:W-:-:S06]  /*0050*/  UPRMT UR4, UR4, 0x7770, URZ ;  /* 0x0000777004047896 */ /* 0x001fcc00080000ff */
[----:B------:R-:W-:-:S05]  /*0060*/  ISETP.NE.AND P0, PT, RZ, UR4, PT ;  /* 0x00000004ff007c0c */ /* 0x000fca000bf05270 */
[----:B------:R-:W2:Y:S08]  /*0070*/  LDCU UR4, c[0x0][0x398] ;  /* 0x00007300ff0477ac */ /* 0x000eb00008000800 */
[----:B------:R-:W1:Y:S02]  /*0080*/  @P0 LDC.64 R2, c[0x0][0x3a8] ;  /* 0x0000ea00ff020b82 */ /* 0x000e640000000a00 */
[----:B-1----:R0:W5:Y:S01]  /*0090*/  @P0 LDG.E R38, desc[UR12][R2.64] ;  /* 0x0000000c02260981 */ /* 0x002162000c1e1900 */
[----:B--2---:R-:W-:-:S04]  /*00a0*/  UIADD3 UR6, UPT, UPT, UR6, UR4, URZ ;  /* 0x0000000406067290 */ /* 0x004fc8000fffe0ff */
[----:B------:R-:W-:-:S04]  /*00b0*/  UIMAD.WIDE UR10, UR6, 0x1ee0, URZ ;  /* 0x00001ee0060a78a5 */ /* 0x000fc8000f8e02ff */
[----:B---3--:R-:W-:-:S04]  /*00c0*/  UIADD3 UR7, UP0, UPT, -UR10, UR8, URZ ;  /* 0x000000080a077290 */ /* 0x008fc8000ff1e1ff */
[----:B------:R-:W-:Y:S02]  /*00d0*/  UIADD3.X UR4, UPT, UPT, ~UR11, UR9, URZ, UP0, !UPT ;  /* 0x000000090b047290 */ /* 0x000fe400087fe5ff */
[----:B------:R-:W-:-:S04]  /*00e0*/  UISETP.GE.U32.AND UP0, UPT, UR7, 0x1ee1, UPT ;  /* 0x00001ee10700788c */ /* 0x000fc8000bf06070 */
[----:B------:R-:W-:Y:S01]  /*00f0*/  UISETP.GE.U32.AND.EX UP0, UPT, UR4, URZ, UPT, UP0 ;  /* 0x000000ff0400728c */ /* 0x000fe2000bf06100 */
[----:B------:R-:W1:Y:S08]  /*0100*/  @!P0 LDC R38, c[0x0][0x3a8] ;  /* 0x0000ea00ff268b82 */ /* 0x000e700000000800 */
[----:B0-----:R-:W-:Y:S05]  /*0110*/  BRA.U !UP0, `(.L_x_0) ;  /* 0x0000001908f47547 */ /* 0x001fea000b800000 */
[----:B------:R-:W0:Y:S01]  /*0120*/  S2R R35, SR_TID.X ;  /* 0x0000000000237919 */ /* 0x000e220000002100 */
[----:B------:R-:W2:Y:S01]  /*0130*/  LDCU.64 UR4, c[0x0][0x380] ;  /* 0x00007000ff0477ac */ /* 0x000ea20008000a00 */
[C---:B0-----:R-:W-:Y:S02]  /*0140*/  LOP3.LUT R0, R35.reuse, 0x1f, RZ, 0xc0, !PT ;  /* 0x0000001f23007812 */ /* 0x041fe400078ec0ff */
[----:B------:R-:W-:-:S05]  /*0150*/  LOP3.LUT R3, R35, 0x3e0, RZ, 0xc0, !PT ;  /* 0x000003e023037812 */ /* 0x000fca00078ec0ff */
[----:B------:R-:W-:-:S05]  /*0160*/  IMAD R0, R3, 0x13, R0 ;  /* 0x0000001303007824 */ /* 0x000fca00078e0200 */
[----:B------:R-:W-:-:S05]  /*0170*/  IADD3 R0, P0, PT, R0, UR10, RZ ;  /* 0x0000000a00007c10 */ /* 0x000fca000ff1e0ff */
[----:B------:R-:W-:Y:S02]  /*0180*/  IMAD.X R3, RZ, RZ, UR11, P0 ;  /* 0x0000000bff037e24 */ /* 0x000fe400080e06ff */
[----:B------:R-:W-:-:S03]  /*0190*/  IMAD.SHL.U32 R31, R0, 0x4, RZ ;  /* 0x00000004001f7824 */ /* 0x000fc600078e00ff */
[----:B------:R-:W-:Y:S02]  /*01a0*/  SHF.L.U64.HI R30, R0, 0x2, R3 ;  /* 0x00000002001e7819 */ /* 0x000fe40000010203 */
[----:B--2---:R-:W-:-:S04]  /*01b0*/  IADD3 R2, P0, PT, R31, UR4, RZ ;  /* 0x000000041f027c10 */ /* 0x004fc8000ff1e0ff */
[----:B------:R-:W-:-:S05]  /*01c0*/  IADD3.X R3, PT, PT, R30, UR5, RZ, P0, !PT ;  /* 0x000000051e037c10 */ /* 0x000fca00087fe4ff */
[----:B------:R-:W2:Y:S04]  /*01d0*/  LD.E.STRONG.SM R5, desc[UR12][R2.64] ;  /* 0x0000000c02057980 */ /* 0x000ea8000c10b900 */
[----:B------:R-:W3:Y:S04]  /*01e0*/  LD.E.STRONG.SM R7, desc[UR12][R2.64+0x80] ;  /* 0x0000800c02077980 */ /* 0x000ee8000c10b900 */
[----:B------:R-:W4:Y:S04]  /*01f0*/  LD.E.STRONG.SM R9, desc[UR12][R2.64+0x100] ;  /* 0x0001000c02097980 */ /* 0x000f28000c10b900 */
        /* <DEDUP_REMOVED lines=15> */
[----:B------:R-:W4:Y:S01]  /*02f0*/  LD.E.STRONG.SM R6, desc[UR12][R2.64+0x900] ;  /* 0x0009000c02067980 */ /* 0x000f22000c10b900 */
[----:B------:R-:W0:Y:S01]  /*0300*/  S2UR UR5, SR_CgaCtaId ;  /* 0x00000000000579c3 */ /* 0x000e220000008800 */
[----:B------:R-:W-:Y:S01]  /*0310*/  SHF.R.U32.HI R36, RZ, 0x5, R35 ;  /* 0x00000005ff247819 */ /* 0x000fe20000011623 */
[----:B------:R-:W-:Y:S01]  /*0320*/  UMOV UR4, 0x400 ;  /* 0x0000040000047882 */ /* 0x000fe20000000000 */
[----:B------:R-:W1:Y:S01]  /*0330*/  S2R R37, SR_LANEID ;  /* 0x0000000000257919 */ /* 0x000e620000000000 */
[----:B------:R-:W-:Y:S01]  /*0340*/  UISETP.NE.AND UP0, UPT, UR6, URZ, UPT ;  /* 0x000000ff0600728c */ /* 0x000fe2000bf05270 */
[----:B------:R-:W-:Y:S01]  /*0350*/  BSSY.RECONVERGENT B0, `(.L_x_1) ;  /* 0x0000148000007945 */ /* 0x000fe20003800200 */
[----:B0-----:R-:W-:Y:S01]  /*0360*/  ULEA UR4, UR5, UR4, 0x18 ;  /* 0x0000000405047291 */ /* 0x001fe2000f8ec0ff */
[----:B-1----:R-:W-:-:S05]  /*0370*/  IMAD R34, R36, 0x260, R37 ;  /* 0x0000026024227824 */ /* 0x002fca00078e0225 */
[----:B------:R-:W-:-:S05]  /*0380*/  LEA R34, R34, UR4, 0x2 ;  /* 0x0000000422227c11 */ /* 0x000fca000f8e10ff */
[----:B------:R-:W-:Y:S01]  /*0390*/  IMAD R33, R37, 0x48, R34 ;  /* 0x0000004825217824 */ /* 0x000fe200078e0222 */
[----:B--2---:R0:W-:Y:S04]  /*03a0*/  STS [R34], R5 ;  /* 0x0000000522007388 */ /* 0x0041e80000000800 */
[----:B---3--:R0:W-:Y:S04]  /*03b0*/  STS [R34+0x80], R7 ;  /* 0x0000800722007388 */ /* 0x0081e80000000800 */
[----:B----4-:R0:W-:Y:S04]  /*03c0*/  STS [R34+0x100], R9 ;  /* 0x0001000922007388 */ /* 0x0101e80000000800 */
[----:B------:R0:W-:Y:S04]  /*03d0*/  STS [R34+0x180], R11 ;  /* 0x0001800b22007388 */ /* 0x0001e80000000800 */
        /* <DEDUP_REMOVED lines=14> */
[----:B------:R0:W-:Y:S01]  /*04c0*/  STS [R34+0x900], R6 ;  /* 0x0009000622007388 */ /* 0x0001e20000000800 */
[----:B------:R-:W-:-:S03]  /*04d0*/  NOP ;  /* 0x0000000000007918 */ /* 0x000fc60000000000 */
[----:B------:R0:W1:Y:S04]  /*04e0*/  LDS R32, [R33] ;  /* 0x0000000021207984 */ /* 0x0000680000000800 */
[----:B------:R0:W2:Y:S04]  /*04f0*/  LDS R29, [R33+0x4] ;  /* 0x00000400211d7984 */ /* 0x0000a80000000800 */
[----:B------:R0:W3:Y:S04]  /*0500*/  LDS R28, [R33+0x8] ;  /* 0x00000800211c7984 */ /* 0x0000e80000000800 */
[----:B------:R0:W4:Y:S04]  /*0510*/  LDS R27, [R33+0xc] ;  /* 0x00000c00211b7984 */ /* 0x0001280000000800 */
[----:B------:R0:W0:Y:S04]  /*0520*/  LDS R26, [R33+0x10] ;  /* 0x00001000211a7984 */ /* 0x0000280000000800 */
        /* <DEDUP_REMOVED lines=13> */
[----:B------:R0:W0:Y:S01]  /*0600*/  LDS R39, [R33+0x48] ;  /* 0x0000480021277984 */ /* 0x0000220000000800 */
[----:B------:R-:W-:Y:S06]  /*0610*/  BAR.SYNC.DEFER_BLOCKING 0x0 ;  /* 0x0000000000007b1d */ /* 0x000fec0000010000 */
[----:B-1234-:R-:W-:Y:S05]  /*0620*/  BRA.U UP0, `(.L_x_2) ;  /* 0x0000000500247547 */ /* 0x01efea000b800000 */
[----:B------:R-:W-:Y:S02]  /*0630*/  IADD3 R8, PT, PT, R28, R29, R32 ;  /* 0x0000001d1c087210 */ /* 0x000fe40007ffe020 */
[C---:B------:R-:W-:Y:S02]  /*0640*/  ISETP.NE.AND P1, PT, R37.reuse, 0x1f, PT ;  /* 0x0000001f2500780c */ /* 0x040fe40003f25270 */
[----:B0-----:R-:W-:Y:S02]  /*0650*/  IADD3 R8, PT, PT, R26, R27, R8 ;  /* 0x0000001b1a087210 */ /* 0x001fe40007ffe008 */
[----:B------:R-:W-:Y:S02]  /*0660*/  ISETP.NE.AND P2, PT, R37, RZ, PT ;  /* 0x000000ff2500720c */ /* 0x000fe40003f45270 */
[----:B------:R-:W-:-:S04]  /*0670*/  IADD3 R8, PT, PT, R24, R25, R8 ;  /* 0x0000001918087210 */ /* 0x000fc80007ffe008 */
[----:B------:R-:W-:-:S03]  /*0680*/  IADD3 R8, PT, PT, R22, R23, R8 ;  /* 0x0000001716087210 */ /* 0x000fc60007ffe008 */
[----:B------:R-:W-:Y:S02]  /*0690*/  @!P1 LEA R43, R36, UR4, 0x2 ;  /* 0x00000004242b9c11 */ /* 0x000fe4000f8e10ff */
[----:B------:R-:W-:-:S04]  /*06a0*/  IADD3 R8, PT, PT, R20, R21, R8 ;  /* 0x0000001514087210 */ /* 0x000fc80007ffe008 */
[----:B------:R-:W-:-:S04]  /*06b0*/  IADD3 R8, PT, PT, R6, R7, R8 ;  /* 0x0000000706087210 */ /* 0x000fc80007ffe008 */
[----:B------:R-:W-:-:S04]  /*06c0*/  IADD3 R8, PT, PT, R4, R5, R8 ;  /* 0x0000000504087210 */ /* 0x000fc80007ffe008 */
[----:B------:R-:W-:-:S04]  /*06d0*/  IADD3 R8, PT, PT, R2, R3, R8 ;  /* 0x0000000302087210 */ /* 0x000fc80007ffe008 */
[----:B------:R-:W-:-:S05]  /*06e0*/  IADD3 R39, PT, PT, R39, R0, R8 ;  /* 0x0000000027277210 */ /* 0x000fca0007ffe008 */
[----:B------:R-:W0:Y:S02]  /*06f0*/  SHFL.UP P0, R8, R39, 0x1, RZ ;  /* 0x0420000027087989 */ /* 0x000e2400000000ff */
[----:B0-----:R-:W-:-:S05]  /*0700*/  @P0 IMAD.IADD R8, R39, 0x1, R8 ;  /* 0x0000000127080824 */ /* 0x001fca00078e0208 */
[----:B------:R-:W0:Y:S02]  /*0710*/  SHFL.UP P0, R13, R8, 0x2, RZ ;  /* 0x04400000080d7989 */ /* 0x000e2400000000ff */
[----:B0-----:R-:W-:-:S05]  /*0720*/  @P0 IMAD.IADD R13, R8, 0x1, R13 ;  /* 0x00000001080d0824 */ /* 0x001fca00078e020d */
[----:B------:R-:W0:Y:S02]  /*0730*/  SHFL.UP P0, R16, R13, 0x4, RZ ;  /* 0x048000000d107989 */ /* 0x000e2400000000ff */
[----:B0-----:R-:W-:-:S05]  /*0740*/  @P0 IMAD.IADD R16, R13, 0x1, R16 ;  /* 0x000000010d100824 */ /* 0x001fca00078e0210 */
[----:B------:R-:W0:Y:S02]  /*0750*/  SHFL.UP P0, R41, R16, 0x8, RZ ;  /* 0x0500000010297989 */ /* 0x000e2400000000ff */
[----:B0-----:R-:W-:-:S05]  /*0760*/  @P0 IMAD.IADD R41, R16, 0x1, R41 ;  /* 0x0000000110290824 */ /* 0x001fca00078e0229 */
[----:B------:R-:W0:Y:S02]  /*0770*/  SHFL.UP P0, R40, R41, 0x10, RZ ;  /* 0x0600000029287989 */ /* 0x000e2400000000ff */
[----:B0-----:R-:W-:Y:S01]  /*0780*/  @P0 IMAD.IADD R40, R41, 0x1, R40 ;  /* 0x0000000129280824 */ /* 0x001fe200078e0228 */
[----:B------:R-:W-:-:S03]  /*0790*/  ISETP.NE.AND P0, PT, R36, 0x2, PT ;  /* 0x000000022400780c */ /* 0x000fc60003f05270 */
[----:B------:R-:W-:Y:S01]  /*07a0*/  IMAD.IADD R39, R40, 0x1, -R39 ;  /* 0x0000000128277824 */ /* 0x000fe200078e0a27 */
[----:B------:R-:W-:Y:S01]  /*07b0*/  @!P1 STS [R43+0x10], R40 ;  /* 0x000010282b009388 */ /* 0x000fe20000000800 */
[----:B------:R-:W-:Y:S01]  /*07c0*/  BAR.SYNC.DEFER_BLOCKING 0x0 ;  /* 0x0000000000007b1d */ /* 0x000fe20000010000 */
[----:B------:R-:W-:Y:S02]  /*07d0*/  ISETP.NE.AND P1, PT, R36, 0xc, PT ;  /* 0x0000000c2400780c */ /* 0x000fe40003f25270 */
[----:B------:R-:W-:-:S03]  /*07e0*/  SEL R39, R39, RZ, P2 ;  /* 0x000000ff27277207 */ /* 0x000fc60001000000 */
[----:B------:R-:W0:Y:S04]  /*07f0*/  LDS.128 R8, [UR4+0x10] ;  /* 0x00001004ff087984 */ /* 0x000e280008000c00 */
[----:B------:R-:W1:Y:S04]  /*0800*/  LDS.128 R12, [UR4+0x20] ;  /* 0x00002004ff0c7984 */ /* 0x000e680008000c00 */
[----:B------:R-:W2:Y:S01]  /*0810*/  LDS.128 R16, [UR4+0x30] ;  /* 0x00003004ff107984 */ /* 0x000ea20008000c00 */
[----:B0-----:R-:W-:-:S04]  /*0820*/  IMAD.IADD R9, R8, 0x1, R9 ;  /* 0x0000000108097824 */ /* 0x001fc800078e0209 */
[----:B------:R-:W-:Y:S01]  /*0830*/  IMAD.IADD R10, R10, 0x1, R9 ;  /* 0x000000010a0a7824 */ /* 0x000fe200078e0209 */
[----:B------:R-:W-:Y:S02]  /*0840*/  SEL R8, R9, R8, !P0 ;  /* 0x0000000809087207 */ /* 0x000fe40004000000 */
[----:B------:R-:W-:Y:S01]  /*0850*/  ISETP.NE.AND P0, PT, R36, 0x3, PT ;  /* 0x000000032400780c */ /* 0x000fe20003f05270 */
[----:B------:R-:W-:Y:S01]  /*0860*/  IMAD.IADD R11, R11, 0x1, R10 ;  /* 0x000000010b0b7824 */ /* 0x000fe200078e020a */
[----:B------:R-:W0:Y:S02]  /*0870*/  LDS R9, [UR4+0x40] ;  /* 0x00004004ff097984 */ /* 0x000e240008000800 */
[----:B------:R-:W-:Y:S01]  /*0880*/  SEL R8, R10, R8, !P0 ;  /* 0x000000080a087207 */ /* 0x000fe20004000000 */
[----:B-1----:R-:W-:Y:S01]  /*0890*/  IMAD.IADD R12, R11, 0x1, R12 ;  /* 0x000000010b0c7824 */ /* 0x002fe200078e020c */
[----:B------:R-:W-:-:S03]  /*08a0*/  ISETP.NE.AND P0, PT, R36, 0x4, PT ;  /* 0x000000042400780c */ /* 0x000fc60003f05270 */
[----:B------:R-:W-:Y:S01]  /*08b0*/  IMAD.IADD R13, R13, 0x1, R12 ;  /* 0x000000010d0d7824 */ /* 0x000fe200078e020c */
[----:B------:R-:W-:Y:S02]  /*08c0*/  SEL R8, R11, R8, !P0 ;  /* 0x000000080b087207 */ /* 0x000fe40004000000 */
[----:B------:R-:W-:Y:S01]  /*08d0*/  ISETP.NE.AND P0, PT, R36, 0x5, PT ;  /* 0x000000052400780c */ /* 0x000fe20003f05270 */
[----:B------:R-:W-:-:S03]  /*08e0*/  IMAD.IADD R14, R14, 0x1, R13 ;  /* 0x000000010e0e7824 */ /* 0x000fc600078e020d */
[----:B------:R-:W-:Y:S01]  /*08f0*/  SEL R8, R12, R8, !P0 ;  /* 0x000000080c087207 */ /* 0x000fe20004000000 */
[----:B------:R-:W-:Y:S01]  /*0900*/  IMAD.IADD R15, R15, 0x1, R14 ;  /* 0x000000010f0f7824 */ /* 0x000fe200078e020e */
[----:B------:R-:W-:-:S03]  /*0910*/  ISETP.NE.AND P0, PT, R36, 0x6, PT ;  /* 0x000000062400780c */ /* 0x000fc60003f05270 */
[----:B--2---:R-:W-:Y:S01]  /*0920*/  IMAD.IADD R16, R15, 0x1, R16 ;  /* 0x000000010f107824 */ /* 0x004fe200078e0210 */
[----:B------:R-:W-:Y:S02]  /*0930*/  SEL R8, R13, R8, !P0 ;  /* 0x000000080d087207 */ /* 0x000fe40004000000 */
[----:B------:R-:W-:Y:S01]  /*0940*/  ISETP.NE.AND P0, PT, R36, 0x7, PT ;  /* 0x000000072400780c */ /* 0x000fe20003f05270 */
[----:B------:R-:W-:-:S03]  /*0950*/  IMAD.IADD R17, R17, 0x1, R16 ;  /* 0x0000000111117824 */ /* 0x000fc600078e0210 */
[----:B------:R-:W-:Y:S01]  /*0960*/  SEL R8, R14, R8, !P0 ;  /* 0x000000080e087207 */ /* 0x000fe20004000000 */
[----:B------:R-:W-:Y:S01]  /*0970*/  IMAD.IADD R18, R18, 0x1, R17 ;  /* 0x0000000112127824 */ /* 0x000fe200078e0211 */
[----:B------:R-:W-:-:S03]  /*0980*/  ISETP.NE.AND P0, PT, R36, 0x8, PT ;  /* 0x000000082400780c */ /* 0x000fc60003f05270 */
[----:B------:R-:W-:Y:S01]  /*0990*/  IMAD.IADD R19, R19, 0x1, R18 ;  /* 0x0000000113137824 */ /* 0x000fe200078e0212 */
[----:B------:R-:W-:Y:S02]  /*09a0*/  SEL R8, R15, R8, !P0 ;  /* 0x000000080f087207 */ /* 0x000fe40004000000 */
[----:B------:R-:W-:-:S04]  /*09b0*/  ISETP.NE.AND P0, PT, R36, 0x9, PT ;  /* 0x000000092400780c */ /* 0x000fc80003f05270 */
[----:B------:R-:W-:Y:S02]  /*09c0*/  SEL R8, R16, R8, !P0 ;  /* 0x0000000810087207 */ /* 0x000fe40004000000 */
[C---:B------:R-:W-:Y:S02]  /*09d0*/  ISETP.NE.AND P0, PT, R36.reuse, 0xa, PT ;  /* 0x0000000a2400780c */ /* 0x040fe40003f05270 */
[----:B0----5:R-:W-:Y:S02]  /*09e0*/  IADD3 R9, PT, PT, R19, R9, R38 ;  /* 0x0000000913097210 */ /* 0x021fe40007ffe026 */
[----:B------:R-:W-:Y:S02]  /*09f0*/  SEL R8, R17, R8, !P0 ;  /* 0x0000000811087207 */ /* 0x000fe40004000000 */
[----:B------:R-:W-:-:S04]  /*0a00*/  ISETP.NE.AND P0, PT, R36, 0xb, PT ;  /* 0x0000000b2400780c */ /* 0x000fc80003f05270 */
[----:B------:R-:W-:Y:S02]  /*0a10*/  SEL R8, R18, R8, !P0 ;  /* 0x0000000812087207 */ /* 0x000fe40004000000 */
[----:B------:R-:W-:Y:S02]  /*0a20*/  ISETP.GE.U32.AND P0, PT, R35, 0x20, PT ;  /* 0x000000202300780c */ /* 0x000fe40003f06070 */
[----:B------:R-:W-:Y:S02]  /*0a30*/  SEL R8, R19, R8, !P1 ;  /* 0x0000000813087207 */ /* 0x000fe40004800000 */
[----:B------:R-:W-:Y:S02]  /*0a40*/  ISETP.NE.AND P1, PT, R35, RZ, PT ;  /* 0x000000ff2300720c */ /* 0x000fe40003f25270 */
[----:B------:R-:W-:-:S04]  /*0a50*/  SEL R11, R8, RZ, P0 ;  /* 0x000000ff080b7207 */ /* 0x000fc80000000000 */
[----:B------:R-:W-:-:S07]  /*0a60*/  IADD3 R38, PT, PT, R11, R39, R38 ;  /* 0x000000270b267210 */ /* 0x000fce0007ffe026 */
[----:B------:R-:W-:Y:S05]  /*0a70*/  @P1 BRA `(.L_x_3) ;  /* 0x0000000c00541947 */ /* 0x000fea0003800000 */
[----:B------:R-:W0:Y:S01]  /*0a80*/  LDC.64 R10, c[0x0][0x390] ;  /* 0x0000e400ff0a7b82 */ /* 0x000e220000000a00 */
[----:B------:R-:W-:-:S05]  /*0a90*/  IMAD.MOV.U32 R8, RZ, RZ, 0x65 ;  /* 0x00000065ff087424 */ /* 0x000fca00078e00ff */
[----:B0-----:R0:W-:Y:S01]  /*0aa0*/  ST.E.64.STRONG.GPU desc[UR12][R10.64+0x100], R8 ;  /* 0x000100080a007985 */ /* 0x0011e2000c10fb0c */
[----:B------:R-:W-:Y:S05]  /*0ab0*/  BRA `(.L_x_3) ;  /* 0x0000000c00447947 */ /* 0x000fea0003800000 */
.L_x_2:
        /* <DEDUP_REMOVED lines=11> */
[----:B-----5:R-:W-:-:S05]  /*0b70*/  IADD3 R38, PT, PT, R39, R0, R8 ;  /* 0x0000000027267210 */ /* 0x020fca0007ffe008 */
        /* <DEDUP_REMOVED lines=10> */
[----:B------:R-:W-:-:S04]  /*0c20*/  ISETP.NE.AND P0, PT, R36, 0x2, PT ;  /* 0x000000022400780c */ /* 0x000fc80003f05270 */
[----:B------:R-:W-:Y:S01]  /*0c30*/  @!P1 STS [R42+0x10], R39 ;  /* 0x000010272a009388 */ /* 0x000fe20000000800 */
[----:B------:R-:W-:Y:S01]  /*0c40*/  BAR.SYNC.DEFER_BLOCKING 0x0 ;  /* 0x0000000000007b1d */ /* 0x000fe20000010000 */
[----:B------:R-:W-:-:S05]  /*0c50*/  ISETP.NE.AND P1, PT, R36, 0xc, PT ;  /* 0x0000000c2400780c */ /* 0x000fca0003f25270 */
        /* <DEDUP_REMOVED lines=30> */
[----:B------:R-:W-:Y:S01]  /*0e40*/  ISETP.NE.AND P0, PT, R36, 0xa, PT ;  /* 0x0000000a2400780c */ /* 0x000fe20003f05270 */
[----:B0-----:R-:W-:-:S03]  /*0e50*/  IMAD.IADD R9, R19, 0x1, R9 ;  /* 0x0000000113097824 */ /* 0x001fc600078e0209 */
[----:B------:R-:W-:Y:S01]  /*0e60*/  SEL R8, R17, R8, !P0 ;  /* 0x0000000811087207 */ /* 0x000fe20004000000 */
[----:B------:R-:W-:Y:S01]  /*0e70*/  IMAD.IADD R17, R39, 0x1, -R38 ;  /* 0x0000000127117824 */ /* 0x000fe200078e0a26 */
[----:B------:R-:W-:-:S04]  /*0e80*/  ISETP.NE.AND P0, PT, R36, 0xb, PT ;  /* 0x0000000b2400780c */ /* 0x000fc80003f05270 */
[----:B------:R-:W-:Y:S02]  /*0e90*/  SEL R8, R18, R8, !P0 ;  /* 0x0000000812087207 */ /* 0x000fe40004000000 */
[----:B------:R-:W-:Y:S02]  /*0ea0*/  ISETP.GT.U32.AND P0, PT, R35, 0x1f, PT ;  /* 0x0000001f2300780c */ /* 0x000fe40003f04070 */
[----:B------:R-:W-:Y:S02]  /*0eb0*/  SEL R11, R17, RZ, P2 ;  /* 0x000000ff110b7207 */ /* 0x000fe40001000000 */
[----:B------:R-:W-:Y:S02]  /*0ec0*/  SEL R8, R19, R8, !P1 ;  /* 0x0000000813087207 */ /* 0x000fe40004800000 */
[----:B------:R-:W-:-:S03]  /*0ed0*/  ISETP.GE.U32.AND P1, PT, R35, 0x20, PT ;  /* 0x000000202300780c */ /* 0x000fc60003f26070 */
[----:B------:R-:W-:-:S05]  /*0ee0*/  IMAD.IADD R38, R8, 0x1, R11 ;  /* 0x0000000108267824 */ /* 0x000fca00078e020b */
[----:B------:R-:W-:Y:S01]  /*0ef0*/  SEL R17, R17, R38, !P1 ;  /* 0x0000002611117207 */ /* 0x000fe20004800000 */
[----:B------:R-:W-:Y:S06]  /*0f00*/  @P0 BRA `(.L_x_4) ;  /* 0x00000008000c0947 */ /* 0x000fec0003800000 */
[----:B------:R-:W0:Y:S01]  /*0f10*/  LDC.64 R14, c[0x0][0x390] ;  /* 0x0000e400ff0e7b82 */ /* 0x000e220000000a00 */
[----:B------:R-:W-:Y:S01]  /*0f20*/  ISETP.NE.AND P1, PT, R35, RZ, PT ;  /* 0x000000ff2300720c */ /* 0x000fe20003f25270 */
[----:B------:R-:W-:Y:S01]  /*0f30*/  IMAD.U32 R45, RZ, RZ, UR6 ;  /* 0x00000006ff2d7e24 */ /* 0x000fe2000f8e00ff */
[----:B------:R-:W-:-:S05]  /*0f40*/  LOP3.LUT R18, RZ, R35, RZ, 0x33, !PT ;  /* 0x00000023ff127212 */ /* 0x000fca00078e33ff */
[----:B------:R-:W-:-:S06]  /*0f50*/  VIADD R18, R18, UR6 ;  /* 0x0000000612127c36 */ /* 0x000fcc0008000000 */
[----:B------:R-:W-:Y:S01]  /*0f60*/  @!P1 IMAD.MOV.U32 R8, RZ, RZ, 0x64 ;  /* 0x00000064ff089424 */ /* 0x000fe200078e00ff */
[----:B------:R1:W-:Y:S01]  /*0f70*/  @!P1 STS [UR4+0xc], R9 ;  /* 0x00000c09ff009988 */ /* 0x0003e20008000804 */
[----:B0-----:R-:W-:-:S04]  /*0f80*/  IMAD.WIDE R44, R45, 0x8, R14 ;  /* 0x000000082d2c7825 */ /* 0x001fc800078e020e */
[----:B------:R-:W-:Y:S01]  /*0f90*/  IMAD.WIDE R14, R18, 0x8, R14 ;  /* 0x00000008120e7825 */ /* 0x000fe200078e020e */
[----:B------:R1:W-:Y:S01]  /*0fa0*/  @!P1 ST.E.64.STRONG.GPU desc[UR12][R44.64+0x100], R8 ;  /* 0x000100082c009985 */ /* 0x0003e2000c10fb0c */
[----:B------:R-:W-:Y:S05]  /*0fb0*/  NANOSLEEP 0x226 ;  /* 0x000002260000795d */ /* 0x000fea0003800000 */
[----:B------:R-:W2:Y:S01]  /*0fc0*/  LD.E.64.STRONG.GPU R12, desc[UR12][R14.64+0x100] ;  /* 0x0001000c0e0c7980 */ /* 0x000ea2000c10fb00 */
[----:B------:R-:W-:Y:S01]  /*0fd0*/  UMOV UR5, 0xffffffff ;  /* 0xffffffff00057882 */ /* 0x000fe20000000000 */
[----:B--2---:R-:W-:Y:S02]  /*0fe0*/  ISETP.NE.AND P0, PT, R12, 0x63, PT ;  /* 0x000000630c00780c */ /* 0x004fe40003f05270 */
[----:B-1----:R-:W-:Y:S11]  /*0ff0*/  BRA.DIV UR5, `(.L_x_5) ;  /* 0x0000002e05d07947 */ /* 0x002ff6000b800000 */
[----:B------:R-:W-:-:S13]  /*1000*/  VOTE.ANY P0, !P0 ;  /* 0x0000000000ff7806 */ /* 0x000fda0004000100 */
.L_x_34:
[----:B------:R-:W-:Y:S05]  /*1010*/  @!P0 BRA `(.L_x_6) ;  /* 0x0000000000248947 */ /* 0x000fea0003800000 */
[----:B------:R-:W-:-:S07]  /*1020*/  IMAD.MOV.U32 R8, RZ, RZ, 0x1de ;  /* 0x000001deff087424 */ /* 0x000fce00078e00ff */
.L_x_8:
[----:B------:R-:W-:Y:S05]  /*1030*/  NANOSLEEP R8 ;  /* 0x000000080000735d */ /* 0x000fea0003800000 */
[----:B------:R-:W2:Y:S01]  /*1040*/  LD.E.64.STRONG.GPU R12, desc[UR12][R14.64+0x100] ;  /* 0x0001000c0e0c7980 */ /* 0x000ea2000c10fb00 */
[----:B------:R-:W-:Y:S01]  /*1050*/  UMOV UR5, 0xffffffff ;  /* 0xffffffff00057882 */ /* 0x000fe20000000000 */
[----:B------:R-:W-:Y:S02]  /*1060*/  SHF.R.U32.HI R8, RZ, 0x1, R8 ;  /* 0x00000001ff087819 */ /* 0x000fe40000011608 */
[----:B--2---:R-:W-:Y:S01]  /*1070*/  ISETP.NE.AND P0, PT, R12, 0x63, PT ;  /* 0x000000630c00780c */ /* 0x004fe20003f05270 */
[----:B------:R-:W-:-:S12]  /*1080*/  BRA.DIV UR5, `(.L_x_7) ;  /* 0x0000002e05cc7947 */ /* 0x000fd8000b800000 */
[----:B------:R-:W-:-:S13]  /*1090*/  VOTE.ANY P0, !P0 ;  /* 0x0000000000ff7806 */ /* 0x000fda0004000100 */
.L_x_37:
[----:B------:R-:W-:Y:S05]  /*10a0*/  @P0 BRA `(.L_x_8) ;  /* 0xfffffffc00e00947 */ /* 0x000fea000383ffff */
.L_x_6:
[----:B------:R-:W-:Y:S01]  /*10b0*/  UMOV UR5, 0xffffffff ;  /* 0xffffffff00057882 */ /* 0x000fe20000000000 */
[----:B------:R-:W-:Y:S02]  /*10c0*/  ISETP.NE.AND P0, PT, R12, 0x65, PT ;  /* 0x000000650c00780c */ /* 0x000fe40003f05270 */
[----:B------:R-:W-:Y:S11]  /*10d0*/  BRA.DIV UR5, `(.L_x_9) ;  /* 0x0000002e05d87947 */ /* 0x000ff6000b800000 */
[----:B------:R-:W0:Y:S01]  /*10e0*/  S2R R8, SR_GEMASK ;  /* 0x0000000000087919 */ /* 0x000e220000003c00 */
[----:B------:R-:W-:Y:S01]  /*10f0*/  VOTE.ANY R10, PT, !P0 ;  /* 0x00000000000a7806 */ /* 0x000fe200040e0100 */
[C---:B------:R-:W-:Y:S02]  /*1100*/  VIADD R38, R37.reuse, 0x2 ;  /* 0x0000000225267836 */ /* 0x040fe40000000000 */
[----:B------:R-:W-:Y:S01]  /*1110*/  VIADD R39, R37, 0x10 ;  /* 0x0000001025277836 */ /* 0x000fe20000000000 */
[----:B0-----:R-:W-:-:S05]  /*1120*/  LOP3.LUT R10, R10, 0x80000000, R8, 0xec, !PT ;  /* 0x800000000a0a7812 */ /* 0x001fca00078eec08 */
[----:B------:R-:W-:-:S05]  /*1130*/  VIADD R11, R10, 0xffffffff ;  /* 0xffffffff0a0b7836 */ /* 0x000fca0000000000 */
[----:B------:R-:W-:-:S04]  /*1140*/  LOP3.LUT R11, R10, R11, RZ, 0xc, !PT ;  /* 0x0000000b0a0b7212 */ /* 0x000fc800078e0cff */
[----:B------:R-:W0:Y:S02]  /*1150*/  POPC R15, R11 ;  /* 0x0000000b000f7309 */ /* 0x000e240000000000 */
[----:B0-----:R-:W0:Y:S01]  /*1160*/  SHFL.DOWN PT, R16, R13, 0x1, R15 ;  /* 0x082000000d107989 */ /* 0x001e2200000e000f */
[-C--:B------:R-:W-:Y:S02]  /*1170*/  ISETP.GE.AND P0, PT, R37, R15.reuse, PT ;  /* 0x0000000f2500720c */ /* 0x080fe40003f06270 */
[-C--:B------:R-:W-:Y:S02]  /*1180*/  ISETP.GT.AND P2, PT, R39, R15.reuse, PT ;  /* 0x0000000f2700720c */ /* 0x080fe40003f44270 */
[----:B0-----:R-:W-:Y:S02]  /*1190*/  SEL R16, R16, RZ, !P0 ;  /* 0x000000ff10107207 */ /* 0x001fe40004000000 */
[----:B------:R-:W-:-:S03]  /*11a0*/  ISETP.GT.AND P0, PT, R38, R15, PT ;  /* 0x0000000f2600720c */ /* 0x000fc60003f04270 */
[----:B------:R-:W-:-:S05]  /*11b0*/  IMAD.IADD R36, R16, 0x1, R13 ;  /* 0x0000000110247824 */ /* 0x000fca00078e020d */
[----:B------:R-:W0:Y:S02]  /*11c0*/  SHFL.DOWN PT, R16, R36, 0x2, R15 ;  /* 0x0840000024107989 */ /* 0x000e2400000e000f */
[----:B0-----:R-:W-:-:S05]  /*11d0*/  SEL R19, R16, RZ, !P0 ;  /* 0x000000ff10137207 */ /* 0x001fca0004000000 */
[----:B------:R-:W-:Y:S02]  /*11e0*/  IMAD.IADD R40, R36, 0x1, R19 ;  /* 0x0000000124287824 */ /* 0x000fe400078e0213 */
[C---:B------:R-:W-:Y:S02]  /*11f0*/  VIADD R19, R37.reuse, 0x4 ;  /* 0x0000000425137836 */ /* 0x040fe40000000000 */
[----:B------:R-:W-:Y:S01]  /*1200*/  VIADD R36, R37, 0x8 ;  /* 0x0000000825247836 */ /* 0x000fe20000000000 */
[----:B------:R-:W0:Y:S02]  /*1210*/  SHFL.DOWN PT, R16, R40, 0x4, R15 ;  /* 0x0880000028107989 */ /* 0x000e2400000e000f */
[----:B------:R-:W-:-:S04]  /*1220*/  ISETP.GT.AND P0, PT, R19, R15, PT ;  /* 0x0000000f1300720c */ /* 0x000fc80003f04270 */
[----:B0-----:R-:W-:Y:S02]  /*1230*/  SEL R11, R16, RZ, !P0 ;  /* 0x000000ff100b7207 */ /* 0x001fe40004000000 */
[----:B------:R-:W-:-:S03]  /*1240*/  ISETP.GT.AND P0, PT, R36, R15, PT ;  /* 0x0000000f2400720c */ /* 0x000fc60003f04270 */
[----:B------:R-:W-:Y:S02]  /*1250*/  IMAD.IADD R42, R40, 0x1, R11 ;  /* 0x00000001282a7824 */ /* 0x000fe400078e020b */
[----:B------:R-:W0:Y:S03]  /*1260*/  LDC.64 R10, c[0x0][0x390] ;  /* 0x0000e400ff0a7b82 */ /* 0x000e260000000a00 */
[----:B------:R-:W1:Y:S02]  /*1270*/  SHFL.DOWN PT, R16, R42, 0x8, R15 ;  /* 0x090000002a107989 */ /* 0x000e6400000e000f */
[----:B-1----:R-:W-:Y:S02]  /*1280*/  SEL R41, R16, RZ, !P0 ;  /* 0x000000ff10297207 */ /* 0x002fe40004000000 */
[----:B------:R-:W-:-:S03]  /*1290*/  ISETP.NE.AND P0, PT, R12, 0x65, PT ;  /* 0x000000650c00780c */ /* 0x000fc60003f05270 */
[----:B------:R-:W-:Y:S01]  /*12a0*/  IMAD.IADD R41, R42, 0x1, R41 ;  /* 0x000000012a297824 */ /* 0x000fe200078e0229 */
[----:B0-----:R-:W-:-:S04]  /*12b0*/  IADD3 R42, P3, PT, R10, 0x100, RZ ;  /* 0x000001000a2a7810 */ /* 0x001fc80007f7e0ff */
[----:B------:R-:W0:Y:S01]  /*12c0*/  SHFL.DOWN PT, R16, R41, 0x10, R15 ;  /* 0x0a00000029107989 */ /* 0x000e2200000e000f */
[----:B------:R-:W-:-:S04]  /*12d0*/  IMAD.X R43, RZ, RZ, R11, P3 ;  /* 0x000000ffff2b7224 */ /* 0x000fc800018e060b */
[----:B------:R-:W-:Y:S02]  /*12e0*/  VOTE.ALL P0, P0 ;  /* 0x0000000000ff7806 */ /* 0x000fe40000000000 */
[----:B0-----:R-:W-:-:S05]  /*12f0*/  SEL R16, R16, RZ, !P2 ;  /* 0x000000ff10107207 */ /* 0x001fca0005000000 */
[----:B------:R-:W-:-:S07]  /*1300*/  IMAD.IADD R40, R41, 0x1, R16 ;  /* 0x0000000129287824 */ /* 0x000fce00078e0210 */
.L_x_46:
[----:B------:R-:W-:Y:S05]  /*1310*/  @!P0 BRA `(.L_x_10) ;  /* 0x0000000000cc8947 */ /* 0x000fea0003800000 */
[----:B------:R-:W-:-:S07]  /*1320*/  IMAD.MOV.U32 R11, RZ, RZ, 0x1de ;  /* 0x000001deff0b7424 */ /* 0x000fce00078e00ff */
.L_x_16:
[----:B------:R-:W-:-:S05]  /*1330*/  IMAD.WIDE R14, R18, 0x8, R42 ;  /* 0x00000008120e7825 */ /* 0x000fca00078e022a */
[----:B------:R-:W2:Y:S01]  /*1340*/  LD.E.64.STRONG.GPU R12, desc[UR12][R14.64+-0x100] ;  /* 0xffff000c0e0c7980 */ /* 0x000ea2000c10fb00 */
[----:B------:R-:W-:Y:S05]  /*1350*/  YIELD ;  /* 0x0000000000007946 */ /* 0x000fea0003800000 */
[----:B------:R-:W-:Y:S01]  /*1360*/  UMOV UR5, 0xffffffff ;  /* 0xffffffff00057882 */ /* 0x000fe20000000000 */
[----:B------:R-:W-:Y:S02]  /*1370*/  SHF.R.U32.HI R11, RZ, 0x1, R11 ;  /* 0x00000001ff0b7819 */ /* 0x000fe4000001160b */
[----:B--2---:R-:W-:Y:S01]  /*1380*/  ISETP.NE.AND P0, PT, R12, 0x63, PT ;  /* 0x000000630c00780c */ /* 0x004fe20003f05270 */
[----:B------:R-:W-:-:S12]  /*1390*/  BRA.DIV UR5, `(.L_x_11) ;  /* 0x0000003205287947 */ /* 0x000fd8000b800000 */
[----:B------:R-:W-:-:S13]  /*13a0*/  VOTE.ANY P0, !P0 ;  /* 0x0000000000ff7806 */ /* 0x000fda0004000100 */
.L_x_49:
[----:B------:R-:W-:Y:S05]  /*13b0*/  @!P0 BRA `(.L_x_12) ;  /* 0x0000000000248947 */ /* 0x000fea0003800000 */
[----:B------:R-:W-:-:S07]  /*13c0*/  IMAD.MOV.U32 R16, RZ, RZ, R11 ;  /* 0x000000ffff107224 */ /* 0x000fce00078e000b */
.L_x_14:
[----:B------:R-:W-:Y:S05]  /*13d0*/  NANOSLEEP R16 ;  /* 0x000000100000735d */ /* 0x000fea0003800000 */
[----:B------:R-:W2:Y:S01]  /*13e0*/  LD.E.64.STRONG.GPU R12, desc[UR12][R14.64+-0x100] ;  /* 0xffff000c0e0c7980 */ /* 0x000ea2000c10fb00 */
[----:B------:R-:W-:Y:S01]  /*13f0*/  UMOV UR5, 0xffffffff ;  /* 0xffffffff00057882 */ /* 0x000fe20000000000 */
[----:B------:R-:W-:Y:S02]  /*1400*/  SHF.R.U32.HI R16, RZ, 0x1, R16 ;  /* 0x00000001ff107819 */ /* 0x000fe40000011610 */
[----:B--2---:R-:W-:Y:S01]  /*1410*/  ISETP.NE.AND P0, PT, R12, 0x63, PT ;  /* 0x000000630c00780c */ /* 0x004fe20003f05270 */
[----:B------:R-:W-:-:S12]  /*1420*/  BRA.DIV UR5, `(.L_x_13) ;  /* 0x0000003205247947 */ /* 0x000fd8000b800000 */
[----:B------:R-:W-:-:S13]  /*1430*/  VOTE.ANY P0, !P0 ;  /* 0x0000000000ff7806 */ /* 0x000fda0004000100 */
.L_x_52:
[----:B------:R-:W-:Y:S05]  /*1440*/  @P0 BRA `(.L_x_14) ;  /* 0xfffffffc00e00947 */ /* 0x000fea000383ffff */
.L_x_12:
[----:B------:R-:W-:Y:S01]  /*1450*/  UMOV UR5, 0xffffffff ;  /* 0xffffffff00057882 */ /* 0x000fe20000000000 */
[----:B------:R-:W-:Y:S02]  /*1460*/  ISETP.NE.AND P0, PT, R12, 0x65, PT ;  /* 0x000000650c00780c */ /* 0x000fe40003f05270 */
[----:B------:R-:W-:Y:S11]  /*1470*/  BRA.DIV UR5, `(.L_x_15) ;  /* 0x0000003205307947 */ /* 0x000ff6000b800000 */
[----:B------:R-:W-:Y:S01]  /*1480*/  VOTE.ANY R10, PT, !P0 ;  /* 0x00000000000a7806 */ /* 0x000fe200040e0100 */
[----:B------:R-:W-:-:S03]  /*1490*/  VIADD R18, R18, 0xffffffe0 ;  /* 0xffffffe012127836 */ /* 0x000fc60000000000 */
[----:B------:R-:W-:-:S05]  /*14a0*/  LOP3.LUT R10, R10, 0x80000000, R8, 0xec, !PT ;  /* 0x800000000a0a7812 */ /* 0x000fca00078eec08 */
[----:B------:R-:W-:-:S05]  /*14b0*/  VIADD R15, R10, 0xffffffff ;  /* 0xffffffff0a0f7836 */ /* 0x000fca0000000000 */
[----:B------:R-:W-:-:S06]  /*14c0*/  LOP3.LUT R15, R10, R15, RZ, 0xc, !PT ;  /* 0x0000000f0a0f7212 */ /* 0x000fcc00078e0cff */
        /* <DEDUP_REMOVED lines=17> */
[----:B------:R-:W-:-:S03]  /*15e0*/  ISETP.NE.AND P0, PT, R12, 0x65, PT ;  /* 0x000000650c00780c */ /* 0x000fc60003f05270 */
[----:B------:R-:W-:-:S05]  /*15f0*/  IMAD.IADD R41, R13, 0x1, R16 ;  /* 0x000000010d297824 */ /* 0x000fca00078e0210 */
[----:B------:R-:W0:Y:S05]  /*1600*/  SHFL.DOWN PT, R16, R41, 0x10, R15 ;  /* 0x0a00000029107989 */ /* 0x000e2a00000e000f */
[----:B------:R-:W-:Y:S02]  /*1610*/  VOTE.ALL P0, P0 ;  /* 0x0000000000ff7806 */ /* 0x000fe40000000000 */
[----:B0-----:R-:W-:-:S04]  /*1620*/  SEL R16, R16, RZ, !P2 ;  /* 0x000000ff10107207 */ /* 0x001fc80005000000 */
[----:B------:R-:W-:-:S07]  /*1630*/  IADD3 R40, PT, PT, R41, R16, R40 ;  /* 0x0000001029287210 */ /* 0x000fce0007ffe028 */
.L_x_61:
[----:B------:R-:W-:Y:S05]  /*1640*/  @P0 BRA `(.L_x_16) ;  /* 0xfffffffc00380947 */ /* 0x000fea000383ffff */
.L_x_10:
[----:B------:R-:W-:Y:S01]  /*1650*/  ISETP.NE.AND P0, PT, R37, RZ, PT ;  /* 0x000000ff2500720c */ /* 0x000fe20003f05270 */
[----:B------:R-:W0:Y:S01]  /*1660*/  @!P1 S2R R11, SR_CgaCtaId ;  /* 0x00000000000b9919 */ /* 0x000e220000008800 */
[----:B------:R-:W-:Y:S01]  /*1670*/  @!P1 MOV R10, 0x400 ;  /* 0x00000400000a9802 */ /* 0x000fe20000000f00 */
[----:B------:R-:W-:Y:S02]  /*1680*/  @!P1 IMAD.IADD R9, R9, 0x1, R40 ;  /* 0x0000000109099824 */ /* 0x000fe400078e0228 */
[----:B------:R-:W-:Y:S02]  /*1690*/  @!P1 IMAD.MOV.U32 R8, RZ, RZ, 0x65 ;  /* 0x00000065ff089424 */ /* 0x000fe400078e00ff */
[----:B------:R-:W-:-:S03]  /*16a0*/  IMAD.MOV.U32 R38, RZ, RZ, R17 ;  /* 0x000000ffff267224 */ /* 0x000fc600078e0011 */
[----:B------:R1:W-:Y:S03]  /*16b0*/  @!P1 ST.E.64.STRONG.GPU desc[UR12][R44.64+0x100], R8 ;  /* 0x000100082c009985 */ /* 0x0003e6000c10fb0c */
[----:B------:R-:W-:Y:S01]  /*16c0*/  @!P0 MOV R12, 0x400 ;  /* 0x00000400000c8802 */ /* 0x000fe20000000f00 */
[----:B------:R-:W2:Y:S01]  /*16d0*/  @!P0 S2R R13, SR_CgaCtaId ;  /* 0x00000000000d8919 */ /* 0x000ea20000008800 */
[----:B------:R-:W-:Y:S01]  /*16e0*/  @!P0 IMAD.MOV.U32 R38, RZ, RZ, R40 ;  /* 0x000000ffff268224 */ /* 0x000fe200078e0028 */
[----:B0-----:R-:W-:-:S05]  /*16f0*/  @!P1 LEA R10, R11, R10, 0x18 ;  /* 0x0000000a0b0a9211 */ /* 0x001fca00078ec0ff */
[----:B------:R1:W-:Y:S04]  /*1700*/  @!P1 STS [R10+0x8], R9 ;  /* 0x000008090a009388 */ /* 0x0003e80000000800 */
[----:B------:R1:W-:Y:S01]  /*1710*/  @!P1 STS [R10+0x4], R40 ;  /* 0x000004280a009388 */ /* 0x0003e20000000800 */
[----:B--2---:R-:W-:-:S05]  /*1720*/  @!P0 LEA R13, R13, R12, 0x18 ;  /* 0x0000000c0d0d8211 */ /* 0x004fca00078ec0ff */
[----:B------:R1:W-:Y:S02]  /*1730*/  @!P0 STS [R13+0x54], R40 ;  /* 0x000054280d008388 */ /* 0x0003e40000000800 */
.L_x_4:
[----:B------:R-:W-:Y:S05]  /*1740*/  WARPSYNC.ALL ;  /* 0x0000000000007948 */ /* 0x000fea0003800000 */
[----:B------:R-:W0:Y:S08]  /*1750*/  S2UR UR7, SR_CgaCtaId ;  /* 0x00000000000779c3 */ /* 0x000e300000008800 */
[----:B------:R-:W-:Y:S01]  /*1760*/  BAR.SYNC.DEFER_BLOCKING 0x0 ;  /* 0x0000000000007b1d */ /* 0x000fe20000010000 */
[----:B------:R-:W-:-:S05]  /*1770*/  ISETP.NE.AND P0, PT, R35, RZ, PT ;  /* 0x000000ff2300720c */ /* 0x000fca0003f05270 */
[----:B------:R-:W-:Y:S02]  /*1780*/  UMOV UR5, 0x400 ;  /* 0x0000040000057882 */ /* 0x000fe40000000000 */
[----:B0-----:R-:W-:-:S09]  /*1790*/  ULEA UR5, UR7, UR5, 0x18 ;  /* 0x0000000507057291 */ /* 0x001fd2000f8ec0ff */
[----:B-1----:R-:W0:Y:S02]  /*17a0*/  LDS R8, [UR5+0x54] ;  /* 0x00005405ff087984 */ /* 0x002e240008000800 */
[----:B0-----:R-:W-:-:S05]  /*17b0*/  SEL R9, R8, RZ, P0 ;  /* 0x000000ff08097207 */ /* 0x001fca0000000000 */
[----:B------:R-:W-:-:S07]  /*17c0*/  IMAD.IADD R38, R9, 0x1, R38 ;  /* 0x0000000109267824 */ /* 0x000fce00078e0226 */
.L_x_3:
[----:B------:R-:W-:Y:S05]  /*17d0*/  BSYNC.RECONVERGENT B0 ;  /* 0x0000000000007941 */ /* 0x000fea0003800200 */
.L_x_1:
[----:B------:R-:W-:Y:S01]  /*17e0*/  IMAD.IADD R32, R32, 0x1, R38 ;  /* 0x0000000120207824 */ /* 0x000fe200078e0226 */
[----:B------:R-:W-:Y:S03]  /*17f0*/  BAR.SYNC.DEFER_BLOCKING 0x0 ;  /* 0x0000000000007b1d */ /* 0x000fe60000010000 */
[----:B------:R-:W-:-:S03]  /*1800*/  IMAD.IADD R29, R29, 0x1, R32 ;  /* 0x000000011d1d7824 */ /* 0x000fc600078e0220 */
[----:B------:R-:W1:Y:S01]  /*1810*/  LDCU.64 UR8, c[0x0][0x388] ;  /* 0x00007100ff0877ac */ /* 0x000e620008000a00 */
[----:B------:R-:W-:-:S04]  /*1820*/  IMAD.IADD R28, R28, 0x1, R29 ;  /* 0x000000011c1c7824 */ /* 0x000fc800078e021d */
[----:B------:R-:W-:-:S04]  /*1830*/  IMAD.IADD R27, R27, 0x1, R28 ;  /* 0x000000011b1b7824 */ /* 0x000fc800078e021c */
[----:B------:R-:W-:-:S04]  /*1840*/  IMAD.IADD R26, R26, 0x1, R27 ;  /* 0x000000011a1a7824 */ /* 0x000fc800078e021b */
[----:B------:R-:W-:-:S04]  /*1850*/  IMAD.IADD R25, R25, 0x1, R26 ;  /* 0x0000000119197824 */ /* 0x000fc800078e021a */
[----:B------:R-:W-:Y:S01]  /*1860*/  IMAD.IADD R24, R24, 0x1, R25 ;  /* 0x0000000118187824 */ /* 0x000fe200078e0219 */
[----:B------:R-:W-:Y:S03]  /*1870*/  STS [R33], R38 ;  /* 0x0000002621007388 */ /* 0x000fe60000000800 */
[----:B------:R-:W-:Y:S01]  /*1880*/  IMAD.IADD R23, R23, 0x1, R24 ;  /* 0x0000000117177824 */ /* 0x000fe200078e0218 */
[----:B------:R-:W-:Y:S03]  /*1890*/  STS [R33+0x4], R32 ;  /* 0x0000042021007388 */ /* 0x000fe60000000800 */
        /* <DEDUP_REMOVED lines=19> */
[----:B------:R-:W-:Y:S04]  /*19d0*/  STS [R33+0x2c], R20 ;  /* 0x00002c1421007388 */ /* 0x000fe80000000800 */
[----:B------:R-:W-:Y:S04]  /*19e0*/  STS [R33+0x30], R7 ;  /* 0x0000300721007388 */ /* 0x000fe80000000800 */
[----:B------:R-:W-:Y:S04]  /*19f0*/  STS [R33+0x34], R6 ;  /* 0x0000340621007388 */ /* 0x000fe80000000800 */
[----:B------:R-:W-:Y:S04]  /*1a00*/  STS [R33+0x38], R5 ;  /* 0x0000380521007388 */ /* 0x000fe80000000800 */
[----:B------:R-:W-:Y:S04]  /*1a10*/  STS [R33+0x3c], R4 ;  /* 0x00003c0421007388 */ /* 0x000fe80000000800 */
[----:B------:R-:W-:Y:S04]  /*1a20*/  STS [R33+0x40], R3 ;  /* 0x0000400321007388 */ /* 0x000fe80000000800 */
[----:B------:R1:W-:Y:S04]  /*1a30*/  STS [R33+0x44], R2 ;  /* 0x0000440221007388 */ /* 0x0003e80000000800 */
[----:B------:R-:W-:Y:S01]  /*1a40*/  STS [R33+0x48], R0 ;  /* 0x0000480021007388 */ /* 0x000fe20000000800 */
[----:B------:R-:W-:-:S03]  /*1a50*/  NOP ;  /* 0x0000000000007918 */ /* 0x000fc60000000000 */
[----:B0-----:R-:W0:Y:S01]  /*1a60*/  LDS R9, [R34] ;  /* 0x0000000022097984 */ /* 0x001e220000000800 */
[----:B-1----:R-:W-:-:S03]  /*1a70*/  IADD3 R2, P0, PT, R31, UR8, RZ ;  /* 0x000000081f027c10 */ /* 0x002fc6000ff1e0ff */
[----:B------:R-:W1:Y:S01]  /*1a80*/  LDS R7, [R34+0x80] ;  /* 0x0000800022077984 */ /* 0x000e620000000800 */
[----:B------:R-:W-:-:S03]  /*1a90*/  IADD3.X R3, PT, PT, R30, UR9, RZ, P0, !PT ;  /* 0x000000091e037c10 */ /* 0x000fc600087fe4ff */
[----:B------:R-:W2:Y:S04]  /*1aa0*/  LDS R11, [R34+0x100] ;  /* 0x00010000220b7984 */ /* 0x000ea80000000800 */
[----:B------:R-:W3:Y:S04]  /*1ab0*/  LDS R13, [R34+0x180] ;  /* 0x00018000220d7984 */ /* 0x000ee80000000800 */
[----:B------:R-:W4:Y:S04]  /*1ac0*/  LDS R5, [R34+0x200] ;  /* 0x0002000022057984 */ /* 0x000f280000000800 */
[----:B------:R-:W5:Y:S04]  /*1ad0*/  LDS R15, [R34+0x280] ;  /* 0x00028000220f7984 */ /* 0x000f680000000800 */
        /* <DEDUP_REMOVED lines=13> */
[----:B0-----:R-:W-:Y:S04]  /*1bb0*/  STG.E desc[UR12][R2.64], R9 ;  /* 0x0000000902007986 */ /* 0x001fe8000c10190c */
[----:B-1----:R-:W-:Y:S04]  /*1bc0*/  STG.E desc[UR12][R2.64+0x80], R7 ;  /* 0x0000800702007986 */ /* 0x002fe8000c10190c */
[----:B--2---:R-:W-:Y:S04]  /*1bd0*/  STG.E desc[UR12][R2.64+0x100], R11 ;  /* 0x0001000b02007986 */ /* 0x004fe8000c10190c */
[----:B---3--:R-:W-:Y:S04]  /*1be0*/  STG.E desc[UR12][R2.64+0x180], R13 ;  /* 0x0001800d02007986 */ /* 0x008fe8000c10190c */
[----:B----4-:R-:W-:Y:S04]  /*1bf0*/  STG.E desc[UR12][R2.64+0x200], R5 ;  /* 0x0002000502007986 */ /* 0x010fe8000c10190c */
[----:B-----5:R-:W-:Y:S04]  /*1c00*/  STG.E desc[UR12][R2.64+0x280], R15 ;  /* 0x0002800f02007986 */ /* 0x020fe8000c10190c */
[----:B------:R-:W-:Y:S04]  /*1c10*/  STG.E desc[UR12][R2.64+0x300], R17 ;  /* 0x0003001102007986 */ /* 0x000fe8000c10190c */
        /* <DEDUP_REMOVED lines=11> */
[----:B------:R-:W-:Y:S01]  /*1cd0*/  STG.E desc[UR12][R2.64+0x900], R43 ;  /* 0x0009002b02007986 */ /* 0x000fe2000c10190c */
[----:B------:R-:W-:Y:S05]  /*1ce0*/  EXIT ;  /* 0x000000000000794d */ /* 0x000fea0003800000 */
.L_x_0:
[----:B------:R-:W-:-:S04]  /*1cf0*/  ISETP.NE.U32.AND P0, PT, RZ, UR7, PT ;  /* 0x00000007ff007c0c */ /* 0x000fc8000bf05070 */
[----:B------:R-:W-:-:S13]  /*1d00*/  ISETP.NE.AND.EX P0, PT, RZ, UR4, PT, P0 ;  /* 0x00000004ff007c0c */ /* 0x000fda000bf05300 */
[----:B------:R-:W-:Y:S05]  /*1d10*/  @!P0 EXIT ;  /* 0x000000000000894d */ /* 0x000fea0003800000 */
[----:B------:R-:W0:Y:S02]  /*1d20*/  LDCU.64 UR4, c[0x0][0x380] ;  /* 0x00007000ff0477ac */ /* 0x000e240008000a00 */
[----:B0-----:R-:W-:-:S06]  /*1d30*/  UIMAD.WIDE UR4, UR6, 0x7b80, UR4 ;  /* 0x00007b80060478a5 */ /* 0x001fcc000f8e0204 */
[----:B------:R-:W-:Y:S02]  /*1d40*/  IMAD.U32 R2, RZ, RZ, UR4 ;  /* 0x00000004ff027e24 */ /* 0x000fe4000f8e00ff */
[----:B------:R-:W-:-:S05]  /*1d50*/  IMAD.U32 R3, RZ, RZ, UR5 ;  /* 0x00000005ff037e24 */ /* 0x000fca000f8e00ff */
[----:B------:R0:W2:Y:S01]  /*1d60*/  LD.E.STRONG.SM R5, desc[UR12][R2.64] ;  /* 0x0000000c02057980 */ /* 0x0000a2000c10b900 */
[----:B------:R-:W3:Y:S02]  /*1d70*/  S2R R31, SR_TID.X ;  /* 0x00000000001f7919 */ /* 0x000ee40000002100 */
[C---:B---3--:R-:W-:Y:S02]  /*1d80*/  LOP3.LUT R0, R31.reuse, 0x1f, RZ, 0xc0, !PT ;  /* 0x0000001f1f007812 */ /* 0x048fe400078ec0ff */
[----:B------:R-:W-:-:S05]  /*1d90*/  LOP3.LUT R7, R31, 0x3e0, RZ, 0xc0, !PT ;  /* 0x000003e01f077812 */ /* 0x000fca00078ec0ff */
[----:B------:R-:W-:-:S04]  /*1da0*/  IMAD R33, R7, 0x13, R0 ;  /* 0x0000001307217824 */ /* 0x000fc800078e0200 */
[C---:B------:R-:W-:Y:S01]  /*1db0*/  VIADD R0, R33.reuse, 0x20 ;  /* 0x0000002021007836 */ /* 0x040fe20000000000 */
[C---:B------:R-:W-:Y:S01]  /*1dc0*/  ISETP.GE.U32.AND P1, PT, R33.reuse, UR7, PT ;  /* 0x0000000721007c0c */ /* 0x040fe2000bf26070 */
[C---:B------:R-:W-:Y:S01]  /*1dd0*/  VIADD R4, R33.reuse, 0x40 ;  /* 0x0000004021047836 */ /* 0x040fe20000000000 */
[C---:B0-----:R-:W-:Y:S01]  /*1de0*/  LEA R2, P0, R33.reuse, UR4, 0x2 ;  /* 0x0000000421027c11 */ /* 0x041fe2000f8010ff */
[C---:B------:R-:W-:Y:S01]  /*1df0*/  VIADD R3, R33.reuse, 0xa0 ;  /* 0x000000a021037836 */ /* 0x040fe20000000000 */
[----:B------:R-:W-:Y:S01]  /*1e00*/  ISETP.GE.U32.AND P2, PT, R0, UR7, PT ;  /* 0x0000000700007c0c */ /* 0x000fe2000bf46070 */
[C---:B------:R-:W-:Y:S01]  /*1e10*/  VIADD R0, R33.reuse, 0x80 ;  /* 0x0000008021007836 */ /* 0x040fe20000000000 */
[----:B------:R-:W-:Y:S01]  /*1e20*/  ISETP.GE.U32.AND P3, PT, R4, UR7, PT ;  /* 0x0000000704007c0c */ /* 0x000fe2000bf66070 */
[----:B------:R-:W-:Y:S01]  /*1e30*/  VIADD R6, R33, 0x60 ;  /* 0x0000006021067836 */ /* 0x000fe20000000000 */
[----:B------:R-:W-:Y:S01]  /*1e40*/  ISETP.GE.U32.AND P6, PT, R3, UR7, PT ;  /* 0x0000000703007c0c */ /* 0x000fe2000bfc6070 */
[----:B------:R-:W-:Y:S01]  /*1e50*/  IMAD.X R3, RZ, RZ, UR5, P0 ;  /* 0x00000005ff037e24 */ /* 0x000fe200080e06ff */
[----:B------:R-:W-:Y:S01]  /*1e60*/  ISETP.GE.U32.AND P5, PT, R0, UR7, PT ;  /* 0x0000000700007c0c */ /* 0x000fe2000bfa6070 */
[C---:B------:R-:W-:Y:S01]  /*1e70*/  VIADD R0, R33.reuse, 0xc0 ;  /* 0x000000c021007836 */ /* 0x040fe20000000000 */
[----:B------:R-:W-:Y:S01]  /*1e80*/  ISETP.GE.U32.AND P4, PT, R6, UR7, PT ;  /* 0x0000000706007c0c */ /* 0x000fe2000bf86070 */
[----:B------:R-:W-:-:S03]  /*1e90*/  VIADD R4, R33, 0x140 ;  /* 0x0000014021047836 */ /* 0x000fc60000000000 */
[----:B------:R-:W-:Y:S01]  /*1ea0*/  ISETP.GE.U32.AND P0, PT, R0, UR7, PT ;  /* 0x0000000700007c0c */ /* 0x000fe2000bf06070 */
[C---:B------:R-:W-:Y:S02]  /*1eb0*/  VIADD R0, R33.reuse, 0xe0 ;  /* 0x000000e021007836 */ /* 0x040fe40000000000 */
[C---:B------:R-:W-:Y:S02]  /*1ec0*/  VIADD R37, R33.reuse, 0x100 ;  /* 0x0000010021257836 */ /* 0x040fe40000000000 */
[C---:B------:R-:W-:Y:S02]  /*1ed0*/  VIADD R36, R33.reuse, 0x120 ;  /* 0x0000012021247836 */ /* 0x040fe40000000000 */
[C---:B------:R-:W-:Y:S02]  /*1ee0*/  VIADD R35, R33.reuse, 0x1c0 ;  /* 0x000001c021237836 */ /* 0x040fe40000000000 */
[----:B------:R-:W-:Y:S02]  /*1ef0*/  VIADD R34, R33, 0x220 ;  /* 0x0000022021227836 */ /* 0x000fe40000000000 */
[----:B--2---:R-:W-:-:S02]  /*1f00*/  IMAD.MOV.U32 R7, RZ, RZ, R5 ;  /* 0x000000ffff077224 */ /* 0x004fc400078e0005 */
[----:B------:R-:W2:Y:S01]  /*1f10*/  @!P1 LD.E.STRONG.SM R5, desc[UR12][R2.64] ;  /* 0x0000000c02059980 */ /* 0x000ea2000c10b900 */
[----:B------:R-:W-:Y:S01]  /*1f20*/  ISETP.GE.U32.AND P1, PT, R0, UR7, PT ;  /* 0x0000000700007c0c */ /* 0x000fe2000bf26070 */
[--C-:B------:R-:W-:Y:S02]  /*1f30*/  IMAD.MOV.U32 R9, RZ, RZ, R7.reuse ;  /* 0x000000ffff097224 */ /* 0x100fe400078e0007 */
[--C-:B------:R-:W-:Y:S02]  /*1f40*/  IMAD.MOV.U32 R11, RZ, RZ, R7.reuse ;  /* 0x000000ffff0b7224 */ /* 0x100fe400078e0007 */
[--C-:B------:R-:W-:Y:S02]  /*1f50*/  IMAD.MOV.U32 R15, RZ, RZ, R7.reuse ;  /* 0x000000ffff0f7224 */ /* 0x100fe400078e0007 */
[--C-:B------:R-:W-:Y:S01]  /*1f60*/  IMAD.MOV.U32 R17, RZ, RZ, R7.reuse ;  /* 0x000000ffff117224 */ /* 0x100fe200078e0007 */
[----:B------:R-:W3:Y:S01]  /*1f70*/  @!P2 LD.E.STRONG.SM R9, desc[UR12][R2.64+0x80] ;  /* 0x0000800c0209a980 */ /* 0x000ee2000c10b900 */
[----:B------:R-:W-:Y:S01]  /*1f80*/  VIADD R0, R33, 0x160 ;  /* 0x0000016021007836 */ /* 0x000fe20000000000 */
[----:B------:R-:W-:Y:S01]  /*1f90*/  ISETP.GE.U32.AND P2, PT, R4, UR7, PT ;  /* 0x0000000704007c0c */ /* 0x000fe2000bf46070 */
[--C-:B------:R-:W-:Y:S01]  /*1fa0*/  IMAD.MOV.U32 R13, RZ, RZ, R7.reuse ;  /* 0x000000ffff0d7224 */ /* 0x100fe200078e0007 */
[----:B------:R-:W4:Y:S01]  /*1fb0*/  @!P3 LD.E.STRONG.SM R11, desc[UR12][R2.64+0x100] ;  /* 0x0001000c020bb980 */ /* 0x000f22000c10b900 */
[----:B------:R-:W-:Y:S01]  /*1fc0*/  IMAD.MOV.U32 R19, RZ, RZ, R7 ;  /* 0x000000ffff137224 */ /* 0x000fe200078e0007 */
[----:B------:R-:W-:-:S02]  /*1fd0*/  ISETP.GE.U32.AND P3, PT, R0, UR7, PT ;  /* 0x0000000700007c0c */ /* 0x000fc4000bf66070 */
[----:B------:R-:W4:Y:S01]  /*1fe0*/  @!P5 LD.E.STRONG.SM R15, desc[UR12][R2.64+0x200] ;  /* 0x0002000c020fd980 */ /* 0x000f22000c10b900 */
[----:B------:R-:W-:-:S03]  /*1ff0*/  ISETP.GE.U32.AND P5, PT, R37, UR7, PT ;  /* 0x0000000725007c0c */ /* 0x000fc6000bfa6070 */
[----:B------:R-:W4:Y:S01]  /*2000*/  @!P6 LD.E.STRONG.SM R17, desc[UR12][R2.64+0x280] ;  /* 0x0002800c0211e980 */ /* 0x000f22000c10b900 */
[----:B------:R-:W-:Y:S01]  /*2010*/  ISETP.GE.U32.AND P6, PT, R36, UR7, PT ;  /* 0x0000000724007c0c */ /* 0x000fe2000bfc6070 */
[C---:B------:R-:W-:Y:S02]  /*2020*/  VIADD R4, R33.reuse, 0x180 ;  /* 0x0000018021047836 */ /* 0x040fe40000000000 */
[----:B------:R-:W-:Y:S01]  /*2030*/  VIADD R0, R33, 0x1a0 ;  /* 0x000001a021007836 */ /* 0x000fe20000000000 */
[----:B------:R-:W4:Y:S01]  /*2040*/  @!P4 LD.E.STRONG.SM R13, desc[UR12][R2.64+0x180] ;  /* 0x0001800c020dc980 */ /* 0x000f22000c10b900 */
[--C-:B------:R-:W-:Y:S01]  /*2050*/  IMAD.MOV.U32 R21, RZ, RZ, R7.reuse ;  /* 0x000000ffff157224 */ /* 0x100fe200078e0007 */
[----:B------:R-:W-:Y:S01]  /*2060*/  ISETP.GE.U32.AND P4, PT, R4, UR7, PT ;  /* 0x0000000704007c0c */ /* 0x000fe2000bf86070 */
[--C-:B------:R-:W-:Y:S01]  /*2070*/  IMAD.MOV.U32 R23, RZ, RZ, R7.reuse ;  /* 0x000000ffff177224 */ /* 0x100fe200078e0007 */
[----:B------:R-:W4:Y:S01]  /*2080*/  @!P0 LD.E.STRONG.SM R19, desc[UR12][R2.64+0x300] ;  /* 0x0003000c02138980 */ /* 0x000f22000c10b900 */
[----:B------:R-:W-:Y:S01]  /*2090*/  ISETP.GE.U32.AND P0, PT, R0, UR7, PT ;  /* 0x0000000700007c0c */ /* 0x000fe2000bf06070 */
[----:B------:R-:W-:-:S02]  /*20a0*/  IMAD.MOV.U32 R25, RZ, RZ, R7 ;  /* 0x000000ffff197224 */ /* 0x000fc400078e0007 */
[--C-:B------:R-:W-:Y:S01]  /*20b0*/  IMAD.MOV.U32 R27, RZ, RZ, R7.reuse ;  /* 0x000000ffff1b7224 */ /* 0x100fe200078e0007 */
[----:B------:R-:W4:Y:S01]  /*20c0*/  @!P1 LD.E.STRONG.SM R21, desc[UR12][R2.64+0x380] ;  /* 0x0003800c02159980 */ /* 0x000f22000c10b900 */
[----:B------:R-:W-:Y:S02]  /*20d0*/  IMAD.MOV.U32 R29, RZ, RZ, R7 ;  /* 0x000000ffff1d7224 */ /* 0x000fe400078e0007 */
[C---:B------:R-:W-:Y:S01]  /*20e0*/  VIADD R4, R33.reuse, 0x1e0 ;  /* 0x000001e021047836 */ /* 0x040fe20000000000 */
[----:B------:R-:W4:Y:S01]  /*20f0*/  @!P5 LD.E.STRONG.SM R23, desc[UR12][R2.64+0x400] ;  /* 0x0004000c0217d980 */ /* 0x000f22000c10b900 */
[C---:B------:R-:W-:Y:S02]  /*2100*/  VIADD R0, R33.reuse, 0x200 ;  /* 0x0000020021007836 */ /* 0x040fe40000000000 */
[----:B------:R-:W-:Y:S01]  /*2110*/  VIADD R33, R33, 0x240 ;  /* 0x0000024021217836 */ /* 0x000fe20000000000 */
[----:B------:R-:W4:Y:S01]  /*2120*/  @!P6 LD.E.STRONG.SM R25, desc[UR12][R2.64+0x480] ;  /* 0x0004800c0219e980 */ /* 0x000f22000c10b900 */
[----:B------:R-:W-:-:S02]  /*2130*/  ISETP.GE.U32.AND P1, PT, R4, UR7, PT ;  /* 0x0000000704007c0c */ /* 0x000fc4000bf26070 */
[----:B------:R-:W-:Y:S01]  /*2140*/  ISETP.GE.U32.AND P5, PT, R0, UR7, PT ;  /* 0x0000000700007c0c */ /* 0x000fe2000bfa6070 */
[----:B------:R-:W4:Y:S01]  /*2150*/  @!P2 LD.E.STRONG.SM R27, desc[UR12][R2.64+0x500] ;  /* 0x0005000c021ba980 */ /* 0x000f22000c10b900 */
[----:B------:R-:W-:Y:S02]  /*2160*/  ISETP.GE.U32.AND P6, PT, R35, UR7, PT ;  /* 0x0000000723007c0c */ /* 0x000fe4000bfc6070 */
[----:B------:R-:W-:Y:S01]  /*2170*/  ISETP.GE.U32.AND P2, PT, R34, UR7, PT ;  /* 0x0000000722007c0c */ /* 0x000fe2000bf46070 */
[----:B------:R-:W4:Y:S01]  /*2180*/  @!P3 LD.E.STRONG.SM R29, desc[UR12][R2.64+0x580] ;  /* 0x0005800c021db980 */ /* 0x000f22000c10b900 */
[----:B------:R-:W-:Y:S01]  /*2190*/  ISETP.GE.U32.AND P3, PT, R33, UR7, PT ;  /* 0x0000000721007c0c */ /* 0x000fe2000bf66070 */
[--C-:B------:R-:W-:Y:S02]  /*21a0*/  IMAD.MOV.U32 R41, RZ, RZ, R7.reuse ;  /* 0x000000ffff297224 */ /* 0x100fe400078e0007 */
[--C-:B------:R-:W-:Y:S02]  /*21b0*/  IMAD.MOV.U32 R43, RZ, RZ, R7.reuse ;  /* 0x000000ffff2b7224 */ /* 0x100fe400078e0007 */
[----:B------:R-:W-:-:S02]  /*21c0*/  IMAD.MOV.U32 R45, RZ, RZ, R7 ;  /* 0x000000ffff2d7224 */ /* 0x000fc400078e0007 */
[--C-:B------:R-:W-:Y:S01]  /*21d0*/  IMAD.MOV.U32 R0, RZ, RZ, R7.reuse ;  /* 0x000000ffff007224 */ /* 0x100fe200078e0007 */
[----:B------:R-:W4:Y:S01]  /*21e0*/  @!P4 LD.E.STRONG.SM R41, desc[UR12][R2.64+0x600] ;  /* 0x0006000c0229c980 */ /* 0x000f22000c10b900 */
[--C-:B------:R-:W-:Y:S02]  /*21f0*/  IMAD.MOV.U32 R4, RZ, RZ, R7.reuse ;  /* 0x000000ffff047224 */ /* 0x100fe400078e0007 */
[----:B------:R-:W-:Y:S01]  /*2200*/  IMAD.MOV.U32 R6, RZ, RZ, R7 ;  /* 0x000000ffff067224 */ /* 0x000fe200078e0007 */
[----:B------:R-:W4:Y:S04]  /*2210*/  @!P0 LD.E.STRONG.SM R43, desc[UR12][R2.64+0x680] ;  /* 0x0006800c022b8980 */ /* 0x000f28000c10b900 */
[----:B------:R-:W4:Y:S04]  /*2220*/  @!P6 LD.E.STRONG.SM R45, desc[UR12][R2.64+0x700] ;  /* 0x0007000c022de980 */ /* 0x000f28000c10b900 */
[----:B------:R-:W4:Y:S04]  /*2230*/  @!P1 LD.E.STRONG.SM R0, desc[UR12][R2.64+0x780] ;  /* 0x0007800c02009980 */ /* 0x000f28000c10b900 */
[----:B------:R-:W4:Y:S04]  /*2240*/  @!P5 LD.E.STRONG.SM R4, desc[UR12][R2.64+0x800] ;  /* 0x0008000c0204d980 */ /* 0x000f28000c10b900 */
[----:B------:R-:W4:Y:S04]  /*2250*/  @!P2 LD.E.STRONG.SM R6, desc[UR12][R2.64+0x880] ;  /* 0x0008800c0206a980 */ /* 0x000f28000c10b900 */
[----:B------:R-:W4:Y:S01]  /*2260*/  @!P3 LD.E.STRONG.SM R7, desc[UR12][R2.64+0x900] ;  /* 0x0009000c0207b980 */ /* 0x000f22000c10b900 */
[----:B------:R-:W0:Y:S01]  /*2270*/  S2R R39, SR_LANEID ;  /* 0x0000000000277919 */ /* 0x000e220000000000 */
[----:B------:R-:W1:Y:S01]  /*2280*/  S2UR UR5, SR_CgaCtaId ;  /* 0x00000000000579c3 */ /* 0x000e620000008800 */
[----:B------:R-:W-:Y:S01]  /*2290*/  SHF.R.U32.HI R40, RZ, 0x5, R31 ;  /* 0x00000005ff287819 */ /* 0x000fe2000001161f */
[----:B------:R-:W-:-:S02]  /*22a0*/  UMOV UR4, 0x400 ;  /* 0x0000040000047882 */ /* 0x000fc40000000000 */
[----:B-1----:R-:W-:Y:S02]  /*22b0*/  ULEA UR4, UR5, UR4, 0x18 ;  /* 0x0000000405047291 */ /* 0x002fe4000f8ec0ff */
[----:B0-----:R-:W-:-:S05]  /*22c0*/  IMAD R30, R40, 0x260, R39 ;  /* 0x00000260281e7824 */ /* 0x001fca00078e0227 */
[----:B------:R-:W-:-:S05]  /*22d0*/  LEA R30, R30, UR4, 0x2 ;  /* 0x000000041e1e7c11 */ /* 0x000fca000f8e10ff */
[----:B------:R-:W-:Y:S01]  /*22e0*/  IMAD R8, R39, 0x48, R30 ;  /* 0x0000004827087824 */ /* 0x000fe200078e021e */
[----:B------:R-:W-:Y:S01]  /*22f0*/  UISETP.NE.AND UP0, UPT, UR6, URZ, UPT ;  /* 0x000000ff0600728c */ /* 0x000fe2000bf05270 */
        /* <DEDUP_REMOVED lines=41> */
[----:B0-----:R-:W-:Y:S02]  /*2590*/  IADD3 R8, PT, PT, R28, R29, R32 ;  /* 0x0000001d1c087210 */ /* 0x001fe40007ffe020 */
[----:B------:R-:W-:Y:S02]  /*25a0*/  ISETP.NE.AND P1, PT, R39, 0x1f, PT ;  /* 0x0000001f2700780c */ /* 0x000fe40003f25270 */
[----:B------:R-:W-:Y:S02]  /*25b0*/  IADD3 R8, PT, PT, R26, R27, R8 ;  /* 0x0000001b1a087210 */ /* 0x000fe40007ffe008 */
[----:B------:R-:W-:Y:S02]  /*25c0*/  ISETP.NE.AND P2, PT, R40, 0xc, PT ;  /* 0x0000000c2800780c */ /* 0x000fe40003f45270 */
        /* <DEDUP_REMOVED lines=30> */
[----:B------:R-:W-:-:S03]  /*27b0*/  IMAD.IADD R11, R11, 0x1, R10 ;  /* 0x000000010b0b7824 */ /* 0x000fc600078e020a */
        /* <DEDUP_REMOVED lines=16> */
[----:B------:R-:W-:-:S04]  /*28c0*/  ISETP.NE.AND P0, PT, R40, 0x8, PT ;  /* 0x000000082800780c */ /* 0x000fc80003f05270 */
[----:B------:R-:W-:Y:S02]  /*28d0*/  SEL R8, R15, R8, !P0 ;  /* 0x000000080f087207 */ /* 0x000fe40004000000 */
[----:B------:R-:W-:Y:S02]  /*28e0*/  ISETP.NE.AND P0, PT, R40, 0xa, PT ;  /* 0x0000000a2800780c */ /* 0x000fe40003f05270 */
[----:B------:R-:W-:Y:S02]  /*28f0*/  SEL R8, R16, R8, !P1 ;  /* 0x0000000810087207 */ /* 0x000fe40004800000 */
[----:B------:R-:W-:Y:S02]  /*2900*/  ISETP.NE.AND P1, PT, R40, 0xb, PT ;  /* 0x0000000b2800780c */ /* 0x000fe40003f25270 */
[----:B------:R-:W-:Y:S02]  /*2910*/  SEL R8, R17, R8, !P0 ;  /* 0x0000000811087207 */ /* 0x000fe40004000000 */
[----:B------:R-:W-:-:S02]  /*2920*/  ISETP.GE.U32.AND P0, PT, R31, 0x20, PT ;  /* 0x000000201f00780c */ /* 0x000fc40003f06070 */
[----:B------:R-:W-:Y:S01]  /*2930*/  SEL R8, R18, R8, !P1 ;  /* 0x0000000812087207 */ /* 0x000fe20004800000 */
[----:B------:R-:W-:Y:S01]  /*2940*/  @!P2 IMAD.IADD R8, R19, 0x1, R18 ;  /* 0x000000011308a824 */ /* 0x000fe200078e0212 */
[----:B------:R-:W-:-:S04]  /*2950*/  ISETP.NE.AND P1, PT, R39, RZ, PT ;  /* 0x000000ff2700720c */ /* 0x000fc80003f25270 */
[----:B------:R-:W-:Y:S02]  /*2960*/  SEL R41, R41, RZ, P1 ;  /* 0x000000ff29297207 */ /* 0x000fe40000800000 */
[----:B------:R-:W-:-:S04]  /*2970*/  SEL R9, R8, RZ, P0 ;  /* 0x000000ff08097207 */ /* 0x000fc80000000000 */
[----:B-----5:R-:W-:Y:S01]  /*2980*/  IADD3 R9, PT, PT, R9, R41, R38 ;  /* 0x0000002909097210 */ /* 0x020fe20007ffe026 */
[----:B------:R-:W-:Y:S06]  /*2990*/  BRA `(.L_x_18) ;  /* 0x0000000c005c7947 */ /* 0x000fec0003800000 */
.L_x_17:
[----:B0-----:R-:W-:Y:S02]  /*29a0*/  IADD3 R8, PT, PT, R28, R29, R32 ;  /* 0x0000001d1c087210 */ /* 0x001fe40007ffe020 */
[C---:B------:R-:W-:Y:S02]  /*29b0*/  ISETP.NE.AND P1, PT, R39.reuse, 0x1f, PT ;  /* 0x0000001f2700780c */ /* 0x040fe40003f25270 */
[----:B------:R-:W-:Y:S02]  /*29c0*/  IADD3 R8, PT, PT, R26, R27, R8 ;  /* 0x0000001b1a087210 */ /* 0x000fe40007ffe008 */
        /* <DEDUP_REMOVED lines=37> */
[----:B------:R-:W-:Y:S01]  /*2c20*/  IMAD.IADD R14, R14, 0x1, R13 ;  /* 0x000000010e0e7824 */ /* 0x000fe200078e020d */
[----:B------:R-:W0:Y:S02]  /*2c30*/  LDS R11, [UR4+0x40] ;  /* 0x00004004ff0b7984 */ /* 0x000e240008000800 */
        /* <DEDUP_REMOVED lines=14> */
[----:B------:R-:W-:-:S04]  /*2d20*/  ISETP.NE.AND P0, PT, R40, 0xa, PT ;  /* 0x0000000a2800780c */ /* 0x000fc80003f05270 */
[----:B------:R-:W-:Y:S01]  /*2d30*/  SEL R8, R17, R8, !P0 ;  /* 0x0000000811087207 */ /* 0x000fe20004000000 */
[----:B------:R-:W-:Y:S01]  /*2d40*/  IMAD.IADD R17, R41, 0x1, -R38 ;  /* 0x0000000129117824 */ /* 0x000fe200078e0a26 */
[----:B------:R-:W-:-:S04]  /*2d50*/  ISETP.NE.AND P0, PT, R40, 0xb, PT ;  /* 0x0000000b2800780c */ /* 0x000fc80003f05270 */
[----:B------:R-:W-:Y:S02]  /*2d60*/  SEL R8, R18, R8, !P0 ;  /* 0x0000000812087207 */ /* 0x000fe40004000000 */
[----:B------:R-:W-:Y:S01]  /*2d70*/  ISETP.GT.U32.AND P0, PT, R31, 0x1f, PT ;  /* 0x0000001f1f00780c */ /* 0x000fe20003f04070 */
[----:B0-----:R-:W-:Y:S01]  /*2d80*/  IMAD.IADD R11, R19, 0x1, R11 ;  /* 0x00000001130b7824 */ /* 0x001fe200078e020b */
        /* <DEDUP_REMOVED lines=22> */
.L_x_64:
[----:B------:R-:W-:Y:S05]  /*2ef0*/  @!P0 BRA `(.L_x_21) ;  /* 0x0000000000248947 */ /* 0x000fea0003800000 */
[----:B------:R-:W-:-:S07]  /*2f00*/  IMAD.MOV.U32 R14, RZ, RZ, 0x1de ;  /* 0x000001deff0e7424 */ /* 0x000fce00078e00ff */
.L_x_23:
[----:B------:R-:W-:Y:S05]  /*2f10*/  NANOSLEEP R14 ;  /* 0x0000000e0000735d */ /* 0x000fea0003800000 */
[----:B------:R-:W2:Y:S01]  /*2f20*/  LD.E.64.STRONG.GPU R8, desc[UR12][R12.64+0x100] ;  /* 0x0001000c0c087980 */ /* 0x000ea2000c10fb00 */
[----:B------:R-:W-:Y:S01]  /*2f30*/  UMOV UR5, 0xffffffff ;  /* 0xffffffff00057882 */ /* 0x000fe20000000000 */
[----:B------:R-:W-:Y:S02]  /*2f40*/  SHF.R.U32.HI R14, RZ, 0x1, R14 ;  /* 0x00000001ff0e7819 */ /* 0x000fe4000001160e */
[----:B--2---:R-:W-:Y:S01]  /*2f50*/  ISETP.NE.AND P0, PT, R8, 0x63, PT ;  /* 0x000000630800780c */ /* 0x004fe20003f05270 */
[----:B------:R-:W-:-:S12]  /*2f60*/  BRA.DIV UR5, `(.L_x_22) ;  /* 0x0000001a05747947 */ /* 0x000fd8000b800000 */
[----:B------:R-:W-:-:S13]  /*2f70*/  VOTE.ANY P0, !P0 ;  /* 0x0000000000ff7806 */ /* 0x000fda0004000100 */
.L_x_67:
[----:B------:R-:W-:Y:S05]  /*2f80*/  @P0 BRA `(.L_x_23) ;  /* 0xfffffffc00e00947 */ /* 0x000fea000383ffff */
.L_x_21:
[----:B------:R-:W-:Y:S01]  /*2f90*/  UMOV UR5, 0xffffffff ;  /* 0xffffffff00057882 */ /* 0x000fe20000000000 */
[----:B------:R-:W-:Y:S02]  /*2fa0*/  ISETP.NE.AND P2, PT, R8, 0x65, PT ;  /* 0x000000650800780c */ /* 0x000fe40003f45270 */
[----:B------:R-:W-:Y:S11]  /*2fb0*/  BRA.DIV UR5, `(.L_x_24) ;  /* 0x0000001a05807947 */ /* 0x000ff6000b800000 */
[----:B------:R-:W0:Y:S01]  /*2fc0*/  S2R R19, SR_GEMASK ;  /* 0x0000000000137919 */ /* 0x000e220000003c00 */
[----:B------:R-:W-:-:S04]  /*2fd0*/  VOTE.ANY R10, PT, !P2 ;  /* 0x00000000000a7806 */ /* 0x000fc800050e0100 */
[----:B0-----:R-:W-:-:S05]  /*2fe0*/  LOP3.LUT R10, R10, 0x80000000, R19, 0xec, !PT ;  /* 0x800000000a0a7812 */ /* 0x001fca00078eec13 */
[----:B------:R-:W-:-:S05]  /*2ff0*/  VIADD R13, R10, 0xffffffff ;  /* 0xffffffff0a0d7836 */ /* 0x000fca0000000000 */
[----:B------:R-:W-:Y:S01]  /*3000*/  LOP3.LUT R13, R10, R13, RZ, 0xc, !PT ;  /* 0x0000000d0a0d7212 */ /* 0x000fe200078e0cff */
[----:B------:R-:W-:-:S03]  /*3010*/  VIADD R10, R39, 0x2 ;  /* 0x00000002270a7836 */ /* 0x000fc60000000000 */
[----:B------:R-:W0:Y:S02]  /*3020*/  POPC R15, R13 ;  /* 0x0000000d000f7309 */ /* 0x000e240000000000 */
[----:B0-----:R-:W0:Y:S01]  /*3030*/  SHFL.DOWN PT, R16, R9, 0x1, R15 ;  /* 0x0820000009107989 */ /* 0x001e2200000e000f */
[----:B------:R-:W-:-:S04]  /*3040*/  ISETP.GE.AND P0, PT, R39, R15, PT ;  /* 0x0000000f2700720c */ /* 0x000fc80003f06270 */
[----:B0-----:R-:W-:Y:S02]  /*3050*/  SEL R16, R16, RZ, !P0 ;  /* 0x000000ff10107207 */ /* 0x001fe40004000000 */
[----:B------:R-:W-:Y:S01]  /*3060*/  ISETP.GT.AND P0, PT, R10, R15, PT ;  /* 0x0000000f0a00720c */ /* 0x000fe20003f04270 */
[----:B------:R-:W-:Y:S02]  /*3070*/  VIADD R10, R39, 0x4 ;  /* 0x00000004270a7836 */ /* 0x000fe40000000000 */
[----:B------:R-:W-:-:S05]  /*3080*/  IMAD.IADD R12, R16, 0x1, R9 ;  /* 0x00000001100c7824 */ /* 0x000fca00078e0209 */
[----:B------:R-:W0:Y:S02]  /*3090*/  SHFL.DOWN PT, R16, R12, 0x2, R15 ;  /* 0x084000000c107989 */ /* 0x000e2400000e000f */
[----:B0-----:R-:W-:Y:S02]  /*30a0*/  SEL R43, R16, RZ, !P0 ;  /* 0x000000ff102b7207 */ /* 0x001fe40004000000 */
[----:B------:R-:W-:Y:S01]  /*30b0*/  ISETP.GT.AND P0, PT, R10, R15, PT ;  /* 0x0000000f0a00720c */ /* 0x000fe20003f04270 */
[----:B------:R-:W-:Y:S02]  /*30c0*/  VIADD R10, R39, 0x8 ;  /* 0x00000008270a7836 */ /* 0x000fe40000000000 */
[----:B------:R-:W-:Y:S02]  /*30d0*/  IMAD.IADD R38, R12, 0x1, R43 ;  /* 0x000000010c267824 */ /* 0x000fe400078e022b */
[----:B------:R-:W0:Y:S03]  /*30e0*/  LDC.64 R12, c[0x0][0x390] ;  /* 0x0000e400ff0c7b82 */ /* 0x000e260000000a00 */
[----:B------:R-:W1:Y:S02]  /*30f0*/  SHFL.DOWN PT, R16, R38, 0x4, R15 ;  /* 0x0880000026107989 */ /* 0x000e6400000e000f */
[----:B-1----:R-:W-:-:S02]  /*3100*/  SEL R9, R16, RZ, !P0 ;  /* 0x000000ff10097207 */ /* 0x002fc40004000000 */
[----:B------:R-:W-:-:S03]  /*3110*/  ISETP.GT.AND P0, PT, R10, R15, PT ;  /* 0x0000000f0a00720c */ /* 0x000fc60003f04270 */
[----:B------:R-:W-:Y:S01]  /*3120*/  IMAD.IADD R44, R38, 0x1, R9 ;  /* 0x00000001262c7824 */ /* 0x000fe200078e0209 */
[----:B0-----:R-:W-:-:S04]  /*3130*/  IADD3 R38, P3, PT, R12, 0x100, RZ ;  /* 0x000001000c267810 */ /* 0x001fc80007f7e0ff */
[----:B------:R-:W0:Y:S01]  /*3140*/  SHFL.DOWN PT, R16, R44, 0x8, R15 ;  /* 0x090000002c107989 */ /* 0x000e2200000e000f */
[----:B------:R-:W-:Y:S01]  /*3150*/  IMAD.X R43, RZ, RZ, R13, P3 ;  /* 0x000000ffff2b7224 */ /* 0x000fe200018e060d */
[----:B0-----:R-:W-:Y:S02]  /*3160*/  SEL R9, R16, RZ, !P0 ;  /* 0x000000ff10097207 */ /* 0x001fe40004000000 */
[----:B------:R-:W-:Y:S01]  /*3170*/  ISETP.NE.AND P0, PT, R8, 0x65, PT ;  /* 0x000000650800780c */ /* 0x000fe20003f05270 */
[----:B------:R-:W-:Y:S02]  /*3180*/  VIADD R8, R39, 0x10 ;  /* 0x0000001027087836 */ /* 0x000fe40000000000 */
[----:B------:R-:W-:-:S03]  /*3190*/  IMAD.IADD R42, R44, 0x1, R9 ;  /* 0x000000012c2a7824 */ /* 0x000fc600078e0209 */
[----:B------:R-:W-:Y:S02]  /*31a0*/  ISETP.GT.AND P2, PT, R8, R15, PT ;  /* 0x0000000f0800720c */ /* 0x000fe40003f44270 */
[----:B------:R-:W0:Y:S05]  /*31b0*/  SHFL.DOWN PT, R16, R42, 0x10, R15 ;  /* 0x0a0000002a107989 */ /* 0x000e2a00000e000f */
[----:B------:R-:W-:Y:S02]  /*31c0*/  VOTE.ALL P0, P0 ;  /* 0x0000000000ff7806 */ /* 0x000fe40000000000 */
[----:B0-----:R-:W-:-:S05]  /*31d0*/  SEL R9, R16, RZ, !P2 ;  /* 0x000000ff10097207 */ /* 0x001fca0005000000 */
[----:B------:R-:W-:-:S07]  /*31e0*/  IMAD.IADD R12, R42, 0x1, R9 ;  /* 0x000000012a0c7824 */ /* 0x000fce00078e0209 */
.L_x_76:
[----:B------:R-:W-:Y:S05]  /*31f0*/  @!P0 BRA `(.L_x_25) ;  /* 0x0000000000e48947 */ /* 0x000fea0003800000 */
[----:B------:R-:W-:-:S07]  /*3200*/  IMAD.MOV.U32 R42, RZ, RZ, 0x1de ;  /* 0x000001deff2a7424 */ /* 0x000fce00078e00ff */
.L_x_31:
[----:B------:R-:W-:Y:S02]  /*3210*/  IMAD.MOV.U32 R8, RZ, RZ, R38 ;  /* 0x000000ffff087224 */ /* 0x000fe400078e0026 */
[----:B------:R-:W-:Y:S02]  /*3220*/  IMAD.MOV.U32 R9, RZ, RZ, R43 ;  /* 0x000000ffff097224 */ /* 0x000fe400078e002b */
        /* <DEDUP_REMOVED lines=8> */
.L_x_79:
[----:B------:R-:W-:Y:S05]  /*32b0*/  @!P0 BRA `(.L_x_27) ;  /* 0x0000000000248947 */ /* 0x000fea0003800000 */
[----:B------:R-:W-:-:S07]  /*32c0*/  IMAD.MOV.U32 R13, RZ, RZ, R42 ;  /* 0x000000ffff0d7224 */ /* 0x000fce00078e002a */
.L_x_29:
[----:B------:R-:W-:Y:S05]  /*32d0*/  NANOSLEEP R13 ;  /* 0x0000000d0000735d */ /* 0x000fea0003800000 */
[----:B------:R-:W2:Y:S01]  /*32e0*/  LD.E.64.STRONG.GPU R8, desc[UR12][R14.64+-0x100] ;  /* 0xffff000c0e087980 */ /* 0x000ea2000c10fb00 */
[----:B------:R-:W-:Y:S01]  /*32f0*/  UMOV UR5, 0xffffffff ;  /* 0xffffffff00057882 */ /* 0x000fe20000000000 */
[----:B------:R-:W-:Y:S02]  /*3300*/  SHF.R.U32.HI R13, RZ, 0x1, R13 ;  /* 0x00000001ff0d7819 */ /* 0x000fe4000001160d */
[----:B--2---:R-:W-:Y:S01]  /*3310*/  ISETP.NE.AND P0, PT, R8, 0x63, PT ;  /* 0x000000630800780c */ /* 0x004fe20003f05270 */
[----:B------:R-:W-:-:S12]  /*3320*/  BRA.DIV UR5, `(.L_x_28) ;  /* 0x0000001a05c87947 */ /* 0x000fd8000b800000 */
[----:B------:R-:W-:-:S13]  /*3330*/  VOTE.ANY P0, !P0 ;  /* 0x0000000000ff7806 */ /* 0x000fda0004000100 */
.L_x_82:
[----:B------:R-:W-:Y:S05]  /*3340*/  @P0 BRA `(.L_x_29) ;  /* 0xfffffffc00e00947 */ /* 0x000fea000383ffff */
.L_x_27:
[----:B------:R-:W-:Y:S01]  /*3350*/  UMOV UR5, 0xffffffff ;  /* 0xffffffff00057882 */ /* 0x000fe20000000000 */
[----:B------:R-:W-:Y:S02]  /*3360*/  ISETP.NE.AND P0, PT, R8, 0x65, PT ;  /* 0x000000650800780c */ /* 0x000fe40003f05270 */
[----:B------:R-:W-:Y:S11]  /*3370*/  BRA.DIV UR5, `(.L_x_30) ;  /* 0x0000001a05d47947 */ /* 0x000ff6000b800000 */
[----:B------:R-:W-:Y:S01]  /*3380*/  VOTE.ANY R10, PT, !P0 ;  /* 0x00000000000a7806 */ /* 0x000fe200040e0100 */
[----:B------:R-:W-:-:S03]  /*3390*/  VIADD R18, R18, 0xffffffe0 ;  /* 0xffffffe012127836 */ /* 0x000fc60000000000 */
[----:B------:R-:W-:-:S05]  /*33a0*/  LOP3.LUT R10, R10, 0x80000000, R19, 0xec, !PT ;  /* 0x800000000a0a7812 */ /* 0x000fca00078eec13 */
        /* <DEDUP_REMOVED lines=14> */
[----:B------:R-:W-:-:S05]  /*3490*/  IMAD.IADD R45, R44, 0x1, R45 ;  /* 0x000000012c2d7824 */ /* 0x000fca00078e022d */
[----:B------:R-:W0:Y:S02]  /*34a0*/  SHFL.DOWN PT, R16, R45, 0x4, R15 ;  /* 0x088000002d107989 */ /* 0x000e2400000e000f */
[----:B0-----:R-:W-:Y:S02]  /*34b0*/  SEL R16, R16, RZ, !P0 ;  /* 0x000000ff10107207 */ /* 0x001fe40004000000 */
[----:B------:R-:W-:-:S03]  /*34c0*/  ISETP.GT.AND P0, PT, R10, R15, PT ;  /* 0x0000000f0a00720c */ /* 0x000fc60003f04270 */
[----:B------:R-:W-:-:S05]  /*34d0*/  IMAD.IADD R9, R45, 0x1, R16 ;  /* 0x000000012d097824 */ /* 0x000fca00078e0210 */
[----:B------:R-:W0:Y:S02]  /*34e0*/  SHFL.DOWN PT, R16, R9, 0x8, R15 ;  /* 0x0900000009107989 */ /* 0x000e2400000e000f */
[----:B0-----:R-:W-:Y:S02]  /*34f0*/  SEL R16, R16, RZ, !P0 ;  /* 0x000000ff10107207 */ /* 0x001fe40004000000 */
[----:B------:R-:W-:Y:S01]  /*3500*/  ISETP.NE.AND P0, PT, R8, 0x65, PT ;  /* 0x000000650800780c */ /* 0x000fe20003f05270 */
[----:B------:R-:W-:Y:S02]  /*3510*/  VIADD R8, R39, 0x10 ;  /* 0x0000001027087836 */ /* 0x000fe40000000000 */
[----:B------:R-:W-:-:S03]  /*3520*/  IMAD.IADD R44, R9, 0x1, R16 ;  /* 0x00000001092c7824 */ /* 0x000fc600078e0210 */
[----:B------:R-:W-:Y:S02]  /*3530*/  ISETP.GT.AND P2, PT, R8, R15, PT ;  /* 0x0000000f0800720c */ /* 0x000fe40003f44270 */
[----:B------:R-:W0:Y:S05]  /*3540*/  SHFL.DOWN PT, R16, R44, 0x10, R15 ;  /* 0x0a0000002c107989 */ /* 0x000e2a00000e000f */
[----:B------:R-:W-:Y:S02]  /*3550*/  VOTE.ALL P0, P0 ;  /* 0x0000000000ff7806 */ /* 0x000fe40000000000 */
[----:B0-----:R-:W-:-:S04]  /*3560*/  SEL R13, R16, RZ, !P2 ;  /* 0x000000ff100d7207 */ /* 0x001fc80005000000 */
[----:B------:R-:W-:-:S07]  /*3570*/  IADD3 R12, PT, PT, R44, R13, R12 ;  /* 0x0000000d2c0c7210 */ /* 0x000fce0007ffe00c */
.L_x_91:
[----:B------:R-:W-:Y:S05]  /*3580*/  @P0 BRA `(.L_x_31) ;  /* 0xfffffffc00200947 */ /* 0x000fea000383ffff */
.L_x_25:
[----:B------:R-:W-:Y:S01]  /*3590*/  ISETP.NE.AND P0, PT, R39, RZ, PT ;  /* 0x000000ff2700720c */ /* 0x000fe20003f05270 */
[----:B------:R-:W0:Y:S01]  /*35a0*/  @!P1 S2R R9, SR_CgaCtaId ;  /* 0x0000000000099919 */ /* 0x000e220000008800 */
[----:B------:R-:W-:Y:S01]  /*35b0*/  @!P1 MOV R8, 0x400 ;  /* 0x0000040000089802 */ /* 0x000fe20000000f00 */
[----:B------:R-:W-:Y:S02]  /*35c0*/  @!P1 IMAD.IADD R11, R11, 0x1, R12 ;  /* 0x000000010b0b9824 */ /* 0x000fe400078e020c */
[----:B------:R-:W-:-:S05]  /*35d0*/  @!P1 IMAD.MOV.U32 R10, RZ, RZ, 0x65 ;  /* 0x00000065ff0a9424 */ /* 0x000fca00078e00ff */
[----:B------:R1:W-:Y:S03]  /*35e0*/  @!P1 ST.E.64.STRONG.GPU desc[UR12][R40.64+0x100], R10 ;  /* 0x0001000a28009985 */ /* 0x0003e6000c10fb0c */
[----:B------:R-:W-:Y:S01]  /*35f0*/  @!P0 MOV R13, 0x400 ;  /* 0x00000400000d8802 */ /* 0x000fe20000000f00 */
[----:B------:R-:W2:Y:S01]  /*3600*/  @!P0 S2R R14, SR_CgaCtaId ;  /* 0x00000000000e8919 */ /* 0x000ea20000008800 */
[----:B0-----:R-:W-:Y:S01]  /*3610*/  @!P1 LEA R9, R9, R8, 0x18 ;  /* 0x0000000809099211 */ /* 0x001fe200078ec0ff */
[----:B------:R-:W-:Y:S02]  /*3620*/  IMAD.MOV.U32 R8, RZ, RZ, R17 ;  /* 0x000000ffff087224 */ /* 0x000fe400078e0011 */
[----:B------:R-:W-:Y:S02]  /*3630*/  @!P0 IMAD.MOV.U32 R8, RZ, RZ, R12 ;  /* 0x000000ffff088224 */ /* 0x000fe400078e000c */
[----:B------:R1:W-:Y:S04]  /*3640*/  @!P1 STS [R9+0x8], R11 ;  /* 0x0000080b09009388 */ /* 0x0003e80000000800 */
[----:B------:R1:W-:Y:S01]  /*3650*/  @!P1 STS [R9+0x4], R12 ;  /* 0x0000040c09009388 */ /* 0x0003e20000000800 */
[----:B--2---:R-:W-:-:S05]  /*3660*/  @!P0 LEA R13, R14, R13, 0x18 ;  /* 0x0000000d0e0d8211 */ /* 0x004fca00078ec0ff */
[----:B------:R1:W-:Y:S02]  /*3670*/  @!P0 STS [R13+0x54], R12 ;  /* 0x0000540c0d008388 */ /* 0x0003e40000000800 */
.L_x_19:
        /* <DEDUP_REMOVED lines=9> */
.L_x_18:
[----:B------:R-:W-:Y:S01]  /*3710*/  IMAD.IADD R32, R32, 0x1, R9 ;  /* 0x0000000120207824 */ /* 0x000fe200078e0209 */
[----:B------:R-:W0:Y:S01]  /*3720*/  S2R R11, SR_LANEID ;  /* 0x00000000000b7919 */ /* 0x000e220000000000 */
[----:B------:R-:W-:Y:S02]  /*3730*/  BAR.SYNC.DEFER_BLOCKING 0x0 ;  /* 0x0000000000007b1d */ /* 0x000fe40000010000 */
[----:B------:R-:W-:Y:S01]  /*3740*/  IMAD.IADD R29, R29, 0x1, R32 ;  /* 0x000000011d1d7824 */ /* 0x000fe200078e0220 */
[----:B------:R-:W-:Y:S01]  /*3750*/  ISETP.NE.AND P0, PT, R31, RZ, PT ;  /* 0x000000ff1f00720c */ /* 0x000fe20003f05270 */
[----:B------:R-:W-:Y:S02]  /*3760*/  IMAD.U32 R14, RZ, RZ, UR7 ;  /* 0x00000007ff0e7e24 */ /* 0x000fe4000f8e00ff */
[----:B------:R-:W-:Y:S01]  /*3770*/  IMAD.IADD R28, R28, 0x1, R29 ;  /* 0x000000011c1c7824 */ /* 0x000fe200078e021d */
[----:B------:R-:W1:Y:S01]  /*3780*/  LDCU.64 UR8, c[0x0][0x388] ;  /* 0x00007100ff0877ac */ /* 0x000e620008000a00 */
[----:B------:R-:W2:Y:S02]  /*3790*/  S2R R12, SR_TID.X ;  /* 0x00000000000c7919 */ /* 0x000ea40000002100 */
[----:B------:R-:W-:-:S04]  /*37a0*/  IMAD.IADD R27, R27, 0x1, R28 ;  /* 0x000000011b1b7824 */ /* 0x000fc800078e021c */
[----:B------:R-:W-:-:S04]  /*37b0*/  IMAD.IADD R26, R26, 0x1, R27 ;  /* 0x000000011a1a7824 */ /* 0x000fc800078e021b */
[----:B------:R-:W-:-:S04]  /*37c0*/  IMAD.IADD R25, R25, 0x1, R26 ;  /* 0x0000000119197824 */ /* 0x000fc800078e021a */
[----:B------:R-:W-:-:S04]  /*37d0*/  IMAD.IADD R24, R24, 0x1, R25 ;  /* 0x0000000118187824 */ /* 0x000fc800078e0219 */
[----:B------:R-:W-:Y:S02]  /*37e0*/  IMAD.IADD R23, R23, 0x1, R24 ;  /* 0x0000000117177824 */ /* 0x000fe400078e0218 */
[----:B0-----:R-:W-:Y:S02]  /*37f0*/  IMAD R10, R11, 0x48, R30 ;  /* 0x000000480b0a7824 */ /* 0x001fe400078e021e */
[----:B------:R-:W-:-:S03]  /*3800*/  IMAD.IADD R22, R22, 0x1, R23 ;  /* 0x0000000116167824 */ /* 0x000fc600078e0217 */
[----:B------:R0:W-:Y:S01]  /*3810*/  STS [R10], R9 ;  /* 0x000000090a007388 */ /* 0x0001e20000000800 */
[----:B------:R-:W-:-:S03]  /*3820*/  IMAD.IADD R21, R21, 0x1, R22 ;  /* 0x0000000115157824 */ /* 0x000fc600078e0216 */
[----:B------:R-:W-:Y:S01]  /*3830*/  STS [R10+0x4], R32 ;  /* 0x000004200a007388 */ /* 0x000fe20000000800 */
        /* <DEDUP_REMOVED lines=12> */
[----:B0-----:R-:W-:-:S03]  /*3900*/  IMAD.IADD R9, R2, 0x1, R3 ;  /* 0x0000000102097824 */ /* 0x001fc600078e0203 */
[----:B------:R-:W-:Y:S01]  /*3910*/  STS [R10+0x20], R23 ;  /* 0x000020170a007388 */ /* 0x000fe20000000800 */
[----:B------:R-:W-:-:S03]  /*3920*/  IMAD.IADD R0, R0, 0x1, R9 ;  /* 0x0000000100007824 */ /* 0x000fc600078e0209 */
[----:B------:R-:W-:Y:S04]  /*3930*/  STS [R10+0x24], R22 ;  /* 0x000024160a007388 */ /* 0x000fe80000000800 */
[----:B------:R-:W-:Y:S04]  /*3940*/  STS [R10+0x28], R21 ;  /* 0x000028150a007388 */ /* 0x000fe80000000800 */
[----:B------:R-:W-:Y:S04]  /*3950*/  STS [R10+0x2c], R20 ;  /* 0x00002c140a007388 */ /* 0x000fe80000000800 */
[----:B------:R-:W-:Y:S04]  /*3960*/  STS [R10+0x30], R7 ;  /* 0x000030070a007388 */ /* 0x000fe80000000800 */
[----:B------:R-:W-:Y:S04]  /*3970*/  STS [R10+0x34], R6 ;  /* 0x000034060a007388 */ /* 0x000fe80000000800 */
[----:B------:R-:W-:Y:S04]  /*3980*/  STS [R10+0x38], R5 ;  /* 0x000038050a007388 */ /* 0x000fe80000000800 */
[----:B------:R-:W-:Y:S04]  /*3990*/  STS [R10+0x3c], R8 ;  /* 0x00003c080a007388 */ /* 0x000fe80000000800 */
[----:B------:R2:W-:Y:S04]  /*39a0*/  STS [R10+0x40], R3 ;  /* 0x000040030a007388 */ /* 0x0005e80000000800 */
[----:B------:R-:W-:Y:S04]  /*39b0*/  STS [R10+0x44], R9 ;  /* 0x000044090a007388 */ /* 0x000fe80000000800 */
[----:B------:R0:W-:Y:S01]  /*39c0*/  STS [R10+0x48], R0 ;  /* 0x000048000a007388 */ /* 0x0001e20000000800 */
[----:B------:R-:W-:-:S03]  /*39d0*/  NOP ;  /* 0x0000000000007918 */ /* 0x000fc60000000000 */
[----:B------:R-:W-:Y:S01]  /*39e0*/  LDS R43, [R30] ;  /* 0x000000001e2b7984 */ /* 0x000fe20000000800 */
[C---:B--2---:R-:W-:Y:S02]  /*39f0*/  LOP3.LUT R3, R12.reuse, 0x1f, RZ, 0xc0, !PT ;  /* 0x0000001f0c037812 */ /* 0x044fe400078ec0ff */
[----:B------:R-:W-:Y:S01]  /*3a00*/  LOP3.LUT R12, R12, 0x3e0, RZ, 0xc0, !PT ;  /* 0x000003e00c0c7812 */ /* 0x000fe200078ec0ff */
[----:B------:R-:W-:Y:S04]  /*3a10*/  LDS R45, [R30+0x80] ;  /* 0x000080001e2d7984 */ /* 0x000fe80000000800 */
[----:B------:R-:W-:Y:S01]  /*3a20*/  LDS R4, [R30+0x100] ;  /* 0x000100001e047984 */ /* 0x000fe20000000800 */
[----:B------:R-:W-:-:S03]  /*3a30*/  IMAD R12, R12, 0x13, R3 ;  /* 0x000000130c0c7824 */ /* 0x000fc600078e0203 */
[----:B------:R-:W-:Y:S01]  /*3a40*/  LDS R41, [R30+0x180] ;  /* 0x000180001e297984 */ /* 0x000fe20000000800 */
[----:B0-----:R-:W-:-:S03]  /*3a50*/  VIADD R10, R12, 0x20 ;  /* 0x000000200c0a7836 */ /* 0x001fc60000000000 */
[----:B------:R-:W-:Y:S04]  /*3a60*/  LDS R39, [R30+0x200] ;  /* 0x000200001e277984 */ /* 0x000fe80000000800 */
        /* <DEDUP_REMOVED lines=14> */
[----:B------:R-:W-:Y:S01]  /*3b50*/  @!P0 STS [UR4+0x7b80], R14 ;  /* 0x007b800eff008988 */ /* 0x000fe20008000804 */
[----:B------:R-:W-:Y:S01]  /*3b60*/  BAR.SYNC.DEFER_BLOCKING 0x0 ;  /* 0x0000000000007b1d */ /* 0x000fe20000010000 */
[----:B------:R-:W-:-:S05]  /*3b70*/  IADD3 R3, P0, PT, R12, UR10, RZ ;  /* 0x0000000a0c037c10 */ /* 0x000fca000ff1e0ff */
[----:B------:R-:W0:Y:S01]  /*3b80*/  S2R R2, SR_TID.X ;  /* 0x0000000000027919 */ /* 0x000e220000002100 */
[----:B------:R-:W2:Y:S01]  /*3b90*/  LDS R0, [UR4+0x7b80] ;  /* 0x007b8004ff007984 */ /* 0x000ea20008000800 */
[C---:B0-----:R-:W-:Y:S02]  /*3ba0*/  LOP3.LUT R6, R2.reuse, 0x3e0, RZ, 0xc0, !PT ;  /* 0x000003e002067812 */ /* 0x041fe400078ec0ff */
[----:B------:R-:W-:-:S05]  /*3bb0*/  LOP3.LUT R2, R2, 0x1f, RZ, 0xc0, !PT ;  /* 0x0000001f02027812 */ /* 0x000fca00078ec0ff */
[----:B------:R-:W-:Y:S02]  /*3bc0*/  IMAD R8, R6, 0x13, R2 ;  /* 0x0000001306087824 */ /* 0x000fe400078e0202 */
[----:B------:R-:W-:Y:S01]  /*3bd0*/  IMAD.X R6, RZ, RZ, UR11, P0 ;  /* 0x0000000bff067e24 */ /* 0x000fe200080e06ff */
[----:B-1----:R-:W-:-:S04]  /*3be0*/  LEA R2, P0, R3, UR8, 0x2 ;  /* 0x0000000803027c11 */ /* 0x002fc8000f8010ff */
[----:B------:R-:W-:Y:S01]  /*3bf0*/  LEA.HI.X R3, R3, UR9, R6, 0x2, P0 ;  /* 0x0000000903037c11 */ /* 0x000fe200080f1406 */
[----:B------:R-:W-:Y:S01]  /*3c00*/  VIADD R6, R8, 0x40 ;  /* 0x0000004008067836 */ /* 0x000fe20000000000 */
[-C--:B--2---:R-:W-:Y:S01]  /*3c10*/  ISETP.GE.AND P1, PT, R12, R0.reuse, PT ;  /* 0x000000000c00720c */ /* 0x084fe20003f26270 */
[----:B------:R-:W-:Y:S01]  /*3c20*/  VIADD R12, R8, 0xa0 ;  /* 0x000000a0080c7836 */ /* 0x000fe20000000000 */
[-C--:B------:R-:W-:Y:S01]  /*3c30*/  ISETP.GE.AND P2, PT, R10, R0.reuse, PT ;  /* 0x000000000a00720c */ /* 0x080fe20003f46270 */
[----:B------:R-:W-:Y:S01]  /*3c40*/  VIADD R10, R8, 0x60 ;  /* 0x00000060080a7836 */ /* 0x000fe20000000000 */
[-C--:B------:R-:W-:Y:S01]  /*3c50*/  ISETP.GE.AND P3, PT, R6, R0.reuse, PT ;  /* 0x000000000600720c */ /* 0x080fe20003f66270 */
[----:B------:R-:W-:Y:S01]  /*3c60*/  VIADD R6, R8, 0x80 ;  /* 0x0000008008067836 */ /* 0x000fe20000000000 */
[-C--:B------:R-:W-:Y:S02]  /*3c70*/  ISETP.GE.AND P6, PT, R12, R0.reuse, PT ;  /* 0x000000000c00720c */ /* 0x080fe40003fc6270 */
[-C--:B------:R-:W-:Y:S01]  /*3c80*/  ISETP.GE.AND P4, PT, R10, R0.reuse, PT ;  /* 0x000000000a00720c */ /* 0x080fe20003f86270 */
[----:B------:R-:W-:Y:S01]  /*3c90*/  VIADD R10, R8, 0xc0 ;  /* 0x000000c0080a7836 */ /* 0x000fe20000000000 */
[----:B------:R-:W-:Y:S01]  /*3ca0*/  ISETP.GE.AND P5, PT, R6, R0, PT ;  /* 0x000000000600720c */ /* 0x000fe20003fa6270 */
[----:B------:R-:W-:-:S02]  /*3cb0*/  VIADD R6, R8, 0xe0 ;  /* 0x000000e008067836 */ /* 0x000fc40000000000 */
[----:B------:R0:W-:Y:S01]  /*3cc0*/  @!P1 STG.E desc[UR12][R2.64], R43 ;  /* 0x0000002b02009986 */ /* 0x0001e2000c10190c */
[-C--:B------:R-:W-:Y:S02]  /*3cd0*/  ISETP.GE.AND P0, PT, R10, R0.reuse, PT ;  /* 0x000000000a00720c */ /* 0x080fe40003f06270 */
[-C--:B------:R-:W-:Y:S01]  /*3ce0*/  ISETP.GE.AND P1, PT, R6, R0.reuse, PT ;  /* 0x000000000600720c */ /* 0x080fe20003f26270 */
[----:B------:R1:W-:Y:S01]  /*3cf0*/  @!P2 STG.E desc[UR12][R2.64+0x80], R45 ;  /* 0x0000802d0200a986 */ /* 0x0003e2000c10190c */
[-C--:B------:R-:W-:Y:S01]  /*3d00*/  ISETP.GE.AND P2, PT, R37, R0.reuse, PT ;  /* 0x000000002500720c */ /* 0x080fe20003f46270 */
[C---:B------:R-:W-:Y:S02]  /*3d10*/  VIADD R37, R8.reuse, 0x140 ;  /* 0x0000014008257836 */ /* 0x040fe40000000000 */
[----:B------:R-:W-:Y:S01]  /*3d20*/  VIADD R6, R8, 0x160 ;  /* 0x0000016008067836 */ /* 0x000fe20000000000 */
[----:B------:R1:W-:Y:S01]  /*3d30*/  @!P3 STG.E desc[UR12][R2.64+0x100], R4 ;  /* 0x000100040200b986 */ /* 0x0003e2000c10190c */
[----:B------:R-:W-:Y:S01]  /*3d40*/  ISETP.GE.AND P3, PT, R36, R0, PT ;  /* 0x000000002400720c */ /* 0x000fe20003f66270 */
[----:B0-----:R-:W-:-:S02]  /*3d50*/  VIADD R43, R8, 0x1a0 ;  /* 0x000001a0082b7836 */ /* 0x001fc40000000000 */
[----:B------:R1:W-:Y:S01]  /*3d60*/  @!P4 STG.E desc[UR12][R2.64+0x180], R41 ;  /* 0x000180290200c986 */ /* 0x0003e2000c10190c */
[-C--:B------:R-:W-:Y:S01]  /*3d70*/  ISETP.GE.AND P4, PT, R37, R0.reuse, PT ;  /* 0x000000002500720c */ /* 0x080fe20003f86270 */
[----:B------:R-:W-:Y:S02]  /*3d80*/  VIADD R37, R8, 0x180 ;  /* 0x0000018008257836 */ /* 0x000fe40000000000 */
[----:B------:R1:W-:Y:S01]  /*3d90*/  @!P5 STG.E desc[UR12][R2.64+0x200], R39 ;  /* 0x000200270200d986 */ /* 0x0003e2000c10190c */
[----:B------:R-:W-:-:S03]  /*3da0*/  ISETP.GE.AND P5, PT, R6, R0, PT ;  /* 0x000000000600720c */ /* 0x000fc60003fa6270 */
[----:B------:R1:W-:Y:S01]  /*3db0*/  @!P6 STG.E desc[UR12][R2.64+0x280], R29 ;  /* 0x0002801d0200e986 */ /* 0x0003e2000c10190c */
[-C--:B------:R-:W-:Y:S01]  /*3dc0*/  ISETP.GE.AND P6, PT, R37, R0.reuse, PT ;  /* 0x000000002500720c */ /* 0x080fe20003fc6270 */
[C---:B------:R-:W-:Y:S02]  /*3dd0*/  VIADD R37, R8.reuse, 0x1e0 ;  /* 0x000001e008257836 */ /* 0x040fe40000000000 */
[----:B------:R1:W-:Y:S01]  /*3de0*/  @!P1 STG.E desc[UR12][R2.64+0x380], R27 ;  /* 0x0003801b02009986 */ /* 0x0003e2000c10190c */
[-C--:B------:R-:W-:Y:S01]  /*3df0*/  ISETP.GE.AND P1, PT, R35, R0.reuse, PT ;  /* 0x000000002300720c */ /* 0x080fe20003f26270 */
[----:B------:R-:W-:Y:S02]  /*3e00*/  VIADD R35, R8, 0x200 ;  /* 0x0000020008237836 */ /* 0x000fe40000000000 */
[----:B------:R1:W-:Y:S01]  /*3e10*/  @!P0 STG.E desc[UR12][R2.64+0x300], R31 ;  /* 0x0003001f02008986 */ /* 0x0003e2000c10190c */
[----:B------:R-:W-:-:S03]  /*3e20*/  ISETP.GE.AND P0, PT, R43, R0, PT ;  /* 0x000000002b00720c */ /* 0x000fc60003f06270 */
        /* <DEDUP_REMOVED lines=8> */
[----:B------:R1:W-:Y:S04]  /*3eb0*/  @!P6 STG.E desc[UR12][R2.64+0x600], R15 ;  /* 0x0006000f0200e986 */ /* 0x0003e8000c10190c */
[----:B------:R1:W-:Y:S04]  /*3ec0*/  @!P0 STG.E desc[UR12][R2.64+0x680], R13 ;  /* 0x0006800d02008986 */ /* 0x0003e8000c10190c */
[----:B------:R1:W-:Y:S04]  /*3ed0*/  @!P1 STG.E desc[UR12][R2.64+0x700], R11 ;  /* 0x0007000b02009986 */ /* 0x0003e8000c10190c */
[----:B------:R1:W-:Y:S04]  /*3ee0*/  @!P2 STG.E desc[UR12][R2.64+0x780], R9 ;  /* 0x000780090200a986 */ /* 0x0003e8000c10190c */
[----:B------:R1:W-:Y:S04]  /*3ef0*/  @!P3 STG.E desc[UR12][R2.64+0x800], R7 ;  /* 0x000800070200b986 */ /* 0x0003e8000c10190c */
[----:B------:R1:W-:Y:S01]  /*3f00*/  @!P4 STG.E desc[UR12][R2.64+0x880], R5 ;  /* 0x000880050200c986 */ /* 0x0003e2000c10190c */
[----:B------:R-:W-:Y:S05]  /*3f10*/  @P5 EXIT ;  /* 0x000000000000594d */ /* 0x000fea0003800000 */
[----:B------:R-:W-:Y:S01]  /*3f20*/  STG.E desc[UR12][R2.64+0x900], R25 ;  /* 0x0009001902007986 */ /* 0x000fe2000c10190c */
[----:B------:R-:W-:Y:S05]  /*3f30*/  EXIT ;  /* 0x000000000000794d */ /* 0x000fea0003800000 */
.L_x_5:
[----:B------:R-:W-:Y:S01]  /*3f40*/  BSSY B1, `(.L_x_32) ;  /* 0x0000006000017945 */ /* 0x000fe20003800000 */
[----:B------:R-:W-:Y:S01]  /*3f50*/  PLOP3.LUT P0, PT, P0, PT, PT, 0x8, 0x80 ;  /* 0x000000000080781c */ /* 0x000fe2000070e170 */
[----:B------:R-:W-:-:S12]  /*3f60*/  IMAD.MOV.U32 R10, RZ, RZ, -0x1 ;  /* 0xffffffffff0a7424 */ /* 0x000fd800078e00ff */
[----:B------:R-:W-:Y:S05]  /*3f70*/  WARPSYNC.COLLECTIVE R10, `(.L_x_33) ;  /* 0x000000000a087348 */ /* 0x000fea0003c00000 */
[----:B------:R-:W-:Y:S01]  /*3f80*/  VOTE.ANY P0, P0 ;  /* 0x0000000000ff7806 */ /* 0x000fe20000000100 */
[----:B------:R-:W-:-:S12]  /*3f90*/  ENDCOLLECTIVE ;  /* 0x000000000000791b */ /* 0x000fd80003800000 */
.L_x_33:
[----:B------:R-:W-:Y:S05]  /*3fa0*/  BSYNC B1 ;  /* 0x0000000000017941 */ /* 0x000fea0003800000 */
.L_x_32:
[----:B------:R-:W-:Y:S05]  /*3fb0*/  BRA `(.L_x_34) ;  /* 0xffffffd000147947 */ /* 0x000fea000383ffff */
.L_x_7:
[----:B------:R-:W-:Y:S01]  /*3fc0*/  BSSY B1, `(.L_x_35) ;  /* 0x0000006000017945 */ /* 0x000fe20003800000 */
[----:B------:R-:W-:Y:S01]  /*3fd0*/  PLOP3.LUT P0, PT, P0, PT, PT, 0x8, 0x80 ;  /* 0x000000000080781c */ /* 0x000fe2000070e170 */
[----:B------:R-:W-:-:S12]  /*3fe0*/  IMAD.MOV.U32 R10, RZ, RZ, -0x1 ;  /* 0xffffffffff0a7424 */ /* 0x000fd800078e00ff */
[----:B------:R-:W-:Y:S05]  /*3ff0*/  WARPSYNC.COLLECTIVE R10, `(.L_x_36) ;  /* 0x000000000a087348 */ /* 0x000fea0003c00000 */
[----:B------:R-:W-:Y:S01]  /*4000*/  VOTE.ANY P0, P0 ;  /* 0x0000000000ff7806 */ /* 0x000fe20000000100 */
[----:B------:R-:W-:-:S12]  /*4010*/  ENDCOLLECTIVE ;  /* 0x000000000000791b */ /* 0x000fd80003800000 */
.L_x_36:
[----:B------:R-:W-:Y:S05]  /*4020*/  BSYNC B1 ;  /* 0x0000000000017941 */ /* 0x000fea0003800000 */
.L_x_35:
[----:B------:R-:W-:Y:S05]  /*4030*/  BRA `(.L_x_37) ;  /* 0xffffffd000187947 */ /* 0x000fea000383ffff */
.L_x_9:
[----:B------:R-:W0:Y:S01]  /*4040*/  S2R R8, SR_GEMASK ;  /* 0x0000000000087919 */ /* 0x000e220000003c00 */
[----:B------:R-:W-:Y:S01]  /*4050*/  BSSY B1, `(.L_x_38) ;  /* 0x0000006000017945 */ /* 0x000fe20003800000 */
[----:B------:R-:W-:Y:S01]  /*4060*/  PLOP3.LUT P2, PT, P0, PT, PT, 0x8, 0x80 ;  /* 0x000000000080781c */ /* 0x000fe2000074e170 */
[----:B------:R-:W-:-:S12]  /*4070*/  IMAD.MOV.U32 R10, RZ, RZ, -0x1 ;  /* 0xffffffffff0a7424 */ /* 0x000fd800078e00ff */
[----:B0-----:R-:W-:Y:S05]  /*4080*/  WARPSYNC.COLLECTIVE R10, `(.L_x_39) ;  /* 0x000000000a087348 */ /* 0x001fea0003c00000 */
[----:B------:R-:W-:Y:S01]  /*4090*/  VOTE.ANY R10, PT, P2 ;  /* 0x00000000000a7806 */ /* 0x000fe200010e0100 */
[----:B0-----:R-:W-:Y:S06]  /*40a0*/  ENDCOLLECTIVE ;  /* 0x000000000000791b */ /* 0x001fec0003800000 */
.L_x_39:
[----:B------:R-:W-:Y:S05]  /*40b0*/  BSYNC B1 ;  /* 0x0000000000017941 */ /* 0x000fea0003800000 */
.L_x_38:
[----:B------:R-:W-:Y:S01]  /*40c0*/  LOP3.LUT R10, R10, 0x80000000, R8, 0xec, !PT ;  /* 0x800000000a0a7812 */ /* 0x000fe200078eec08 */
[----:B------:R-:W-:Y:S01]  /*40d0*/  IMAD.MOV.U32 R14, RZ, RZ, 0x1 ;  /* 0x00000001ff0e7424 */ /* 0x000fe200078e00ff */
[----:B------:R-:W-:Y:S01]  /*40e0*/  ISETP.NE.AND P0, PT, R12, 0x65, PT ;  /* 0x000000650c00780c */ /* 0x000fe20003f05270 */
[C---:B------:R-:W-:Y:S02]  /*40f0*/  VIADD R38, R37.reuse, 0x2 ;  /* 0x0000000225267836 */ /* 0x040fe40000000000 */
[C---:B------:R-:W-:Y:S02]  /*4100*/  VIADD R11, R10.reuse, 0xffffffff ;  /* 0xffffffff0a0b7836 */ /* 0x040fe40000000000 */
[C---:B------:R-:W-:Y:S02]  /*4110*/  VIADD R19, R37.reuse, 0x4 ;  /* 0x0000000425137836 */ /* 0x040fe40000000000 */
[----:B------:R-:W-:Y:S01]  /*4120*/  VIADD R39, R37, 0x10 ;  /* 0x0000001025277836 */ /* 0x000fe20000000000 */
[----:B------:R-:W-:Y:S01]  /*4130*/  LOP3.LUT R11, R10, R11, RZ, 0xc, !PT ;  /* 0x0000000b0a0b7212 */ /* 0x000fe200078e0cff */
[----:B------:R-:W-:-:S03]  /*4140*/  IMAD.MOV.U32 R10, RZ, RZ, -0x1 ;  /* 0xffffffffff0a7424 */ /* 0x000fc600078e00ff */
[----:B------:R0:W1:Y:S04]  /*4150*/  POPC R15, R11 ;  /* 0x0000000b000f7309 */ /* 0x0000680000000000 */
[----:B01----:R-:W-:Y:S05]  /*4160*/  WARPSYNC.COLLECTIVE R10, `(.L_x_40) ;  /* 0x000000000a087348 */ /* 0x003fea0003c00000 */
[----:B-1----:R1:W2:Y:S02]  /*4170*/  SHFL.DOWN P2, R16, R13, R14, R15 ;  /* 0x0800000e0d107389 */ /* 0x0022a4000004000f */
[----:B012---:R-:W-:Y:S05]  /*4180*/  ENDCOLLECTIVE ;  /* 0x000000000000791b */ /* 0x007fea0003800000 */
.L_x_40:
[----:B------:R-:W-:Y:S01]  /*4190*/  IMAD.MOV.U32 R14, RZ, RZ, 0x2 ;  /* 0x00000002ff0e7424 */ /* 0x000fe200078e00ff */
[----:B------:R-:W-:-:S04]  /*41a0*/  ISETP.GE.AND P2, PT, R37, R15, PT ;  /* 0x0000000f2500720c */ /* 0x000fc80003f46270 */
[----:B------:R-:W-:-:S05]  /*41b0*/  SEL R16, R16, RZ, !P2 ;  /* 0x000000ff10107207 */ /* 0x000fca0005000000 */
[----:B------:R-:W-:-:S04]  /*41c0*/  IMAD.IADD R36, R16, 0x1, R13 ;  /* 0x0000000110247824 */ /* 0x000fc800078e020d */
[----:B------:R-:W-:-:S07]  /*41d0*/  IMAD.MOV.U32 R13, RZ, RZ, R36 ;  /* 0x000000ffff0d7224 */ /* 0x000fce00078e0024 */
[----:B------:R-:W-:Y:S05]  /*41e0*/  WARPSYNC.COLLECTIVE R10, `(.L_x_41) ;  /* 0x000000000a087348 */ /* 0x000fea0003c00000 */
[----:B------:R0:W1:Y:S02]  /*41f0*/  SHFL.DOWN P2, R16, R13, R14, R15 ;  /* 0x0800000e0d107389 */ /* 0x000064000004000f */
[----:B01----:R-:W-:Y:S05]  /*4200*/  ENDCOLLECTIVE ;  /* 0x000000000000791b */ /* 0x003fea0003800000 */
.L_x_41:
[----:B------:R-:W-:Y:S01]  /*4210*/  IMAD.MOV.U32 R14, RZ, RZ, 0x4 ;  /* 0x00000004ff0e7424 */ /* 0x000fe200078e00ff */
[----:B------:R-:W-:-:S04]  /*4220*/  ISETP.GT.AND P2, PT, R38, R15, PT ;  /* 0x0000000f2600720c */ /* 0x000fc80003f44270 */
[----:B------:R-:W-:-:S05]  /*4230*/  SEL R11, R16, RZ, !P2 ;  /* 0x000000ff100b7207 */ /* 0x000fca0005000000 */
[----:B------:R-:W-:Y:S02]  /*4240*/  IMAD.IADD R40, R36, 0x1, R11 ;  /* 0x0000000124287824 */ /* 0x000fe400078e020b */
[----:B------:R-:W-:Y:S02]  /*4250*/  VIADD R36, R37, 0x8 ;  /* 0x0000000825247836 */ /* 0x000fe40000000000 */
[----:B------:R-:W-:-:S07]  /*4260*/  IMAD.MOV.U32 R13, RZ, RZ, R40 ;  /* 0x000000ffff0d7224 */ /* 0x000fce00078e0028 */
[----:B------:R-:W-:Y:S05]  /*4270*/  WARPSYNC.COLLECTIVE R10, `(.L_x_42) ;  /* 0x000000000a087348 */ /* 0x000fea0003c00000 */
[----:B------:R0:W1:Y:S02]  /*4280*/  SHFL.DOWN P2, R16, R13, R14, R15 ;  /* 0x0800000e0d107389 */ /* 0x000064000004000f */
[----:B01----:R-:W-:Y:S05]  /*4290*/  ENDCOLLECTIVE ;  /* 0x000000000000791b */ /* 0x003fea0003800000 */
.L_x_42:
[----:B------:R-:W-:Y:S01]  /*42a0*/  IMAD.MOV.U32 R14, RZ, RZ, 0x8 ;  /* 0x00000008ff0e7424 */ /* 0x000fe200078e00ff */
[----:B------:R-:W-:-:S04]  /*42b0*/  ISETP.GT.AND P2, PT, R19, R15, PT ;  /* 0x0000000f1300720c */ /* 0x000fc80003f44270 */
[----:B------:R-:W-:-:S05]  /*42c0*/  SEL R11, R16, RZ, !P2 ;  /* 0x000000ff100b7207 */ /* 0x000fca0005000000 */
[----:B------:R-:W-:-:S04]  /*42d0*/  IMAD.IADD R42, R40, 0x1, R11 ;  /* 0x00000001282a7824 */ /* 0x000fc800078e020b */
[----:B------:R-:W-:-:S07]  /*42e0*/  IMAD.MOV.U32 R13, RZ, RZ, R42 ;  /* 0x000000ffff0d7224 */ /* 0x000fce00078e002a */
[----:B------:R-:W-:Y:S05]  /*42f0*/  WARPSYNC.COLLECTIVE R10, `(.L_x_43) ;  /* 0x000000000a087348 */ /* 0x000fea0003c00000 */
[----:B------:R0:W1:Y:S02]  /*4300*/  SHFL.DOWN P2, R16, R13, R14, R15 ;  /* 0x0800000e0d107389 */ /* 0x000064000004000f */
[----:B01----:R-:W-:Y:S05]  /*4310*/  ENDCOLLECTIVE ;  /* 0x000000000000791b */ /* 0x003fea0003800000 */
.L_x_43:
        /* <DEDUP_REMOVED lines=8> */
.L_x_44:
[----:B------:R-:W-:Y:S05]  /*43a0*/  WARPSYNC.COLLECTIVE R10, `(.L_x_45) ;  /* 0x000000000a087348 */ /* 0x000fea0003c00000 */
[----:B------:R-:W-:Y:S01]  /*43b0*/  VOTE.ALL P0, P0 ;  /* 0x0000000000ff7806 */ /* 0x000fe20000000000 */
[----:B------:R-:W-:-:S12]  /*43c0*/  ENDCOLLECTIVE ;  /* 0x000000000000791b */ /* 0x000fd80003800000 */
.L_x_45:
[----:B------:R-:W0:Y:S01]  /*43d0*/  LDC.64 R12, c[0x0][0x390] ;  /* 0x0000e400ff0c7b82 */ /* 0x000e220000000a00 */
[----:B------:R-:W-:-:S04]  /*43e0*/  ISETP.GT.AND P2, PT, R39, R15, PT ;  /* 0x0000000f2700720c */ /* 0x000fc80003f44270 */
[----:B------:R-:W-:-:S05]  /*43f0*/  SEL R16, R16, RZ, !P2 ;  /* 0x000000ff10107207 */ /* 0x000fca0005000000 */
[----:B------:R-:W-:Y:S01]  /*4400*/  IMAD.IADD R40, R41, 0x1, R16 ;  /* 0x0000000129287824 */ /* 0x000fe200078e0210 */
[----:B0-----:R-:W-:-:S05]  /*4410*/  IADD3 R42, P2, PT, R12, 0x100, RZ ;  /* 0x000001000c2a7810 */ /* 0x001fca0007f5e0ff */
[----:B------:R-:W-:Y:S01]  /*4420*/  IMAD.X R43, RZ, RZ, R13, P2 ;  /* 0x000000ffff2b7224 */ /* 0x000fe200010e060d */
[----:B------:R-:W-:Y:S07]  /*4430*/  BRA `(.L_x_46) ;  /* 0xffffffcc00b47947 */ /* 0x000fee000383ffff */
.L_x_11:
[----:B------:R-:W-:Y:S01]  /*4440*/  BSSY B1, `(.L_x_47) ;  /* 0x0000006000017945 */ /* 0x000fe20003800000 */
[----:B------:R-:W-:Y:S01]  /*4450*/  PLOP3.LUT P0, PT, P0, PT, PT, 0x8, 0x80 ;  /* 0x000000000080781c */ /* 0x000fe2000070e170 */
[----:B------:R-:W-:-:S12]  /*4460*/  IMAD.MOV.U32 R10, RZ, RZ, -0x1 ;  /* 0xffffffffff0a7424 */ /* 0x000fd800078e00ff */
[----:B------:R-:W-:Y:S05]  /*4470*/  WARPSYNC.COLLECTIVE R10, `(.L_x_48) ;  /* 0x000000000a087348 */ /* 0x000fea0003c00000 */
[----:B------:R-:W-:Y:S01]  /*4480*/  VOTE.ANY P0, P0 ;  /* 0x0000000000ff7806 */ /* 0x000fe20000000100 */
[----:B------:R-:W-:-:S12]  /*4490*/  ENDCOLLECTIVE ;  /* 0x000000000000791b */ /* 0x000fd80003800000 */
.L_x_48:
[----:B------:R-:W-:Y:S05]  /*44a0*/  BSYNC B1 ;  /* 0x0000000000017941 */ /* 0x000fea0003800000 */
.L_x_47:
[----:B------:R-:W-:Y:S05]  /*44b0*/  BRA `(.L_x_49) ;  /* 0xffffffcc00bc7947 */ /* 0x000fea000383ffff */
.L_x_13:
[----:B------:R-:W-:Y:S01]  /*44c0*/  BSSY B1, `(.L_x_50) ;  /* 0x0000006000017945 */ /* 0x000fe20003800000 */
[----:B------:R-:W-:Y:S01]  /*44d0*/  PLOP3.LUT P0, PT, P0, PT, PT, 0x8, 0x80 ;  /* 0x000000000080781c */ /* 0x000fe2000070e170 */
[----:B------:R-:W-:-:S12]  /*44e0*/  IMAD.MOV.U32 R10, RZ, RZ, -0x1 ;  /* 0xffffffffff0a7424 */ /* 0x000fd800078e00ff */
[----:B------:R-:W-:Y:S05]  /*44f0*/  WARPSYNC.COLLECTIVE R10, `(.L_x_51) ;  /* 0x000000000a087348 */ /* 0x000fea0003c00000 */
[----:B------:R-:W-:Y:S01]  /*4500*/  VOTE.ANY P0, P0 ;  /* 0x0000000000ff7806 */ /* 0x000fe20000000100 */
[----:B------:R-:W-:-:S12]  /*4510*/  ENDCOLLECTIVE ;  /* 0x000000000000791b */ /* 0x000fd80003800000 */
.L_x_51:
[----:B------:R-:W-:Y:S05]  /*4520*/  BSYNC B1 ;  /* 0x0000000000017941 */ /* 0x000fea0003800000 */
.L_x_50:
[----:B------:R-:W-:Y:S05]  /*4530*/  BRA `(.L_x_52) ;  /* 0xffffffcc00c07947 */ /* 0x000fea000383ffff */
.L_x_15:
[----:B------:R-:W-:Y:S01]  /*4540*/  BSSY B1, `(.L_x_53) ;  /* 0x0000006000017945 */ /* 0x000fe20003800000 */
[----:B------:R-:W-:Y:S01]  /*4550*/  PLOP3.LUT P2, PT, P0, PT, PT, 0x8, 0x80 ;  /* 0x000000000080781c */ /* 0x000fe2000074e170 */
[----:B------:R-:W-:-:S12]  /*4560*/  IMAD.MOV.U32 R10, RZ, RZ, -0x1 ;  /* 0xffffffffff0a7424 */ /* 0x000fd800078e00ff */
[----:B------:R-:W-:Y:S05]  /*4570*/  WARPSYNC.COLLECTIVE R10, `(.L_x_54) ;  /* 0x000000000a087348 */ /* 0x000fea0003c00000 */
[----:B------:R-:W-:Y:S01]  /*4580*/  VOTE.ANY R10, PT, P2 ;  /* 0x00000000000a7806 */ /* 0x000fe200010e0100 */
[----:B------:R-:W-:Y:S06]  /*4590*/  ENDCOLLECTIVE ;  /* 0x000000000000791b */ /* 0x000fec0003800000 */
.L_x_54:
[----:B------:R-:W-:Y:S05]  /*45a0*/  BSYNC B1 ;  /* 0x0000000000017941 */ /* 0x000fea0003800000 */
.L_x_53:
[----:B------:R-:W-:Y:S01]  /*45b0*/  LOP3.LUT R10, R10, 0x80000000, R8, 0xec, !PT ;  /* 0x800000000a0a7812 */ /* 0x000fe200078eec08 */
[----:B------:R-:W-:Y:S02]  /*45c0*/  IMAD.MOV.U32 R14, RZ, RZ, 0x1 ;  /* 0x00000001ff0e7424 */ /* 0x000fe400078e00ff */
[----:B------:R-:W-:Y:S02]  /*45d0*/  VIADD R18, R18, 0xffffffe0 ;  /* 0xffffffe012127836 */ /* 0x000fe40000000000 */
[----:B------:R-:W-:-:S05]  /*45e0*/  VIADD R15, R10, 0xffffffff ;  /* 0xffffffff0a0f7836 */ /* 0x000fca0000000000 */
[----:B------:R-:W-:Y:S01]  /*45f0*/  LOP3.LUT R15, R10, R15, RZ, 0xc, !PT ;  /* 0x0000000f0a0f7212 */ /* 0x000fe200078e0cff */
[----:B------:R-:W-:-:S05]  /*4600*/  IMAD.MOV.U32 R10, RZ, RZ, -0x1 ;  /* 0xffffffffff0a7424 */ /* 0x000fca00078e00ff */
[----:B------:R-:W0:Y:S02]  /*4610*/  POPC R15, R15 ;  /* 0x0000000f000f7309 */ /* 0x000e240000000000 */
[----:B0-----:R-:W-:Y:S05]  /*4620*/  WARPSYNC.COLLECTIVE R10, `(.L_x_55) ;  /* 0x000000000a087348 */ /* 0x001fea0003c00000 */
[----:B0-----:R0:W1:Y:S02]  /*4630*/  SHFL.DOWN P2, R16, R13, R14, R15 ;  /* 0x0800000e0d107389 */ /* 0x001064000004000f */
[----:B01----:R-:W-:Y:S05]  /*4640*/  ENDCOLLECTIVE ;  /* 0x000000000000791b */ /* 0x003fea0003800000 */
.L_x_55:
[----:B------:R-:W-:Y:S01]  /*4650*/  ISETP.GE.AND P0, PT, R37, R15, PT ;  /* 0x0000000f2500720c */ /* 0x000fe20003f06270 */
[----:B------:R-:W-:-:S03]  /*4660*/  IMAD.MOV.U32 R14, RZ, RZ, 0x2 ;  /* 0x00000002ff0e7424 */ /* 0x000fc600078e00ff */
[----:B------:R-:W-:Y:S02]  /*4670*/  SEL R16, R16, RZ, !P0 ;  /* 0x000000ff10107207 */ /* 0x000fe40004000000 */
[----:B------:R-:W-:-:S03]  /*4680*/  ISETP.GT.AND P0, PT, R38, R15, PT ;  /* 0x0000000f2600720c */ /* 0x000fc60003f04270 */
[----:B------:R-:W-:-:S04]  /*4690*/  IMAD.IADD R41, R16, 0x1, R13 ;  /* 0x0000000110297824 */ /* 0x000fc800078e020d */
[----:B------:R-:W-:-:S07]  /*46a0*/  IMAD.MOV.U32 R13, RZ, RZ, R41 ;  /* 0x000000ffff0d7224 */ /* 0x000fce00078e0029 */
[----:B------:R-:W-:Y:S05]  /*46b0*/  WARPSYNC.COLLECTIVE R10, `(.L_x_56) ;  /* 0x000000000a087348 */ /* 0x000fea0003c00000 */
[----:B------:R0:W1:Y:S02]  /*46c0*/  SHFL.DOWN P2, R16, R13, R14, R15 ;  /* 0x0800000e0d107389 */ /* 0x000064000004000f */
[----:B01----:R-:W-:Y:S05]  /*46d0*/  ENDCOLLECTIVE ;  /* 0x000000000000791b */ /* 0x003fea0003800000 */
.L_x_56:
[----:B------:R-:W-:Y:S01]  /*46e0*/  IMAD.MOV.U32 R14, RZ, RZ, 0x4 ;  /* 0x00000004ff0e7424 */ /* 0x000fe200078e00ff */
[----:B------:R-:W-:Y:S02]  /*46f0*/  SEL R16, R16, RZ, !P0 ;  /* 0x000000ff10107207 */ /* 0x000fe40004000000 */
[----:B------:R-:W-:-:S03]  /*4700*/  ISETP.GT.AND P0, PT, R19, R15, PT ;  /* 0x0000000f1300720c */ /* 0x000fc60003f04270 */
[----:B------:R-:W-:-:S04]  /*4710*/  IMAD.IADD R41, R41, 0x1, R16 ;  /* 0x0000000129297824 */ /* 0x000fc800078e0210 */
[----:B------:R-:W-:-:S07]  /*4720*/  IMAD.MOV.U32 R13, RZ, RZ, R41 ;  /* 0x000000ffff0d7224 */ /* 0x000fce00078e0029 */
[----:B------:R-:W-:Y:S05]  /*4730*/  WARPSYNC.COLLECTIVE R10, `(.L_x_57) ;  /* 0x000000000a087348 */ /* 0x000fea0003c00000 */
[----:B------:R0:W1:Y:S02]  /*4740*/  SHFL.DOWN P2, R16, R13, R14, R15 ;  /* 0x0800000e0d107389 */ /* 0x000064000004000f */
[----:B01----:R-:W-:Y:S05]  /*4750*/  ENDCOLLECTIVE ;  /* 0x000000000000791b */ /* 0x003fea0003800000 */
.L_x_57:
[----:B------:R-:W-:Y:S01]  /*4760*/  IMAD.MOV.U32 R14, RZ, RZ, 0x8 ;  /* 0x00000008ff0e7424 */ /* 0x000fe200078e00ff */
[----:B------:R-:W-:Y:S02]  /*4770*/  SEL R16, R16, RZ, !P0 ;  /* 0x000000ff10107207 */ /* 0x000fe40004000000 */
[----:B------:R-:W-:-:S03]  /*4780*/  ISETP.GT.AND P0, PT, R36, R15, PT ;  /* 0x0000000f2400720c */ /* 0x000fc60003f04270 */
[----:B------:R-:W-:-:S10]  /*4790*/  IMAD.IADD R13, R41, 0x1, R16 ;  /* 0x00000001290d7824 */ /* 0x000fd400078e0210 */
[----:B------:R-:W-:Y:S05]  /*47a0*/  WARPSYNC.COLLECTIVE R10, `(.L_x_58) ;  /* 0x000000000a087348 */ /* 0x000fea0003c00000 */
[----:B------:R0:W1:Y:S02]  /*47b0*/  SHFL.DOWN P2, R16, R13, R14, R15 ;  /* 0x0800000e0d107389 */ /* 0x000064000004000f */
[----:B01----:R-:W-:Y:S05]  /*47c0*/  ENDCOLLECTIVE ;  /* 0x000000000000791b */ /* 0x003fea0003800000 */
.L_x_58:
        /* <DEDUP_REMOVED lines=8> */
.L_x_59:
[----:B------:R-:W-:Y:S02]  /*4850*/  SEL R16, R16, RZ, !P0 ;  /* 0x000000ff10107207 */ /* 0x000fe40004000000 */
[----:B------:R-:W-:Y:S02]  /*4860*/  ISETP.NE.AND P0, PT, R12, 0x65, PT ;  /* 0x000000650c00780c */ /* 0x000fe40003f05270 */
[----:B------:R-:W-:-:S11]  /*4870*/  IADD3 R40, PT, PT, R41, R16, R40 ;  /* 0x0000001029287210 */ /* 0x000fd60007ffe028 */
[----:B------:R-:W-:Y:S05]  /*4880*/  WARPSYNC.COLLECTIVE R10, `(.L_x_60) ;  /* 0x000000000a087348 */ /* 0x000fea0003c00000 */
[----:B------:R-:W-:Y:S01]  /*4890*/  VOTE.ALL P0, P0 ;  /* 0x0000000000ff7806 */ /* 0x000fe20000000000 */
[----:B------:R-:W-:-:S12]  /*48a0*/  ENDCOLLECTIVE ;  /* 0x000000000000791b */ /* 0x000fd80003800000 */
.L_x_60:
[----:B------:R-:W-:Y:S05]  /*48b0*/  BRA `(.L_x_61) ;  /* 0xffffffcc00607947 */ /* 0x000fea000383ffff */
.L_x_20:
[----:B------:R-:W-:Y:S01]  /*48c0*/  BSSY B0, `(.L_x_62) ;  /* 0x0000006000007945 */ /* 0x000fe20003800000 */
[----:B------:R-:W-:Y:S01]  /*48d0*/  PLOP3.LUT P0, PT, P0, PT, PT, 0x8, 0x80 ;  /* 0x000000000080781c */ /* 0x000fe2000070e170 */
[----:B------:R-:W-:-:S12]  /*48e0*/  IMAD.MOV.U32 R10, RZ, RZ, -0x1 ;  /* 0xffffffffff0a7424 */ /* 0x000fd800078e00ff */
[----:B------:R-:W-:Y:S05]  /*48f0*/  WARPSYNC.COLLECTIVE R10, `(.L_x_63) ;  /* 0x000000000a087348 */ /* 0x000fea0003c00000 */
[----:B------:R-:W-:Y:S01]  /*4900*/  VOTE.ANY P0, P0 ;  /* 0x0000000000ff7806 */ /* 0x000fe20000000100 */
[----:B------:R-:W-:-:S12]  /*4910*/  ENDCOLLECTIVE ;  /* 0x000000000000791b */ /* 0x000fd80003800000 */
.L_x_63:
[----:B------:R-:W-:Y:S05]  /*4920*/  BSYNC B0 ;  /* 0x0000000000007941 */ /* 0x000fea0003800000 */
.L_x_62:
[----:B------:R-:W-:Y:S05]  /*4930*/  BRA `(.L_x_64) ;  /* 0xffffffe4006c7947 */ /* 0x000fea000383ffff */
.L_x_22:
[----:B------:R-:W-:Y:S01]  /*4940*/  BSSY B0, `(.L_x_65) ;  /* 0x0000006000007945 */ /* 0x000fe20003800000 */
[----:B------:R-:W-:Y:S01]  /*4950*/  PLOP3.LUT P0, PT, P0, PT, PT, 0x8, 0x80 ;  /* 0x000000000080781c */ /* 0x000fe2000070e170 */
[----:B------:R-:W-:-:S12]  /*4960*/  IMAD.MOV.U32 R10, RZ, RZ, -0x1 ;  /* 0xffffffffff0a7424 */ /* 0x000fd800078e00ff */
[----:B------:R-:W-:Y:S05]  /*4970*/  WARPSYNC.COLLECTIVE R10, `(.L_x_66) ;  /* 0x000000000a087348 */ /* 0x000fea0003c00000 */
[----:B------:R-:W-:Y:S01]  /*4980*/  VOTE.ANY P0, P0 ;  /* 0x0000000000ff7806 */ /* 0x000fe20000000100 */
[----:B------:R-:W-:-:S12]  /*4990*/  ENDCOLLECTIVE ;  /* 0x000000000000791b */ /* 0x000fd80003800000 */
.L_x_66:
[----:B------:R-:W-:Y:S05]  /*49a0*/  BSYNC B0 ;  /* 0x0000000000007941 */ /* 0x000fea0003800000 */
.L_x_65:
[----:B------:R-:W-:Y:S05]  /*49b0*/  BRA `(.L_x_67) ;  /* 0xffffffe400707947 */ /* 0x000fea000383ffff */
.L_x_24:
[----:B------:R-:W0:Y:S01]  /*49c0*/  S2R R19, SR_GEMASK ;  /* 0x0000000000137919 */ /* 0x000e220000003c00 */
[----:B------:R-:W-:Y:S01]  /*49d0*/  BSSY B0, `(.L_x_68) ;  /* 0x0000007000007945 */ /* 0x000fe20003800000 */
[----:B------:R-:W-:Y:S01]  /*49e0*/  ISETP.NE.AND P0, PT, R8, 0x65, PT ;  /* 0x000000650800780c */ /* 0x000fe20003f05270 */
[----:B------:R-:W-:Y:S01]  /*49f0*/  IMAD.MOV.U32 R10, RZ, RZ, -0x1 ;  /* 0xffffffffff0a7424 */ /* 0x000fe200078e00ff */
[----:B------:R-:W-:-:S13]  /*4a00*/  PLOP3.LUT P2, PT, P2, PT, PT, 0x8, 0x80 ;  /* 0x000000000080781c */ /* 0x000fda000174e170 */
[----:B0-----:R-:W-:Y:S05]  /*4a10*/  WARPSYNC.COLLECTIVE R10, `(.L_x_69) ;  /* 0x000000000a087348 */ /* 0x001fea0003c00000 */
[----:B------:R-:W-:Y:S01]  /*4a20*/  VOTE.ANY R10, PT, P2 ;  /* 0x00000000000a7806 */ /* 0x000fe200010e0100 */
[----:B0-----:R-:W-:Y:S06]  /*4a30*/  ENDCOLLECTIVE ;  /* 0x000000000000791b */ /* 0x001fec0003800000 */
.L_x_69:
[----:B------:R-:W-:Y:S05]  /*4a40*/  BSYNC B0 ;  /* 0x0000000000007941 */ /* 0x000fea0003800000 */
.L_x_68:
[----:B------:R-:W-:Y:S01]  /*4a50*/  LOP3.LUT R10, R10, 0x80000000, R19, 0xec, !PT ;  /* 0x800000000a0a7812 */ /* 0x000fe200078eec13 */
[----:B------:R-:W-:-:S04]  /*4a60*/  IMAD.MOV.U32 R14, RZ, RZ, 0x1 ;  /* 0x00000001ff0e7424 */ /* 0x000fc800078e00ff */
[----:B------:R-:W-:-:S05]  /*4a70*/  VIADD R13, R10, 0xffffffff ;  /* 0xffffffff0a0d7836 */ /* 0x000fca0000000000 */
[----:B------:R-:W-:Y:S01]  /*4a80*/  LOP3.LUT R8, R10, R13, RZ, 0xc, !PT ;  /* 0x0000000d0a087212 */ /* 0x000fe200078e0cff */
[----:B------:R-:W-:Y:S02]  /*4a90*/  IMAD.MOV.U32 R13, RZ, RZ, R9 ;  /* 0x000000ffff0d7224 */ /* 0x000fe400078e0009 */
[----:B------:R-:W-:Y:S01]  /*4aa0*/  IMAD.MOV.U32 R10, RZ, RZ, -0x1 ;  /* 0xffffffffff0a7424 */ /* 0x000fe200078e00ff */
[----:B------:R0:W1:Y:S02]  /*4ab0*/  POPC R15, R8 ;  /* 0x00000008000f7309 */ /* 0x0000640000000000 */
[----:B0-----:R-:W-:-:S07]  /*4ac0*/  VIADD R8, R39, 0x4 ;  /* 0x0000000427087836 */ /* 0x001fce0000000000 */
[----:B-1----:R-:W-:Y:S05]  /*4ad0*/  WARPSYNC.COLLECTIVE R10, `(.L_x_70) ;  /* 0x000000000a087348 */ /* 0x002fea0003c00000 */
[----:B-1----:R0:W1:Y:S02]  /*4ae0*/  SHFL.DOWN P2, R16, R13, R14, R15 ;  /* 0x0800000e0d107389 */ /* 0x002064000004000f */
[----:B01----:R-:W-:Y:S05]  /*4af0*/  ENDCOLLECTIVE ;  /* 0x000000000000791b */ /* 0x003fea0003800000 */
.L_x_70:
[----:B------:R-:W-:Y:S01]  /*4b00*/  IMAD.MOV.U32 R14, RZ, RZ, 0x2 ;  /* 0x00000002ff0e7424 */ /* 0x000fe200078e00ff */
[----:B------:R-:W-:-:S04]  /*4b10*/  ISETP.GE.AND P2, PT, R39, R15, PT ;  /* 0x0000000f2700720c */ /* 0x000fc80003f46270 */
[----:B------:R-:W-:Y:S01]  /*4b20*/  SEL R12, R16, RZ, !P2 ;  /* 0x000000ff100c7207 */ /* 0x000fe20005000000 */
[----:B------:R-:W-:-:S04]  /*4b30*/  VIADD R16, R39, 0x2 ;  /* 0x0000000227107836 */ /* 0x000fc80000000000 */
[----:B------:R-:W-:Y:S01]  /*4b40*/  IMAD.IADD R12, R12, 0x1, R9 ;  /* 0x000000010c0c7824 */ /* 0x000fe200078e0209 */
[----:B------:R-:W-:-:S03]  /*4b50*/  ISETP.GT.AND P3, PT, R16, R15, PT ;  /* 0x0000000f1000720c */ /* 0x000fc60003f64270 */
[----:B------:R-:W-:-:S10]  /*4b60*/  IMAD.MOV.U32 R13, RZ, RZ, R12 ;  /* 0x000000ffff0d7224 */ /* 0x000fd400078e000c */
[----:B------:R-:W-:Y:S05]  /*4b70*/  WARPSYNC.COLLECTIVE R10, `(.L_x_71) ;  /* 0x000000000a087348 */ /* 0x000fea0003c00000 */
[----:B------:R0:W1:Y:S02]  /*4b80*/  SHFL.DOWN P2, R16, R13, R14, R15 ;  /* 0x0800000e0d107389 */ /* 0x000064000004000f */
[----:B01----:R-:W-:Y:S05]  /*4b90*/  ENDCOLLECTIVE ;  /* 0x000000000000791b */ /* 0x003fea0003800000 */
.L_x_71:
[----:B------:R-:W-:Y:S01]  /*4ba0*/  IMAD.MOV.U32 R14, RZ, RZ, 0x4 ;  /* 0x00000004ff0e7424 */ /* 0x000fe200078e00ff */
[----:B------:R-:W-:Y:S02]  /*4bb0*/  SEL R9, R16, RZ, !P3 ;  /* 0x000000ff10097207 */ /* 0x000fe40005800000 */
[----:B------:R-:W-:Y:S01]  /*4bc0*/  ISETP.GT.AND P3, PT, R8, R15, PT ;  /* 0x0000000f0800720c */ /* 0x000fe20003f64270 */
[----:B------:R-:W-:Y:S02]  /*4bd0*/  VIADD R8, R39, 0x8 ;  /* 0x0000000827087836 */ /* 0x000fe40000000000 */
[----:B------:R-:W-:-:S04]  /*4be0*/  IMAD.IADD R38, R12, 0x1, R9 ;  /* 0x000000010c267824 */ /* 0x000fc800078e0209 */
[----:B------:R-:W-:-:S07]  /*4bf0*/  IMAD.MOV.U32 R13, RZ, RZ, R38 ;  /* 0x000000ffff0d7224 */ /* 0x000fce00078e0026 */
[----:B------:R-:W-:Y:S05]  /*4c00*/  WARPSYNC.COLLECTIVE R10, `(.L_x_72) ;  /* 0x000000000a087348 */ /* 0x000fea0003c00000 */
[----:B------:R0:W1:Y:S02]  /*4c10*/  SHFL.DOWN P2, R16, R13, R14, R15 ;  /* 0x0800000e0d107389 */ /* 0x000064000004000f */
[----:B01----:R-:W-:Y:S05]  /*4c20*/  ENDCOLLECTIVE ;  /* 0x000000000000791b */ /* 0x003fea0003800000 */
.L_x_72:
        /* <DEDUP_REMOVED lines=9> */
.L_x_73:
[----:B------:R-:W-:Y:S01]  /*4cc0*/  IMAD.MOV.U32 R14, RZ, RZ, 0x10 ;  /* 0x00000010ff0e7424 */ /* 0x000fe200078e00ff */
[----:B------:R-:W-:-:S05]  /*4cd0*/  SEL R9, R16, RZ, !P3 ;  /* 0x000000ff10097207 */ /* 0x000fca0005800000 */
[----:B------:R-:W-:-:S04]  /*4ce0*/  IMAD.IADD R42, R44, 0x1, R9 ;  /* 0x000000012c2a7824 */ /* 0x000fc800078e0209 */
[----:B------:R-:W-:-:S07]  /*4cf0*/  IMAD.MOV.U32 R13, RZ, RZ, R42 ;  /* 0x000000ffff0d7224 */ /* 0x000fce00078e002a */
[----:B------:R-:W-:Y:S05]  /*4d00*/  WARPSYNC.COLLECTIVE R10, `(.L_x_74) ;  /* 0x000000000a087348 */ /* 0x000fea0003c00000 */
[----:B------:R0:W1:Y:S02]  /*4d10*/  SHFL.DOWN P2, R16, R13, R14, R15 ;  /* 0x0800000e0d107389 */ /* 0x000064000004000f */
[----:B01----:R-:W-:Y:S05]  /*4d20*/  ENDCOLLECTIVE ;  /* 0x000000000000791b */ /* 0x003fea0003800000 */
.L_x_74:
[----:B------:R-:W-:Y:S05]  /*4d30*/  WARPSYNC.COLLECTIVE R10, `(.L_x_75) ;  /* 0x000000000a087348 */ /* 0x000fea0003c00000 */
[----:B------:R-:W-:Y:S01]  /*4d40*/  VOTE.ALL P0, P0 ;  /* 0x0000000000ff7806 */ /* 0x000fe20000000000 */
[----:B------:R-:W-:-:S12]  /*4d50*/  ENDCOLLECTIVE ;  /* 0x000000000000791b */ /* 0x000fd80003800000 */
.L_x_75:
[----:B------:R-:W-:-:S04]  /*4d60*/  ISETP.GT.AND P2, PT, R8, R15, PT ;  /* 0x0000000f0800720c */ /* 0x000fc80003f44270 */
[----:B------:R-:W-:-:S05]  /*4d70*/  SEL R9, R16, RZ, !P2 ;  /* 0x000000ff10097207 */ /* 0x000fca0005000000 */
[----:B------:R-:W-:Y:S02]  /*4d80*/  IMAD.IADD R12, R42, 0x1, R9 ;  /* 0x000000012a0c7824 */ /* 0x000fe400078e0209 */
[----:B------:R-:W0:Y:S02]  /*4d90*/  LDC.64 R8, c[0x0][0x390] ;  /* 0x0000e400ff087b82 */ /* 0x000e240000000a00 */
[----:B0-----:R-:W-:-:S05]  /*4da0*/  IADD3 R38, P2, PT, R8, 0x100, RZ ;  /* 0x0000010008267810 */ /* 0x001fca0007f5e0ff */
[----:B------:R-:W-:Y:S01]  /*4db0*/  IMAD.X R43, RZ, RZ, R9, P2 ;  /* 0x000000ffff2b7224 */ /* 0x000fe200010e0609 */
[----:B------:R-:W-:Y:S07]  /*4dc0*/  BRA `(.L_x_76) ;  /* 0xffffffe400087947 */ /* 0x000fee000383ffff */
.L_x_26:
[----:B------:R-:W-:Y:S01]  /*4dd0*/  BSSY B0, `(.L_x_77) ;  /* 0x0000006000007945 */ /* 0x000fe20003800000 */
[----:B------:R-:W-:Y:S01]  /*4de0*/  PLOP3.LUT P0, PT, P0, PT, PT, 0x8, 0x80 ;  /* 0x000000000080781c */ /* 0x000fe2000070e170 */
[----:B------:R-:W-:-:S12]  /*4df0*/  IMAD.MOV.U32 R10, RZ, RZ, -0x1 ;  /* 0xffffffffff0a7424 */ /* 0x000fd800078e00ff */
[----:B------:R-:W-:Y:S05]  /*4e00*/  WARPSYNC.COLLECTIVE R10, `(.L_x_78) ;  /* 0x000000000a087348 */ /* 0x000fea0003c00000 */
[----:B------:R-:W-:Y:S01]  /*4e10*/  VOTE.ANY P0, P0 ;  /* 0x0000000000ff7806 */ /* 0x000fe20000000100 */
[----:B------:R-:W-:-:S12]  /*4e20*/  ENDCOLLECTIVE ;  /* 0x000000000000791b */ /* 0x000fd80003800000 */
.L_x_78:
[----:B------:R-:W-:Y:S05]  /*4e30*/  BSYNC B0 ;  /* 0x0000000000007941 */ /* 0x000fea0003800000 */
.L_x_77:
[----:B------:R-:W-:Y:S05]  /*4e40*/  BRA `(.L_x_79) ;  /* 0xffffffe400187947 */ /* 0x000fea000383ffff */
.L_x_28:
[----:B------:R-:W-:Y:S01]  /*4e50*/  BSSY B0, `(.L_x_80) ;  /* 0x0000006000007945 */ /* 0x000fe20003800000 */
[----:B------:R-:W-:Y:S01]  /*4e60*/  PLOP3.LUT P0, PT, P0, PT, PT, 0x8, 0x80 ;  /* 0x000000000080781c */ /* 0x000fe2000070e170 */
[----:B------:R-:W-:-:S12]  /*4e70*/  IMAD.MOV.U32 R10, RZ, RZ, -0x1 ;  /* 0xffffffffff0a7424 */ /* 0x000fd800078e00ff */
[----:B------:R-:W-:Y:S05]  /*4e80*/  WARPSYNC.COLLECTIVE R10, `(.L_x_81) ;  /* 0x000000000a087348 */ /* 0x000fea0003c00000 */
[----:B------:R-:W-:Y:S01]  /*4e90*/  VOTE.ANY P0, P0 ;  /* 0x0000000000ff7806 */ /* 0x000fe20000000100 */
[----:B------:R-:W-:-:S12]  /*4ea0*/  ENDCOLLECTIVE ;  /* 0x000000000000791b */ /* 0x000fd80003800000 */
.L_x_81:
[----:B------:R-:W-:Y:S05]  /*4eb0*/  BSYNC B0 ;  /* 0x0000000000007941 */ /* 0x000fea0003800000 */
.L_x_80:
[----:B------:R-:W-:Y:S05]  /*4ec0*/  BRA `(.L_x_82) ;  /* 0xffffffe4001c7947 */ /* 0x000fea000383ffff */
.L_x_30:
[----:B------:R-:W-:Y:S01]  /*4ed0*/  BSSY B0, `(.L_x_83) ;  /* 0x0000006000007945 */ /* 0x000fe20003800000 */
[----:B------:R-:W-:Y:S01]  /*4ee0*/  PLOP3.LUT P2, PT, P0, PT, PT, 0x8, 0x80 ;  /* 0x000000000080781c */ /* 0x000fe2000074e170 */
[----:B------:R-:W-:-:S12]  /*4ef0*/  IMAD.MOV.U32 R10, RZ, RZ, -0x1 ;  /* 0xffffffffff0a7424 */ /* 0x000fd800078e00ff */
[----:B------:R-:W-:Y:S05]  /*4f00*/  WARPSYNC.COLLECTIVE R10, `(.L_x_84) ;  /* 0x000000000a087348 */ /* 0x000fea0003c00000 */
[----:B------:R-:W-:Y:S01]  /*4f10*/  VOTE.ANY R10, PT, P2 ;  /* 0x00000000000a7806 */ /* 0x000fe200010e0100 */
[----:B------:R-:W-:Y:S06]  /*4f20*/  ENDCOLLECTIVE ;  /* 0x000000000000791b */ /* 0x000fec0003800000 */
.L_x_84:
[----:B------:R-:W-:Y:S05]  /*4f30*/  BSYNC B0 ;  /* 0x0000000000007941 */ /* 0x000fea0003800000 */
.L_x_83:
[----:B------:R-:W-:Y:S01]  /*4f40*/  LOP3.LUT R10, R10, 0x80000000, R19, 0xec, !PT ;  /* 0x800000000a0a7812 */ /* 0x000fe200078eec13 */
[----:B------:R-:W-:Y:S02]  /*4f50*/  IMAD.MOV.U32 R14, RZ, RZ, 0x1 ;  /* 0x00000001ff0e7424 */ /* 0x000fe400078e00ff */
[----:B------:R-:W-:Y:S02]  /*4f60*/  VIADD R18, R18, 0xffffffe0 ;  /* 0xffffffe012127836 */ /* 0x000fe40000000000 */
[----:B------:R-:W-:-:S05]  /*4f70*/  VIADD R13, R10, 0xffffffff ;  /* 0xffffffff0a0d7836 */ /* 0x000fca0000000000 */
[----:B------:R-:W-:Y:S01]  /*4f80*/  LOP3.LUT R45, R10, R13, RZ, 0xc, !PT ;  /* 0x0000000d0a2d7212 */ /* 0x000fe200078e0cff */
[----:B------:R-:W-:Y:S02]  /*4f90*/  IMAD.MOV.U32 R13, RZ, RZ, R9 ;  /* 0x000000ffff0d7224 */ /* 0x000fe400078e0009 */
[----:B------:R-:W-:Y:S01]  /*4fa0*/  IMAD.MOV.U32 R10, RZ, RZ, -0x1 ;  /* 0xffffffffff0a7424 */ /* 0x000fe200078e00ff */
[----:B------:R0:W1:Y:S06]  /*4fb0*/  POPC R15, R45 ;  /* 0x0000002d000f7309 */ /* 0x00006c0000000000 */
[----:B01----:R-:W-:Y:S05]  /*4fc0*/  WARPSYNC.COLLECTIVE R10, `(.L_x_85) ;  /* 0x000000000a087348 */ /* 0x003fea0003c00000 */
[----:B-1----:R1:W2:Y:S02]  /*4fd0*/  SHFL.DOWN P2, R16, R13, R14, R15 ;  /* 0x0800000e0d107389 */ /* 0x0022a4000004000f */
[----:B012---:R-:W-:Y:S05]  /*4fe0*/  ENDCOLLECTIVE ;  /* 0x000000000000791b */ /* 0x007fea0003800000 */
.L_x_85:
[----:B------:R-:W-:Y:S01]  /*4ff0*/  ISETP.GE.AND P0, PT, R39, R15, PT ;  /* 0x0000000f2700720c */ /* 0x000fe20003f06270 */
[----:B------:R-:W-:-:S03]  /*5000*/  IMAD.MOV.U32 R14, RZ, RZ, 0x2 ;  /* 0x00000002ff0e7424 */ /* 0x000fc600078e00ff */
[----:B------:R-:W-:-:S05]  /*5010*/  SEL R16, R16, RZ, !P0 ;  /* 0x000000ff10107207 */ /* 0x000fca0004000000 */
[----:B------:R-:W-:Y:S02]  /*5020*/  IMAD.IADD R44, R16, 0x1, R9 ;  /* 0x00000001102c7824 */ /* 0x000fe400078e0209 */
[----:B------:R-:W-:Y:S02]  /*5030*/  VIADD R16, R39, 0x2 ;  /* 0x0000000227107836 */ /* 0x000fe40000000000 */
[----:B------:R-:W-:-:S03]  /*5040*/  IMAD.MOV.U32 R13, RZ, RZ, R44 ;  /* 0x000000ffff0d7224 */ /* 0x000fc600078e002c */
[----:B------:R-:W-:-:S13]  /*5050*/  ISETP.GT.AND P0, PT, R16, R15, PT ;  /* 0x0000000f1000720c */ /* 0x000fda0003f04270 */
[----:B------:R-:W-:Y:S05]  /*5060*/  WARPSYNC.COLLECTIVE R10, `(.L_x_86) ;  /* 0x000000000a087348 */ /* 0x000fea0003c00000 */
[----:B------:R0:W1:Y:S02]  /*5070*/  SHFL.DOWN P2, R16, R13, R14, R15 ;  /* 0x0800000e0d107389 */ /* 0x000064000004000f */
[----:B01----:R-:W-:Y:S05]  /*5080*/  ENDCOLLECTIVE ;  /* 0x000000000000791b */ /* 0x003fea0003800000 */
.L_x_86:
[----:B------:R-:W-:Y:S01]  /*5090*/  IMAD.MOV.U32 R14, RZ, RZ, 0x4 ;  /* 0x00000004ff0e7424 */ /* 0x000fe200078e00ff */
        /* <DEDUP_REMOVED lines=8> */
.L_x_87:
[----:B------:R-:W-:Y:S01]  /*5120*/  IMAD.MOV.U32 R14, RZ, RZ, 0x8 ;  /* 0x00000008ff0e7424 */ /* 0x000fe200078e00ff */
        /* <DEDUP_REMOVED lines=8> */
.L_x_88:
        /* <DEDUP_REMOVED lines=9> */
.L_x_89:
[----:B------:R-:W-:Y:S02]  /*5240*/  SEL R9, R16, RZ, !P0 ;  /* 0x000000ff10097207 */ /* 0x000fe40004000000 */
[----:B------:R-:W-:Y:S02]  /*5250*/  ISETP.NE.AND P0, PT, R8, 0x65, PT ;  /* 0x000000650800780c */ /* 0x000fe40003f05270 */
[----:B------:R-:W-:-:S11]  /*5260*/  IADD3 R12, PT, PT, R44, R9, R12 ;  /* 0x000000092c0c7210 */ /* 0x000fd60007ffe00c */
[----:B------:R-:W-:Y:S05]  /*5270*/  WARPSYNC.COLLECTIVE R10, `(.L_x_90) ;  /* 0x000000000a087348 */ /* 0x000fea0003c00000 */
[----:B------:R-:W-:Y:S01]  /*5280*/  VOTE.ALL P0, P0 ;  /* 0x0000000000ff7806 */ /* 0x000fe20000000000 */
[----:B------:R-:W-:-:S12]  /*5290*/  ENDCOLLECTIVE ;  /* 0x000000000000791b */ /* 0x000fd80003800000 */
.L_x_90:
[----:B------:R-:W-:Y:S05]  /*52a0*/  BRA `(.L_x_91) ;  /* 0xffffffe000b47947 */ /* 0x000fea000383ffff */
.L_x_92:
[----:B------:R-:W-:-:S00]  /*52b0*/  BRA `(.L_x_92) ;  /* 0xfffffffc00fc7947 */ /* 0x000fc0000383ffff */
[----:B------:R-:W-:-:S00]  /*52c0*/  NOP ;  /* 0x0000000000007918 */ /* 0x000fc00000000000 */
        /* <DEDUP_REMOVED lines=11> */
.L_x_259:


//--------------------- .text._ZN3cub18CUB_300001_SM_10006detail4scan16DeviceScanKernelINS2_10policy_hubIiiijN4cuda3std3__44plusIvEEE10Policy1000EPiSC_NS0_13ScanTileStateIiLb1EEES9_NS1_10InputValueIiSC_EEjiLb0EiEEvT0_T1_T2_iT3_T4_T5_ --------------------------
	.section	.text._ZN3cub18CUB_300001_SM_10006detail4scan16DeviceScanKernelINS2_10policy_hubIiiijN4cuda3std3__44plusIvEEE10Policy1000EPiSC_NS0_13ScanTileStateIiLb1EEES9_NS1_10InputValueIiSC_EEjiLb0EiEEvT0_T1_T2_iT3_T4_T5_,"ax",@progbits
	.align	128
        .global         _ZN3cub18CUB_300001_SM_10006detail4scan16DeviceScanKernelINS2_10policy_hubIiiijN4cuda3std3__44plusIvEEE10Policy1000EPiSC_NS0_13ScanTileStateIiLb1EEES9_NS1_10InputValueIiSC_EEjiLb0EiEEvT0_T1_T2_iT3_T4_T5_
        .type           _ZN3cub18CUB_300001_SM_10006detail4scan16DeviceScanKernelINS2_10policy_hubIiiijN4cuda3std3__44plusIvEEE10Policy1000EPiSC_NS0_13ScanTileStateIiLb1EEES9_NS1_10InputValueIiSC_EEjiLb0EiEEvT0_T1_T2_iT3_T4_T5_,@function
        .size           _ZN3cub18CUB_300001_SM_10006detail4scan16DeviceScanKernelINS2_10policy_hubIiiijN4cuda3std3__44plusIvEEE10Policy1000EPiSC_NS0_13ScanTileStateIiLb1EEES9_NS1_10InputValueIiSC_EEjiLb0EiEEvT0_T1_T2_iT3_T4_T5_,(.L_x_260 - _ZN3cub18CUB_300001_SM_10006detail4scan16DeviceScanKernelINS2_10policy_hubIiiijN4cuda3std3__44plusIvEEE10Policy1000EPiSC_NS0_13ScanTileStateIiLb1EEES9_NS1_10InputValueIiSC_EEjiLb0EiEEvT0_T1_T2_iT3_T4_T5_)
        .other          _ZN3cub18CUB_300001_SM_10006detail4scan16DeviceScanKernelINS2_10policy_hubIiiijN4cuda3std3__44plusIvEEE10Policy1000EPiSC_NS0_13ScanTileStateIiLb1EEES9_NS1_10InputValueIiSC_EEjiLb0EiEEvT0_T1_T2_iT3_T4_T5_,@"STO_CUDA_ENTRY STV_DEFAULT"
_ZN3cub18CUB_300001_SM_10006detail4scan16DeviceScanKernelINS2_10policy_hubIiiijN4cuda3std3__44plusIvEEE10Policy1000EPiSC_NS0_13ScanTileStateIiLb1EEES9_NS1_10InputValueIiSC_EEjiLb0EiEEvT0_T1_T2_iT3_T4_T5_:
.text._ZN3cub18CUB_300001_SM_10006detail4scan16DeviceScanKernelINS2_10policy_hubIiiijN4cuda3std3__44plusIvEEE10Policy1000EPiSC_NS0_13ScanTileStateIiLb1EEES9_NS1_10InputValueIiSC_EEjiLb0EiEEvT0_T1_T2_iT3_T4_T5_:
[----:B------:R-:W-:Y:S01]  /*0000*/  LDC R1, c[0x0][0x37c] ;  /* 0x0000df00ff017b82 */ /* 0x000fe20000000800 */
[----:B------:R-:W0:Y:S07]  /*0010*/  LDCU UR4, c[0x0][0x3a0] ;  /* 0x00007400ff0477ac */ /* 0x000e2e0008000800 */
[----:B------:R-:W1:Y:S01]  /*0020*/  LDC R38, c[0x0][0x398] ;  /* 0x0000e600ff267b82 */ /* 0x000e620000000800 */
[----:B------:R-:W2:Y:S01]  /*0030*/  LDCU.64 UR8, c[0x0][0x358] ;  /* 0x00006b00ff0877ac */ /* 0x000ea20008000a00 */
[----:B------:R-:W3:Y:S01]  /*0040*/  LDCU UR5, c[0x0][0x3b0] ;  /* 0x00007600ff0577ac */ /* 0x000ee20008000800 */
[----:B0-----:R-:W-:-:S06]  /*0050*/  UPRMT UR4, UR4, 0x7770, URZ ;  /* 0x0000777004047896 */ /* 0x001fcc00080000ff */
[----:B------:R-:W-:-:S13]  /*0060*/  ISETP.NE.AND P0, PT, RZ, UR4, PT ;  /* 0x00000004ff007c0c */ /* 0x000fda000bf05270 */
[----:B------:R-:W2:Y:S02]  /*0070*/  @P0 LDC.64 R2, c[0x0][0x3a8] ;  /* 0x0000ea00ff020b82 */ /* 0x000ea40000000a00 */
[----:B--2---:R0:W5:Y:S06]  /*0080*/  @P0 LDG.E R39, desc[UR8][R2.64] ;  /* 0x0000000802270981 */ /* 0x00416c000c1e1900 */
[----:B------:R-:W1:Y:S02]  /*0090*/  S2UR UR4, SR_CTAID.X ;  /* 0x00000000000479c3 */ /* 0x000e640000002500 */
[----:B-1----:R-:W-:-:S04]  /*00a0*/  VIADD R38, R38, UR4 ;  /* 0x0000000426267c36 */ /* 0x002fc80008000000 */
[----:B------:R-:W-:-:S05]  /*00b0*/  IMAD R5, R38, 0x2100, RZ ;  /* 0x0000210026057824 */ /* 0x000fca00078e02ff */
[----:B---3--:R-:W-:Y:S01]  /*00c0*/  IADD3 R0, PT, PT, -R5, UR5, RZ ;  /* 0x0000000505007c10 */ /* 0x008fe2000fffe1ff */
[----:B------:R-:W1:Y:S03]  /*00d0*/  @!P0 LDC R39, c[0x0][0x3a8] ;  /* 0x0000ea00ff278b82 */ /* 0x000e660000000800 */
[----:B------:R-:W-:-:S13]  /*00e0*/  ISETP.GE.U32.AND P0, PT, R0, 0x2101, PT ;  /* 0x000021010000780c */ /* 0x000fda0003f06070 */
[----:B0-----:R-:W-:Y:S05]  /*00f0*/  @!P0 BRA `(.L_x_93) ;  /* 0x0000001c00848947 */ /* 0x001fea0003800000 */
[----:B------:R-:W0:Y:S01]  /*0100*/  S2R R49, SR_TID.X ;  /* 0x0000000000317919 */ /* 0x000e220000002100 */
[----:B------:R-:W2:Y:S01]  /*0110*/  LDCU.64 UR4, c[0x0][0x380] ;  /* 0x00007000ff0477ac */ /* 0x000ea20008000a00 */
[C---:B0-----:R-:W-:Y:S02]  /*0120*/  LOP3.LUT R0, R49.reuse, 0x1f, RZ, 0xc0, !PT ;  /* 0x0000001f31007812 */ /* 0x041fe400078ec0ff */
[----:B------:R-:W-:-:S05]  /*0130*/  LOP3.LUT R3, R49, 0x3e0, RZ, 0xc0, !PT ;  /* 0x000003e031037812 */ /* 0x000fca00078ec0ff */
[----:B------:R-:W-:-:S05]  /*0140*/  IMAD R0, R3, 0x16, R0 ;  /* 0x0000001603007824 */ /* 0x000fca00078e0200 */
[----:B------:R-:W-:-:S05]  /*0150*/  IADD3 R0, P0, PT, R5, R0, RZ ;  /* 0x0000000005007210 */ /* 0x000fca0007f1e0ff */
[----:B------:R-:W-:Y:S02]  /*0160*/  IMAD.X R3, RZ, RZ, RZ, P0 ;  /* 0x000000ffff037224 */ /* 0x000fe400000e06ff */
[----:B------:R-:W-:-:S03]  /*0170*/  IMAD.SHL.U32 R45, R0, 0x4, RZ ;  /* 0x00000004002d7824 */ /* 0x000fc600078e00ff */
[----:B------:R-:W-:Y:S02]  /*0180*/  SHF.L.U64.HI R3, R0, 0x2, R3 ;  /* 0x0000000200037819 */ /* 0x000fe40000010203 */
[----:B--2---:R-:W-:-:S04]  /*0190*/  IADD3 R4, P0, PT, R45, UR4, RZ ;  /* 0x000000042d047c10 */ /* 0x004fc8000ff1e0ff */
[----:B------:R-:W-:-:S05]  /*01a0*/  IADD3.X R5, PT, PT, R3, UR5, RZ, P0, !PT ;  /* 0x0000000503057c10 */ /* 0x000fca00087fe4ff */
[----:B------:R-:W2:Y:S04]  /*01b0*/  LDG.E R7, desc[UR8][R4.64] ;  /* 0x0000000804077981 */ /* 0x000ea8000c1e1900 */
[----:B------:R-:W3:Y:S04]  /*01c0*/  LDG.E R9, desc[UR8][R4.64+0x80] ;  /* 0x0000800804097981 */ /* 0x000ee8000c1e1900 */
[----:B------:R-:W4:Y:S04]  /*01d0*/  LDG.E R11, desc[UR8][R4.64+0x100] ;  /* 0x00010008040b7981 */ /* 0x000f28000c1e1900 */
        /* <DEDUP_REMOVED lines=18> */
[----:B------:R-:W4:Y:S01]  /*0300*/  LDG.E R18, desc[UR8][R4.64+0xa80] ;  /* 0x000a800804127981 */ /* 0x000f22000c1e1900 */
[----:B------:R-:W0:Y:S01]  /*0310*/  S2UR UR5, SR_CgaCtaId ;  /* 0x00000000000579c3 */ /* 0x000e220000008800 */
[----:B------:R-:W-:Y:S01]  /*0320*/  SHF.R.U32.HI R40, RZ, 0x5, R49 ;  /* 0x00000005ff287819 */ /* 0x000fe20000011631 */
[----:B------:R-:W-:Y:S01]  /*0330*/  UMOV UR4, 0x400 ;  /* 0x0000040000047882 */ /* 0x000fe20000000000 */
[----:B------:R-:W1:Y:S01]  /*0340*/  S2R R47, SR_LANEID ;  /* 0x00000000002f7919 */ /* 0x000e620000000000 */
[----:B------:R-:W-:Y:S01]  /*0350*/  ISETP.NE.AND P0, PT, R38, RZ, PT ;  /* 0x000000ff2600720c */ /* 0x000fe20003f05270 */
        /* <DEDUP_REMOVED lines=28> */
[----:B------:R0:W1:Y:S04]  /*0520*/  LDS.64 R4, [R0] ;  /* 0x0000000000047984 */ /* 0x0000680000000a00 */
[----:B------:R0:W2:Y:S04]  /*0530*/  LDS.64 R6, [R0+0x8] ;  /* 0x0000080000067984 */ /* 0x0000a80000000a00 */
[----:B------:R0:W3:Y:S04]  /*0540*/  LDS.64 R8, [R0+0x10] ;  /* 0x0000100000087984 */ /* 0x0000e80000000a00 */
[----:B------:R0:W4:Y:S04]  /*0550*/  LDS.64 R10, [R0+0x18] ;  /* 0x00001800000a7984 */ /* 0x0001280000000a00 */
[----:B------:R0:W0:Y:S04]  /*0560*/  LDS.64 R12, [R0+0x20] ;  /* 0x00002000000c7984 */ /* 0x0000280000000a00 */
[----:B------:R0:W0:Y:S04]  /*0570*/  LDS.64 R14, [R0+0x28] ;  /* 0x00002800000e7984 */ /* 0x0000280000000a00 */
[----:B------:R0:W0:Y:S04]  /*0580*/  LDS.64 R28, [R0+0x30] ;  /* 0x00003000001c7984 */ /* 0x0000280000000a00 */
[----:B------:R0:W0:Y:S04]  /*0590*/  LDS.64 R30, [R0+0x38] ;  /* 0x00003800001e7984 */ /* 0x0000280000000a00 */
[----:B------:R0:W0:Y:S04]  /*05a0*/  LDS.64 R32, [R0+0x40] ;  /* 0x0000400000207984 */ /* 0x0000280000000a00 */
[----:B------:R0:W0:Y:S04]  /*05b0*/  LDS.64 R34, [R0+0x48] ;  /* 0x0000480000227984 */ /* 0x0000280000000a00 */
[----:B------:R0:W0:Y:S01]  /*05c0*/  LDS.64 R36, [R0+0x50] ;  /* 0x0000500000247984 */ /* 0x0000220000000a00 */
[----:B------:R-:W-:Y:S06]  /*05d0*/  BAR.SYNC.DEFER_BLOCKING 0x0 ;  /* 0x0000000000007b1d */ /* 0x000fec0000010000 */
[----:B-1----:R-:W-:Y:S05]  /*05e0*/  @P0 BRA `(.L_x_95) ;  /* 0x00000004001c0947 */ /* 0x002fea0003800000 */
[----:B0-2---:R-:W-:Y:S02]  /*05f0*/  IADD3 R16, PT, PT, R6, R5, R4 ;  /* 0x0000000506107210 */ /* 0x005fe40007ffe004 */
[C---:B------:R-:W-:Y:S02]  /*0600*/  ISETP.NE.AND P1, PT, R47.reuse, 0x1f, PT ;  /* 0x0000001f2f00780c */ /* 0x040fe40003f25270 */
[----:B---3--:R-:W-:Y:S02]  /*0610*/  IADD3 R16, PT, PT, R8, R7, R16 ;  /* 0x0000000708107210 */ /* 0x008fe40007ffe010 */
[----:B------:R-:W-:Y:S02]  /*0620*/  ISETP.NE.AND P2, PT, R47, RZ, PT ;  /* 0x000000ff2f00720c */ /* 0x000fe40003f45270 */
[----:B----4-:R-:W-:-:S04]  /*0630*/  IADD3 R16, PT, PT, R10, R9, R16 ;  /* 0x000000090a107210 */ /* 0x010fc80007ffe010 */
[----:B------:R-:W-:-:S03]  /*0640*/  IADD3 R16, PT, PT, R12, R11, R16 ;  /* 0x0000000b0c107210 */ /* 0x000fc60007ffe010 */
[----:B------:R-:W-:Y:S02]  /*0650*/  @!P1 LEA R43, R40, UR4, 0x2 ;  /* 0x00000004282b9c11 */ /* 0x000fe4000f8e10ff */
[----:B------:R-:W-:-:S04]  /*0660*/  IADD3 R16, PT, PT, R14, R13, R16 ;  /* 0x0000000d0e107210 */ /* 0x000fc80007ffe010 */
[----:B------:R-:W-:-:S04]  /*0670*/  IADD3 R16, PT, PT, R28, R15, R16 ;  /* 0x0000000f1c107210 */ /* 0x000fc80007ffe010 */
[----:B------:R-:W-:-:S04]  /*0680*/  IADD3 R16, PT, PT, R30, R29, R16 ;  /* 0x0000001d1e107210 */ /* 0x000fc80007ffe010 */
[----:B------:R-:W-:-:S04]  /*0690*/  IADD3 R16, PT, PT, R32, R31, R16 ;  /* 0x0000001f20107210 */ /* 0x000fc80007ffe010 */
[----:B------:R-:W-:-:S04]  /*06a0*/  IADD3 R16, PT, PT, R34, R33, R16 ;  /* 0x0000002122107210 */ /* 0x000fc80007ffe010 */
[----:B------:R-:W-:-:S05]  /*06b0*/  IADD3 R16, PT, PT, R36, R35, R16 ;  /* 0x0000002324107210 */ /* 0x000fca0007ffe010 */
[----:B------:R-:W-:-:S05]  /*06c0*/  IMAD.IADD R37, R37, 0x1, R16 ;  /* 0x0000000125257824 */ /* 0x000fca00078e0210 */
        /* <DEDUP_REMOVED lines=47> */
[----:B------:R-:W-:Y:S02]  /*09c0*/  SEL R16, R26, R16, !P1 ;  /* 0x000000101a107207 */ /* 0x000fe40004800000 */
[----:B------:R-:W-:Y:S02]  /*09d0*/  ISETP.NE.AND P1, PT, R49, RZ, PT ;  /* 0x000000ff3100720c */ /* 0x000fe40003f25270 */
[----:B------:R-:W-:Y:S02]  /*09e0*/  SEL R16, R16, RZ, P0 ;  /* 0x000000ff10107207 */ /* 0x000fe40000000000 */
[--C-:B-----5:R-:W-:Y:S02]  /*09f0*/  IADD3 R27, PT, PT, R26, R27, R39.reuse ;  /* 0x0000001b1a1b7210 */ /* 0x120fe40007ffe027 */
[----:B------:R-:W-:-:S07]  /*0a00*/  IADD3 R16, PT, PT, R16, R37, R39 ;  /* 0x0000002510107210 */ /* 0x000fce0007ffe027 */
[----:B------:R-:W-:Y:S05]  /*0a10*/  @P1 BRA `(.L_x_96) ;  /* 0x0000000c00f01947 */ /* 0x000fea0003800000 */
[----:B------:R-:W0:Y:S01]  /*0a20*/  LDC.64 R18, c[0x0][0x390] ;  /* 0x0000e400ff127b82 */ /* 0x000e220000000a00 */
[----:B------:R-:W-:-:S05]  /*0a30*/  IMAD.MOV.U32 R26, RZ, RZ, 0x65 ;  /* 0x00000065ff1a7424 */ /* 0x000fca00078e00ff */
[----:B0-----:R0:W-:Y:S01]  /*0a40*/  ST.E.64.STRONG.GPU desc[UR8][R18.64+0x100], R26 ;  /* 0x0001001a12007985 */ /* 0x0011e2000c10fb08 */
[----:B------:R-:W-:Y:S05]  /*0a50*/  BRA `(.L_x_96) ;  /* 0x0000000c00e07947 */ /* 0x000fea0003800000 */
.L_x_95:
        /* <DEDUP_REMOVED lines=20> */
[----:B-----5:R-:W0:Y:S02]  /*0ba0*/  SHFL.UP P0, R39, R24, 0x8, RZ ;  /* 0x0500000018277989 */ /* 0x020e2400000000ff */
        /* <DEDUP_REMOVED lines=16> */
[----:B------:R-:W-:Y:S02]  /*0cb0*/  SEL R17, R37, RZ, P2 ;  /* 0x000000ff25117207 */ /* 0x000fe40001000000 */
        /* <DEDUP_REMOVED lines=19> */
[----:B------:R-:W-:Y:S02]  /*0df0*/  ISETP.NE.AND P0, PT, R40, 0xa, PT ;  /* 0x0000000a2800780c */ /* 0x000fe40003f05270 */
[----:B------:R-:W-:Y:S02]  /*0e00*/  SEL R16, R24, R16, !P1 ;  /* 0x0000001018107207 */ /* 0x000fe40004800000 */
[----:B------:R-:W-:Y:S02]  /*0e10*/  ISETP.NE.AND P1, PT, R40, 0xb, PT ;  /* 0x0000000b2800780c */ /* 0x000fe40003f25270 */
[----:B------:R-:W-:Y:S02]  /*0e20*/  SEL R16, R25, R16, !P0 ;  /* 0x0000001019107207 */ /* 0x000fe40004000000 */
[----:B------:R-:W-:-:S02]  /*0e30*/  ISETP.GT.U32.AND P0, PT, R49, 0x1f, PT ;  /* 0x0000001f3100780c */ /* 0x000fc40003f04070 */
[----:B------:R-:W-:Y:S02]  /*0e40*/  SEL R16, R26, R16, !P1 ;  /* 0x000000101a107207 */ /* 0x000fe40004800000 */
[----:B------:R-:W-:-:S03]  /*0e50*/  ISETP.GE.U32.AND P1, PT, R49, 0x20, PT ;  /* 0x000000203100780c */ /* 0x000fc60003f26070 */
[----:B------:R-:W-:-:S05]  /*0e60*/  IMAD.IADD R16, R16, 0x1, R17 ;  /* 0x0000000110107824 */ /* 0x000fca00078e0211 */
[----:B------:R-:W-:Y:S01]  /*0e70*/  SEL R46, R37, R16, !P1 ;  /* 0x00000010252e7207 */ /* 0x000fe20004800000 */
[----:B------:R-:W-:Y:S06]  /*0e80*/  @P0 BRA `(.L_x_97) ;  /* 0x0000000800b00947 */ /* 0x000fec0003800000 */
[----:B------:R-:W0:Y:S01]  /*0e90*/  LDC.64 R16, c[0x0][0x390] ;  /* 0x0000e400ff107b82 */ /* 0x000e220000000a00 */
[----:B------:R-:W-:Y:S02]  /*0ea0*/  ISETP.NE.AND P1, PT, R49, RZ, PT ;  /* 0x000000ff3100720c */ /* 0x000fe40003f25270 */
[----:B------:R-:W-:-:S05]  /*0eb0*/  LOP3.LUT R21, RZ, R49, RZ, 0x33, !PT ;  /* 0x00000031ff157212 */ /* 0x000fca00078e33ff */
[----:B------:R-:W-:-:S06]  /*0ec0*/  IMAD.IADD R21, R38, 0x1, R21 ;  /* 0x0000000126157824 */ /* 0x000fcc00078e0215 */
        /* <DEDUP_REMOVED lines=11> */
.L_x_127:
[----:B------:R-:W-:Y:S05]  /*0f80*/  @!P0 BRA `(.L_x_99) ;  /* 0x0000000000748947 */ /* 0x000fea0003800000 */
[----:B------:R-:W-:-:S07]  /*0f90*/  IMAD.MOV.U32 R20, RZ, RZ, 0x3b8 ;  /* 0x000003b8ff147424 */ /* 0x000fce00078e00ff */
.L_x_101:
[----:B------:R-:W-:Y:S02]  /*0fa0*/  VIADD R23, R20, 0x1 ;  /* 0x0000000114177836 */ /* 0x000fe40000000000 */
[----:B------:R-:W-:Y:S02]  /*0fb0*/  IMAD R38, R38, 0x41a7, RZ ;  /* 0x000041a726267824 */ /* 0x000fe400078e02ff */
[----:B------:R-:W0:Y:S01]  /*0fc0*/  I2F.U32.RP R22, R23 ;  /* 0x0000001700167306 */ /* 0x000e220000209000 */
[----:B------:R-:W-:Y:S01]  /*0fd0*/  IMAD.MOV R37, RZ, RZ, -R23 ;  /* 0x000000ffff257224 */ /* 0x000fe200078e0a17 */
[----:B------:R-:W-:Y:S02]  /*0fe0*/  ISETP.NE.U32.AND P2, PT, R23, RZ, PT ;  /* 0x000000ff1700720c */ /* 0x000fe40003f45070 */
[----:B------:R-:W-:-:S04]  /*0ff0*/  LOP3.LUT R38, R38, 0x7fffffff, RZ, 0xc0, !PT ;  /* 0x7fffffff26267812 */ /* 0x000fc800078ec0ff */
[----:B0-----:R-:W0:Y:S02]  /*1000*/  MUFU.RCP R22, R22 ;  /* 0x0000001600167308 */ /* 0x001e240000001000 */
[----:B0-----:R-:W-:-:S06]  /*1010*/  VIADD R18, R22, 0xffffffe ;  /* 0x0ffffffe16127836 */ /* 0x001fcc0000000000 */
[----:B------:R0:W1:Y:S02]  /*1020*/  F2I.FTZ.U32.TRUNC.NTZ R19, R18 ;  /* 0x0000001200137305 */ /* 0x000064000021f000 */
[----:B0-----:R-:W-:Y:S02]  /*1030*/  IMAD.MOV.U32 R18, RZ, RZ, RZ ;  /* 0x000000ffff127224 */ /* 0x001fe400078e00ff */
[----:B-1----:R-:W-:-:S04]  /*1040*/  IMAD R37, R37, R19, RZ ;  /* 0x0000001325257224 */ /* 0x002fc800078e02ff */
[----:B------:R-:W-:-:S06]  /*1050*/  IMAD.HI.U32 R19, R19, R37, R18 ;  /* 0x0000002513137227 */ /* 0x000fcc00078e0012 */
[----:B------:R-:W-:-:S04]  /*1060*/  IMAD.HI.U32 R19, R19, R38, RZ ;  /* 0x0000002613137227 */ /* 0x000fc800078e00ff */
[----:B------:R-:W-:-:S04]  /*1070*/  IMAD.MOV R19, RZ, RZ, -R19 ;  /* 0x000000ffff137224 */ /* 0x000fc800078e0a13 */
[----:B------:R-:W-:-:S05]  /*1080*/  IMAD R22, R23, R19, R38 ;  /* 0x0000001317167224 */ /* 0x000fca00078e0226 */
[----:B------:R-:W-:-:S13]  /*1090*/  ISETP.GE.U32.AND P0, PT, R22, R23, PT ;  /* 0x000000171600720c */ /* 0x000fda0003f06070 */
[----:B------:R-:W-:-:S05]  /*10a0*/  @P0 IMAD.IADD R22, R22, 0x1, -R23 ;  /* 0x0000000116160824 */ /* 0x000fca00078e0a17 */
[----:B------:R-:W-:-:S13]  /*10b0*/  ISETP.GE.U32.AND P0, PT, R22, R23, PT ;  /* 0x000000171600720c */ /* 0x000fda0003f06070 */
[----:B------:R-:W-:Y:S01]  /*10c0*/  @P0 IMAD.IADD R22, R22, 0x1, -R23 ;  /* 0x0000000116160824 */ /* 0x000fe200078e0a17 */
[----:B------:R-:W-:-:S04]  /*10d0*/  @!P2 LOP3.LUT R22, RZ, R23, RZ, 0x33, !PT ;  /* 0x00000017ff16a212 */ /* 0x000fc800078e33ff */
[----:B------:R-:W-:Y:S05]  /*10e0*/  NANOSLEEP R22 ;  /* 0x000000160000735d */ /* 0x000fea0003800000 */
[----:B------:R-:W2:Y:S01]  /*10f0*/  LD.E.64.STRONG.GPU R40, desc[UR8][R16.64+0x100] ;  /* 0x0001000810287980 */ /* 0x000ea2000c10fb00 */
[----:B------:R-:W-:Y:S01]  /*1100*/  UMOV UR5, 0xffffffff ;  /* 0xffffffff00057882 */ /* 0x000fe20000000000 */
[----:B------:R-:W-:Y:S02]  /*1110*/  SHF.R.U32.HI R20, RZ, 0x1, R20 ;  /* 0x00000001ff147819 */ /* 0x000fe40000011614 */
[----:B--2---:R-:W-:Y:S01]  /*1120*/  ISETP.NE.AND P0, PT, R40, 0x63, PT ;  /* 0x000000632800780c */ /* 0x004fe20003f05270 */
[----:B------:R-:W-:-:S12]  /*1130*/  BRA.DIV UR5, `(.L_x_100) ;  /* 0x0000003205e87947 */ /* 0x000fd8000b800000 */
[----:B------:R-:W-:-:S13]  /*1140*/  VOTE.ANY P0, !P0 ;  /* 0x0000000000ff7806 */ /* 0x000fda0004000100 */
.L_x_130:
[----:B------:R-:W-:Y:S05]  /*1150*/  @P0 BRA `(.L_x_101) ;  /* 0xfffffffc00900947 */ /* 0x000fea000383ffff */
.L_x_99:
[----:B------:R-:W-:Y:S01]  /*1160*/  UMOV UR5, 0xffffffff ;  /* 0xffffffff00057882 */ /* 0x000fe20000000000 */
[----:B------:R-:W-:Y:S02]  /*1170*/  ISETP.NE.AND P0, PT, R40, 0x65, PT ;  /* 0x000000652800780c */ /* 0x000fe40003f05270 */
[----:B------:R-:W-:Y:S11]  /*1180*/  BRA.DIV UR5, `(.L_x_102) ;  /* 0x0000003205f47947 */ /* 0x000ff6000b800000 */
[----:B------:R-:W0:Y:S01]  /*1190*/  S2R R48, SR_GEMASK ;  /* 0x0000000000307919 */ /* 0x000e220000003c00 */
[----:B------:R-:W-:Y:S01]  /*11a0*/  VOTE.ANY R19, PT, !P0 ;  /* 0x0000000000137806 */ /* 0x000fe200040e0100 */
[C---:B------:R-:W-:Y:S01]  /*11b0*/  VIADD R22, R47.reuse, 0x2 ;  /* 0x000000022f167836 */ /* 0x040fe20000000000 */
[----:B------:R-:W1:Y:S01]  /*11c0*/  LDC.64 R42, c[0x0][0x390] ;  /* 0x0000e400ff2a7b82 */ /* 0x000e620000000a00 */
[C---:B------:R-:W-:Y:S02]  /*11d0*/  VIADD R23, R47.reuse, 0x4 ;  /* 0x000000042f177836 */ /* 0x040fe40000000000 */
[----:B------:R-:W-:Y:S01]  /*11e0*/  VIADD R26, R47, 0x8 ;  /* 0x000000082f1a7836 */ /* 0x000fe20000000000 */
[----:B-1----:R-:W-:Y:S02]  /*11f0*/  IADD3 R42, P3, PT, R42, 0x100, RZ ;  /* 0x000001002a2a7810 */ /* 0x002fe40007f7e0ff */
[----:B0-----:R-:W-:-:S03]  /*1200*/  LOP3.LUT R19, R19, 0x80000000, R48, 0xec, !PT ;  /* 0x8000000013137812 */ /* 0x001fc600078eec30 */
[----:B------:R-:W-:Y:S02]  /*1210*/  IMAD.X R43, RZ, RZ, R43, P3 ;  /* 0x000000ffff2b7224 */ /* 0x000fe400018e062b */
[----:B------:R-:W-:-:S05]  /*1220*/  VIADD R16, R19, 0xffffffff ;  /* 0xffffffff13107836 */ /* 0x000fca0000000000 */
[----:B------:R-:W-:-:S06]  /*1230*/  LOP3.LUT R16, R19, R16, RZ, 0xc, !PT ;  /* 0x0000001013107212 */ /* 0x000fcc00078e0cff */
[----:B------:R-:W0:Y:S02]  /*1240*/  POPC R16, R16 ;  /* 0x0000001000107309 */ /* 0x000e240000000000 */
[----:B0-----:R-:W0:Y:S01]  /*1250*/  SHFL.DOWN PT, R20, R41, 0x1, R16 ;  /* 0x0820000029147989 */ /* 0x001e2200000e0010 */
[----:B------:R-:W-:-:S04]  /*1260*/  ISETP.GE.AND P0, PT, R47, R16, PT ;  /* 0x000000102f00720c */ /* 0x000fc80003f06270 */
[----:B0-----:R-:W-:Y:S02]  /*1270*/  SEL R20, R20, RZ, !P0 ;  /* 0x000000ff14147207 */ /* 0x001fe40004000000 */
[----:B------:R-:W-:-:S03]  /*1280*/  ISETP.GT.AND P0, PT, R22, R16, PT ;  /* 0x000000101600720c */ /* 0x000fc60003f04270 */
[----:B------:R-:W-:-:S05]  /*1290*/  IMAD.IADD R37, R20, 0x1, R41 ;  /* 0x0000000114257824 */ /* 0x000fca00078e0229 */
[----:B------:R-:W0:Y:S02]  /*12a0*/  SHFL.DOWN PT, R20, R37, 0x2, R16 ;  /* 0x0840000025147989 */ /* 0x000e2400000e0010 */
[----:B0-----:R-:W-:Y:S02]  /*12b0*/  SEL R20, R20, RZ, !P0 ;  /* 0x000000ff14147207 */ /* 0x001fe40004000000 */
[----:B------:R-:W-:-:S03]  /*12c0*/  ISETP.GT.AND P0, PT, R23, R16, PT ;  /* 0x000000101700720c */ /* 0x000fc60003f04270 */
[----:B------:R-:W-:Y:S02]  /*12d0*/  IMAD.IADD R39, R37, 0x1, R20 ;  /* 0x0000000125277824 */ /* 0x000fe400078e0214 */
[----:B------:R-:W-:-:S03]  /*12e0*/  VIADD R37, R47, 0x10 ;  /* 0x000000102f257836 */ /* 0x000fc60000000000 */
[----:B------:R-:W0:Y:S02]  /*12f0*/  SHFL.DOWN PT, R20, R39, 0x4, R16 ;  /* 0x0880000027147989 */ /* 0x000e2400000e0010 */
[-C--:B------:R-:W-:Y:S02]  /*1300*/  ISETP.GT.AND P2, PT, R37, R16.reuse, PT ;  /* 0x000000102500720c */ /* 0x080fe40003f44270 */
        /* <DEDUP_REMOVED lines=9> */
[----:B0-----:R-:W-:-:S05]  /*13a0*/  SEL R20, R20, RZ, !P2 ;  /* 0x000000ff14147207 */ /* 0x001fca0005000000 */
[----:B------:R-:W-:-:S07]  /*13b0*/  IMAD.IADD R39, R41, 0x1, R20 ;  /* 0x0000000129277824 */ /* 0x000fce00078e0214 */
.L_x_139:
[----:B------:R-:W-:Y:S05]  /*13c0*/  @!P0 BRA `(.L_x_103) ;  /* 0x0000000400248947 */ /* 0x000fea0003800000 */
[----:B------:R-:W-:-:S07]  /*13d0*/  IMAD.MOV.U32 R44, RZ, RZ, 0x3b8 ;  /* 0x000003b8ff2c7424 */ /* 0x000fce00078e00ff */
.L_x_109:
        /* <DEDUP_REMOVED lines=10> */
.L_x_142:
[----:B------:R-:W-:Y:S05]  /*1480*/  @!P0 BRA `(.L_x_105) ;  /* 0x0000000000748947 */ /* 0x000fea0003800000 */
[----:B------:R-:W-:-:S07]  /*1490*/  IMAD.MOV.U32 R20, RZ, RZ, R44 ;  /* 0x000000ffff147224 */ /* 0x000fce00078e002c */
.L_x_107:
        /* <DEDUP_REMOVED lines=27> */
.L_x_145:
[----:B------:R-:W-:Y:S05]  /*1650*/  @P0 BRA `(.L_x_107) ;  /* 0xfffffffc00900947 */ /* 0x000fea000383ffff */
.L_x_105:
        /* <DEDUP_REMOVED lines=31> */
.L_x_154:
[----:B------:R-:W-:Y:S05]  /*1850*/  @P0 BRA `(.L_x_109) ;  /* 0xfffffff800e00947 */ /* 0x000fea000383ffff */
.L_x_103:
        /* <DEDUP_REMOVED lines=15> */
.L_x_97:
[----:B------:R-:W-:Y:S05]  /*1950*/  WARPSYNC.ALL ;  /* 0x0000000000007948 */ /* 0x000fea0003800000 */
[----:B------:R-:W0:Y:S08]  /*1960*/  S2UR UR6, SR_CgaCtaId ;  /* 0x00000000000679c3 */ /* 0x000e300000008800 */
[----:B------:R-:W-:Y:S01]  /*1970*/  BAR.SYNC.DEFER_BLOCKING 0x0 ;  /* 0x0000000000007b1d */ /* 0x000fe20000010000 */
[----:B------:R-:W-:-:S05]  /*1980*/  ISETP.NE.AND P0, PT, R49, RZ, PT ;  /* 0x000000ff3100720c */ /* 0x000fca0003f05270 */
[----:B------:R-:W-:Y:S02]  /*1990*/  UMOV UR5, 0x400 ;  /* 0x0000040000057882 */ /* 0x000fe40000000000 */
[----:B0-----:R-:W-:-:S09]  /*19a0*/  ULEA UR5, UR6, UR5, 0x18 ;  /* 0x0000000506057291 */ /* 0x001fd2000f8ec0ff */
[----:B------:R-:W0:Y:S02]  /*19b0*/  LDS R17, [UR5+0x4c] ;  /* 0x00004c05ff117984 */ /* 0x000e240008000800 */
[----:B0-----:R-:W-:-:S05]  /*19c0*/  SEL R17, R17, RZ, P0 ;  /* 0x000000ff11117207 */ /* 0x001fca0000000000 */
[----:B------:R-:W-:-:S07]  /*19d0*/  IMAD.IADD R16, R17, 0x1, R16 ;  /* 0x0000000111107824 */ /* 0x000fce00078e0210 */
.L_x_96:
[----:B------:R-:W-:Y:S05]  /*19e0*/  BSYNC.RECONVERGENT B0 ;  /* 0x0000000000007941 */ /* 0x000fea0003800200 */
.L_x_94:
[----:B------:R-:W-:Y:S01]  /*19f0*/  IMAD.IADD R17, R4, 0x1, R16 ;  /* 0x0000000104117824 */ /* 0x000fe200078e0210 */
[----:B------:R-:W-:Y:S03]  /*1a00*/  BAR.SYNC.DEFER_BLOCKING 0x0 ;  /* 0x0000000000007b1d */ /* 0x000fe60000010000 */
[----:B------:R-:W-:-:S03]  /*1a10*/  IMAD.IADD R4, R5, 0x1, R17 ;  /* 0x0000000105047824 */ /* 0x000fc600078e0211 */
[----:B------:R-:W2:Y:S01]  /*1a20*/  LDCU.64 UR6, c[0x0][0x388] ;  /* 0x00007100ff0677ac */ /* 0x000ea20008000a00 */
[----:B------:R-:W-:-:S04]  /*1a30*/  IMAD.IADD R5, R6, 0x1, R4 ;  /* 0x0000000106057824 */ /* 0x000fc800078e0204 */
[----:B------:R-:W-:-:S04]  /*1a40*/  IMAD.IADD R6, R7, 0x1, R5 ;  /* 0x0000000107067824 */ /* 0x000fc800078e0205 */
[----:B------:R-:W-:-:S04]  /*1a50*/  IMAD.IADD R7, R8, 0x1, R6 ;  /* 0x0000000108077824 */ /* 0x000fc800078e0206 */
[----:B------:R-:W-:-:S04]  /*1a60*/  IMAD.IADD R8, R9, 0x1, R7 ;  /* 0x0000000109087824 */ /* 0x000fc800078e0207 */
[----:B------:R-:W-:Y:S01]  /*1a70*/  IMAD.IADD R9, R10, 0x1, R8 ;  /* 0x000000010a097824 */ /* 0x000fe200078e0208 */
[----:B------:R-:W-:Y:S03]  /*1a80*/  STS.64 [R0], R16 ;  /* 0x0000001000007388 */ /* 0x000fe60000000a00 */
[----:B------:R-:W-:Y:S01]  /*1a90*/  IMAD.IADD R10, R11, 0x1, R9 ;  /* 0x000000010b0a7824 */ /* 0x000fe200078e0209 */
[----:B------:R2:W-:Y:S03]  /*1aa0*/  STS.64 [R0+0x8], R4 ;  /* 0x0000080400007388 */ /* 0x0005e60000000a00 */
[----:B------:R-:W-:Y:S01]  /*1ab0*/  IMAD.IADD R11, R12, 0x1, R10 ;  /* 0x000000010c0b7824 */ /* 0x000fe200078e020a */
[----:B------:R-:W-:Y:S03]  /*1ac0*/  STS.64 [R0+0x10], R6 ;  /* 0x0000100600007388 */ /* 0x000fe60000000a00 */
[----:B------:R-:W-:Y:S01]  /*1ad0*/  IMAD.IADD R12, R13, 0x1, R11 ;  /* 0x000000010d0c7824 */ /* 0x000fe200078e020b */
[----:B------:R-:W-:Y:S03]  /*1ae0*/  STS.64 [R0+0x18], R8 ;  /* 0x0000180800007388 */ /* 0x000fe60000000a00 */
[----:B------:R-:W-:Y:S01]  /*1af0*/  IMAD.IADD R13, R14, 0x1, R12 ;  /* 0x000000010e0d7824 */ /* 0x000fe200078e020c */
[----:B------:R-:W-:Y:S01]  /*1b00*/  STS.64 [R0+0x20], R10 ;  /* 0x0000200a00007388 */ /* 0x000fe20000000a00 */
[----:B--2---:R-:W-:-:S02]  /*1b10*/  IADD3 R4, P0, PT, R45, UR6, RZ ;  /* 0x000000062d047c10 */ /* 0x004fc4000ff1e0ff */
[----:B------:R-:W-:Y:S01]  /*1b20*/  IMAD.IADD R14, R15, 0x1, R13 ;  /* 0x000000010f0e7824 */ /* 0x000fe200078e020d */
[----:B------:R-:W-:Y:S01]  /*1b30*/  STS.64 [R0+0x28], R12 ;  /* 0x0000280c00007388 */ /* 0x000fe20000000a00 */
[----:B------:R-:W-:Y:S02]  /*1b40*/  IADD3.X R5, PT, PT, R3, UR7, RZ, P0, !PT ;  /* 0x0000000703057c10 */ /* 0x000fe400087fe4ff */
[----:B------:R-:W-:-:S04]  /*1b50*/  IMAD.IADD R15, R28, 0x1, R14 ;  /* 0x000000011c0f7824 */ /* 0x000fc800078e020e */
[----:B01----:R-:W-:Y:S01]  /*1b60*/  IMAD.IADD R18, R29, 0x1, R15 ;  /* 0x000000011d127824 */ /* 0x003fe200078e020f */
[----:B------:R-:W-:Y:S03]  /*1b70*/  STS.64 [R0+0x30], R14 ;  /* 0x0000300e00007388 */ /* 0x000fe60000000a00 */
[----:B------:R-:W-:-:S04]  /*1b80*/  IMAD.IADD R19, R30, 0x1, R18 ;  /* 0x000000011e137824 */ /* 0x000fc800078e0212 */
[----:B------:R-:W-:Y:S01]  /*1b90*/  IMAD.IADD R20, R31, 0x1, R19 ;  /* 0x000000011f147824 */ /* 0x000fe200078e0213 */
[----:B------:R-:W-:Y:S03]  /*1ba0*/  STS.64 [R0+0x38], R18 ;  /* 0x0000381200007388 */ /* 0x000fe60000000a00 */
[----:B------:R-:W-:-:S04]  /*1bb0*/  IMAD.IADD R21, R32, 0x1, R20 ;  /* 0x0000000120157824 */ /* 0x000fc800078e0214 */
[----:B------:R-:W-:Y:S01]  /*1bc0*/  IMAD.IADD R22, R33, 0x1, R21 ;  /* 0x0000000121167824 */ /* 0x000fe200078e0215 */
[----:B------:R-:W-:Y:S03]  /*1bd0*/  STS.64 [R0+0x40], R20 ;  /* 0x0000401400007388 */ /* 0x000fe60000000a00 */
[----:B------:R-:W-:-:S04]  /*1be0*/  IMAD.IADD R23, R34, 0x1, R22 ;  /* 0x0000000122177824 */ /* 0x000fc800078e0216 */
[----:B------:R-:W-:Y:S01]  /*1bf0*/  IMAD.IADD R24, R35, 0x1, R23 ;  /* 0x0000000123187824 */ /* 0x000fe200078e0217 */
[----:B------:R-:W-:Y:S03]  /*1c00*/  STS.64 [R0+0x48], R22 ;  /* 0x0000481600007388 */ /* 0x000fe60000000a00 */
[----:B------:R-:W-:-:S05]  /*1c10*/  IMAD.IADD R25, R36, 0x1, R24 ;  /* 0x0000000124197824 */ /* 0x000fca00078e0218 */
[----:B------:R-:W-:Y:S01]  /*1c20*/  STS.64 [R0+0x50], R24 ;  /* 0x0000501800007388 */ /* 0x000fe20000000a00 */
[----:B------:R-:W-:-:S03]  /*1c30*/  NOP ;  /* 0x0000000000007918 */ /* 0x000fc60000000000 */
[----:B------:R-:W0:Y:S04]  /*1c40*/  LDS R7, [R2] ;  /* 0x0000000002077984 */ /* 0x000e280000000800 */
[----:B------:R-:W1:Y:S04]  /*1c50*/  LDS R9, [R2+0x80] ;  /* 0x0000800002097984 */ /* 0x000e680000000800 */
        /* <DEDUP_REMOVED lines=43> */
.L_x_93:
[----:B------:R-:W-:-:S13]  /*1f10*/  ISETP.NE.AND P0, PT, R0, RZ, PT ;  /* 0x000000ff0000720c */ /* 0x000fda0003f05270 */
[----:B------:R-:W-:Y:S05]  /*1f20*/  @!P0 EXIT ;  /* 0x000000000000894d */ /* 0x000fea0003800000 */
[----:B------:R-:W0:Y:S02]  /*1f30*/  LDC.64 R2, c[0x0][0x380] ;  /* 0x0000e000ff027b82 */ /* 0x000e240000000a00 */
[----:B0-----:R-:W-:-:S05]  /*1f40*/  IMAD.WIDE.U32 R2, R5, 0x4, R2 ;  /* 0x0000000405027825 */ /* 0x001fca00078e0002 */
[----:B------:R0:W2:Y:S01]  /*1f50*/  LDG.E R4, desc[UR8][R2.64] ;  /* 0x0000000802047981 */ /* 0x0000a2000c1e1900 */
[----:B------:R-:W3:Y:S02]  /*1f60*/  S2R R13, SR_TID.X ;  /* 0x00000000000d7919 */ /* 0x000ee40000002100 */
[C---:B---3--:R-:W-:Y:S02]  /*1f70*/  LOP3.LUT R5, R13.reuse, 0x1f, RZ, 0xc0, !PT ;  /* 0x0000001f0d057812 */ /* 0x048fe400078ec0ff */
[----:B------:R-:W-:-:S05]  /*1f80*/  LOP3.LUT R6, R13, 0x3e0, RZ, 0xc0, !PT ;  /* 0x000003e00d067812 */ /* 0x000fca00078ec0ff */
[----:B------:R-:W-:-:S04]  /*1f90*/  IMAD R11, R6, 0x16, R5 ;  /* 0x00000016060b7824 */ /* 0x000fc800078e0205 */
[C---:B------:R-:W-:Y:S01]  /*1fa0*/  VIADD R5, R11.reuse, 0x20 ;  /* 0x000000200b057836 */ /* 0x040fe20000000000 */
[C---:B------:R-:W-:Y:S01]  /*1fb0*/  ISETP.GE.U32.AND P6, PT, R11.reuse, R0, PT ;  /* 0x000000000b00720c */ /* 0x040fe20003fc6070 */
[C---:B------:R-:W-:Y:S01]  /*1fc0*/  VIADD R9, R11.reuse, 0xa0 ;  /* 0x000000a00b097836 */ /* 0x040fe20000000000 */
[C---:B0-----:R-:W-:Y:S01]  /*1fd0*/  LEA R2, P1, R11.reuse, R2, 0x2 ;  /* 0x000000020b027211 */ /* 0x041fe200078210ff */
[----:B------:R-:W-:Y:S01]  /*1fe0*/  VIADD R7, R11, 0x80 ;  /* 0x000000800b077836 */ /* 0x000fe20000000000 */
[-C--:B------:R-:W-:Y:S01]  /*1ff0*/  ISETP.GE.U32.AND P5, PT, R5, R0.reuse, PT ;  /* 0x000000000500720c */ /* 0x080fe20003fa6070 */
[----:B------:R-:W-:Y:S01]  /*2000*/  VIADD R5, R11, 0xe0 ;  /* 0x000000e00b057836 */ /* 0x000fe20000000000 */
[-C--:B------:R-:W-:Y:S01]  /*2010*/  ISETP.GE.U32.AND P4, PT, R9, R0.reuse, PT ;  /* 0x000000000900720c */ /* 0x080fe20003f86070 */
[----:B------:R-:W-:Y:S01]  /*2020*/  IMAD.X R3, RZ, RZ, R3, P1 ;  /* 0x000000ffff037224 */ /* 0x000fe200008e0603 */
[-C--:B------:R-:W-:Y:S01]  /*2030*/  ISETP.GE.U32.AND P0, PT, R7, R0.reuse, PT ;  /* 0x000000000700720c */ /* 0x080fe20003f06070 */
[----:B------:R-:W-:Y:S01]  /*2040*/  VIADD R7, R11, 0x120 ;  /* 0x000001200b077836 */ /* 0x000fe20000000000 */
[----:B------:R-:W-:Y:S01]  /*2050*/  ISETP.GE.U32.AND P3, PT, R5, R0, PT ;  /* 0x000000000500720c */ /* 0x000fe20003f66070 */
[----:B------:R-:W-:-:S02]  /*2060*/  VIADD R5, R11, 0x200 ;  /* 0x000002000b057836 */ /* 0x000fc40000000000 */
[----:B------:R-:W-:Y:S01]  /*2070*/  VIADD R9, R11, 0x1c0 ;  /* 0x000001c00b097836 */ /* 0x000fe20000000000 */
[----:B------:R-:W-:-:S04]  /*2080*/  ISETP.GE.U32.AND P2, PT, R7, R0, PT ;  /* 0x000000000700720c */ /* 0x000fc80003f46070 */
[----:B------:R-:W-:Y:S01]  /*2090*/  ISETP.GE.U32.AND P1, PT, R9, R0, PT ;  /* 0x000000000900720c */ /* 0x000fe20003f26070 */
[C---:B------:R-:W-:Y:S02]  /*20a0*/  VIADD R7, R11.reuse, 0x260 ;  /* 0x000002600b077836 */ /* 0x040fe40000000000 */
[C---:B------:R-:W-:Y:S02]  /*20b0*/  VIADD R51, R11.reuse, 0x40 ;  /* 0x000000400b337836 */ /* 0x040fe40000000000 */
[C---:B------:R-:W-:Y:S02]  /*20c0*/  VIADD R50, R11.reuse, 0x60 ;  /* 0x000000600b327836 */ /* 0x040fe40000000000 */
[C---:B------:R-:W-:Y:S02]  /*20d0*/  VIADD R49, R11.reuse, 0xc0 ;  /* 0x000000c00b317836 */ /* 0x040fe40000000000 */
[C---:B------:R-:W-:Y:S02]  /*20e0*/  VIADD R48, R11.reuse, 0x100 ;  /* 0x000001000b307836 */ /* 0x040fe40000000000 */
[----:B------:R-:W-:-:S02]  /*20f0*/  VIADD R47, R11, 0x140 ;  /* 0x000001400b2f7836 */ /* 0x000fc40000000000 */
[C---:B------:R-:W-:Y:S02]  /*2100*/  VIADD R46, R11.reuse, 0x160 ;  /* 0x000001600b2e7836 */ /* 0x040fe40000000000 */
[C---:B------:R-:W-:Y:S02]  /*2110*/  VIADD R45, R11.reuse, 0x180 ;  /* 0x000001800b2d7836 */ /* 0x040fe40000000000 */
[C---:B------:R-:W-:Y:S02]  /*2120*/  VIADD R43, R11.reuse, 0x1a0 ;  /* 0x000001a00b2b7836 */ /* 0x040fe40000000000 */
[C---:B------:R-:W-:Y:S02]  /*2130*/  VIADD R42, R11.reuse, 0x1e0 ;  /* 0x000001e00b2a7836 */ /* 0x040fe40000000000 */
[C---:B------:R-:W-:Y:S02]  /*2140*/  VIADD R41, R11.reuse, 0x240 ;  /* 0x000002400b297836 */ /* 0x040fe40000000000 */
[----:B------:R-:W-:-:S02]  /*2150*/  VIADD R40, R11, 0x2a0 ;  /* 0x000002a00b287836 */ /* 0x000fc40000000000 */
[----:B--2---:R-:W-:Y:S02]  /*2160*/  IMAD.MOV.U32 R16, RZ, RZ, R4 ;  /* 0x000000ffff107224 */ /* 0x004fe400078e0004 */
[----:B------:R-:W2:Y:S01]  /*2170*/  @!P6 LDG.E R4, desc[UR8][R2.64] ;  /* 0x000000080204e981 */ /* 0x000ea2000c1e1900 */
[-C--:B------:R-:W-:Y:S01]  /*2180*/  ISETP.GE.U32.AND P6, PT, R5, R0.reuse, PT ;  /* 0x000000000500720c */ /* 0x080fe20003fc6070 */
[--C-:B------:R-:W-:Y:S02]  /*2190*/  IMAD.MOV.U32 R6, RZ, RZ, R16.reuse ;  /* 0x000000ffff067224 */ /* 0x100fe400078e0010 */
[----:B------:R-:W-:Y:S02]  /*21a0*/  VIADD R5, R11, 0x220 ;  /* 0x000002200b057836 */ /* 0x000fe40000000000 */
[----:B------:R-:W-:Y:S02]  /*21b0*/  IMAD.MOV.U32 R14, RZ, RZ, R16 ;  /* 0x000000ffff0e7224 */ /* 0x000fe400078e0010 */
[----:B------:R-:W3:Y:S01]  /*21c0*/  @!P5 LDG.E R6, desc[UR8][R2.64+0x80] ;  /* 0x000080080206d981 */ /* 0x000ee2000c1e1900 */
[----:B------:R-:W-:Y:S01]  /*21d0*/  ISETP.GE.U32.AND P5, PT, R5, R0, PT ;  /* 0x000000000500720c */ /* 0x000fe20003fa6070 */
[----:B------:R-:W-:-:S02]  /*21e0*/  VIADD R5, R11, 0x280 ;  /* 0x000002800b057836 */ /* 0x000fc40000000000 */
[----:B------:R-:W4:Y:S01]  /*21f0*/  @!P4 LDG.E R14, desc[UR8][R2.64+0x280] ;  /* 0x00028008020ec981 */ /* 0x000f22000c1e1900 */
[--C-:B------:R-:W-:Y:S02]  /*2200*/  IMAD.MOV.U32 R12, RZ, RZ, R16.reuse ;  /* 0x000000ffff0c7224 */ /* 0x100fe400078e0010 */
[-C--:B------:R-:W-:Y:S01]  /*2210*/  ISETP.GE.U32.AND P4, PT, R5, R0.reuse, PT ;  /* 0x000000000500720c */ /* 0x080fe20003f86070 */
[--C-:B------:R-:W-:Y:S02]  /*2220*/  IMAD.MOV.U32 R20, RZ, RZ, R16.reuse ;  /* 0x000000ffff147224 */ /* 0x100fe400078e0010 */
[--C-:B------:R-:W-:Y:S01]  /*2230*/  IMAD.MOV.U32 R24, RZ, RZ, R16.reuse ;  /* 0x000000ffff187224 */ /* 0x100fe200078e0010 */
[----:B------:R-:W4:Y:S01]  /*2240*/  @!P0 LDG.E R12, desc[UR8][R2.64+0x200] ;  /* 0x00020008020c8981 */ /* 0x000f22000c1e1900 */
[--C-:B------:R-:W-:Y:S02]  /*2250*/  IMAD.MOV.U32 R34, RZ, RZ, R16.reuse ;  /* 0x000000ffff227224 */ /* 0x100fe400078e0010 */
[----:B------:R-:W-:Y:S01]  /*2260*/  IMAD.MOV.U32 R5, RZ, RZ, R16 ;  /* 0x000000ffff057224 */ /* 0x000fe200078e0010 */
[----:B------:R-:W4:Y:S01]  /*2270*/  @!P3 LDG.E R20, desc[UR8][R2.64+0x380] ;  /* 0x000380080214b981 */ /* 0x000f22000c1e1900 */
[----:B------:R-:W-:-:S02]  /*2280*/  ISETP.GE.U32.AND P0, PT, R7, R0, PT ;  /* 0x000000000700720c */ /* 0x000fc40003f06070 */
[-C--:B------:R-:W-:Y:S01]  /*2290*/  ISETP.GE.U32.AND P3, PT, R51, R0.reuse, PT ;  /* 0x000000003300720c */ /* 0x080fe20003f66070 */
[----:B------:R-:W4:Y:S01]  /*22a0*/  @!P2 LDG.E R24, desc[UR8][R2.64+0x480] ;  /* 0x000480080218a981 */ /* 0x000f22000c1e1900 */
[----:B------:R-:W-:-:S03]  /*22b0*/  ISETP.GE.U32.AND P2, PT, R50, R0, PT ;  /* 0x000000003200720c */ /* 0x000fc60003f46070 */
[----:B------:R-:W4:Y:S01]  /*22c0*/  @!P1 LDG.E R34, desc[UR8][R2.64+0x700] ;  /* 0x0007000802229981 */ /* 0x000f22000c1e1900 */
[----:B------:R-:W-:-:S03]  /*22d0*/  ISETP.GE.U32.AND P1, PT, R49, R0, PT ;  /* 0x000000003100720c */ /* 0x000fc60003f26070 */
[----:B------:R-:W4:Y:S01]  /*22e0*/  @!P6 LDG.E R5, desc[UR8][R2.64+0x800] ;  /* 0x000800080205e981 */ /* 0x000f22000c1e1900 */
[----:B------:R-:W-:Y:S01]  /*22f0*/  ISETP.GE.U32.AND P6, PT, R48, R0, PT ;  /* 0x000000003000720c */ /* 0x000fe20003fc6070 */
[--C-:B------:R-:W-:Y:S02]  /*2300*/  IMAD.MOV.U32 R7, RZ, RZ, R16.reuse ;  /* 0x000000ffff077224 */ /* 0x100fe400078e0010 */
[--C-:B------:R-:W-:Y:S02]  /*2310*/  IMAD.MOV.U32 R9, RZ, RZ, R16.reuse ;  /* 0x000000ffff097224 */ /* 0x100fe400078e0010 */
[--C-:B------:R-:W-:Y:S02]  /*2320*/  IMAD.MOV.U32 R11, RZ, RZ, R16.reuse ;  /* 0x000000ffff0b7224 */ /* 0x100fe400078e0010 */
[--C-:B------:R-:W-:Y:S01]  /*2330*/  IMAD.MOV.U32 R8, RZ, RZ, R16.reuse ;  /* 0x000000ffff087224 */ /* 0x100fe200078e0010 */
[----:B------:R-:W4:Y:S01]  /*2340*/  @!P5 LDG.E R7, desc[UR8][R2.64+0x880] ;  /* 0x000880080207d981 */ /* 0x000f22000c1e1900 */
[----:B------:R-:W-:-:S02]  /*2350*/  IMAD.MOV.U32 R10, RZ, RZ, R16 ;  /* 0x000000ffff0a7224 */ /* 0x000fc400078e0010 */
[--C-:B------:R-:W-:Y:S01]  /*2360*/  IMAD.MOV.U32 R18, RZ, RZ, R16.reuse ;  /* 0x000000ffff127224 */ /* 0x100fe200078e0010 */
[----:B------:R-:W4:Y:S01]  /*2370*/  @!P0 LDG.E R9, desc[UR8][R2.64+0x980] ;  /* 0x0009800802098981 */ /* 0x000f22000c1e1900 */
[----:B------:R-:W-:Y:S01]  /*2380*/  IMAD.MOV.U32 R22, RZ, RZ, R16 ;  /* 0x000000ffff167224 */ /* 0x000fe200078e0010 */
[-C--:B------:R-:W-:Y:S02]  /*2390*/  ISETP.GE.U32.AND P5, PT, R47, R0.reuse, PT ;  /* 0x000000002f00720c */ /* 0x080fe40003fa6070 */
[----:B------:R-:W4:Y:S01]  /*23a0*/  @!P4 LDG.E R11, desc[UR8][R2.64+0xa00] ;  /* 0x000a0008020bc981 */ /* 0x000f22000c1e1900 */
[-C--:B------:R-:W-:Y:S02]  /*23b0*/  ISETP.GE.U32.AND P0, PT, R46, R0.reuse, PT ;  /* 0x000000002e00720c */ /* 0x080fe40003f06070 */
[-C--:B------:R-:W-:Y:S01]  /*23c0*/  ISETP.GE.U32.AND P4, PT, R45, R0.reuse, PT ;  /* 0x000000002d00720c */ /* 0x080fe20003f86070 */
[----:B------:R-:W4:Y:S01]  /*23d0*/  @!P3 LDG.E R8, desc[UR8][R2.64+0x100] ;  /* 0x000100080208b981 */ /* 0x000f22000c1e1900 */
[----:B------:R-:W-:-:S03]  /*23e0*/  ISETP.GE.U32.AND P3, PT, R43, R0, PT ;  /* 0x000000002b00720c */ /* 0x000fc60003f66070 */
        /* <DEDUP_REMOVED lines=12> */
[----:B------:R-:W-:Y:S01]  /*24b0*/  IMAD.MOV.U32 R17, RZ, RZ, R16 ;  /* 0x000000ffff117224 */ /* 0x000fe200078e0010 */
[----:B------:R-:W4:Y:S04]  /*24c0*/  @!P0 LDG.E R28, desc[UR8][R2.64+0x580] ;  /* 0x00058008021c8981 */ /* 0x000f28000c1e1900 */
[----:B------:R-:W4:Y:S04]  /*24d0*/  @!P4 LDG.E R30, desc[UR8][R2.64+0x600] ;  /* 0x00060008021ec981 */ /* 0x000f28000c1e1900 */
[----:B------:R-:W4:Y:S04]  /*24e0*/  @!P3 LDG.E R32, desc[UR8][R2.64+0x680] ;  /* 0x000680080220b981 */ /* 0x000f28000c1e1900 */
[----:B------:R-:W4:Y:S04]  /*24f0*/  @!P2 LDG.E R52, desc[UR8][R2.64+0x780] ;  /* 0x000780080234a981 */ /* 0x000f28000c1e1900 */
[----:B------:R-:W4:Y:S04]  /*2500*/  @!P1 LDG.E R17, desc[UR8][R2.64+0x900] ;  /* 0x0009000802119981 */ /* 0x000f28000c1e1900 */
[----:B------:R-:W4:Y:S01]  /*2510*/  @!P6 LDG.E R16, desc[UR8][R2.64+0xa80] ;  /* 0x000a80080210e981 */ /* 0x000f22000c1e1900 */
[----:B------:R-:W0:Y:S01]  /*2520*/  S2R R36, SR_LANEID ;  /* 0x0000000000247919 */ /* 0x000e220000000000 */
[----:B------:R-:W1:Y:S01]  /*2530*/  S2UR UR5, SR_CgaCtaId ;  /* 0x00000000000579c3 */ /* 0x000e620000008800 */
[----:B------:R-:W-:Y:S01]  /*2540*/  SHF.R.U32.HI R44, RZ, 0x5, R13 ;  /* 0x00000005ff2c7819 */ /* 0x000fe2000001160d */
[----:B------:R-:W-:Y:S01]  /*2550*/  UMOV UR4, 0x400 ;  /* 0x0000040000047882 */ /* 0x000fe20000000000 */
[----:B------:R-:W-:Y:S01]  /*2560*/  ISETP.NE.AND P0, PT, R38, RZ, PT ;  /* 0x000000ff2600720c */ /* 0x000fe20003f05270 */
[----:B-1----:R-:W-:-:S02]  /*2570*/  ULEA UR4, UR5, UR4, 0x18 ;  /* 0x0000000405047291 */ /* 0x002fc4000f8ec0ff */
[----:B0-----:R-:W-:-:S05]  /*2580*/  IMAD R37, R44, 0x2c0, R36 ;  /* 0x000002c02c257824 */ /* 0x001fca00078e0224 */
        /* <DEDUP_REMOVED lines=39> */
[----:B------:R-:W-:Y:S02]  /*2800*/  ISETP.NE.AND P1, PT, R36, 0x1f, PT ;  /* 0x0000001f2400780c */ /* 0x000fe40003f25270 */
[----:B---3--:R-:W-:Y:S02]  /*2810*/  IADD3 R16, PT, PT, R6, R5, R16 ;  /* 0x0000000506107210 */ /* 0x008fe40007ffe010 */
[----:B------:R-:W-:Y:S02]  /*2820*/  ISETP.NE.AND P2, PT, R44, 0xb, PT ;  /* 0x0000000b2c00780c */ /* 0x000fe40003f45270 */
        /* <DEDUP_REMOVED lines=20> */
[----:B------:R-:W-:Y:S01]  /*2970*/  ISETP.NE.AND P0, PT, R44, 0x2, PT ;  /* 0x000000022c00780c */ /* 0x000fe20003f05270 */
[----:B------:R-:W0:Y:S02]  /*2980*/  S2R R53, SR_TID.X ;  /* 0x0000000000357919 */ /* 0x000e240000002100 */
[----:B------:R-:W-:Y:S01]  /*2990*/  IMAD.IADD R35, R38, 0x1, -R35 ;  /* 0x0000000126237824 */ /* 0x000fe200078e0a23 */
[----:B------:R-:W-:Y:S01]  /*29a0*/  @!P1 STS [R52+0x10], R38 ;  /* 0x0000102634009388 */ /* 0x000fe20000000800 */
[----:B------:R-:W-:Y:S01]  /*29b0*/  BAR.SYNC.DEFER_BLOCKING 0x0 ;  /* 0x0000000000007b1d */ /* 0x000fe20000010000 */
[----:B------:R-:W-:-:S05]  /*29c0*/  ISETP.NE.AND P1, PT, R44, 0x9, PT ;  /* 0x000000092c00780c */ /* 0x000fca0003f25270 */
[----:B------:R-:W1:Y:S04]  /*29d0*/  LDS.128 R16, [UR4+0x10] ;  /* 0x00001004ff107984 */ /* 0x000e680008000c00 */
[----:B------:R-:W2:Y:S04]  /*29e0*/  LDS.128 R20, [UR4+0x20] ;  /* 0x00002004ff147984 */ /* 0x000ea80008000c00 */
[----:B------:R-:W3:Y:S01]  /*29f0*/  LDS.128 R24, [UR4+0x30] ;  /* 0x00003004ff187984 */ /* 0x000ee20008000c00 */
[----:B-1----:R-:W-:-:S04]  /*2a00*/  IMAD.IADD R17, R16, 0x1, R17 ;  /* 0x0000000110117824 */ /* 0x002fc800078e0211 */
[----:B------:R-:W-:Y:S01]  /*2a10*/  IMAD.IADD R18, R18, 0x1, R17 ;  /* 0x0000000112127824 */ /* 0x000fe200078e0211 */
[----:B------:R-:W-:Y:S02]  /*2a20*/  SEL R16, R17, R16, !P0 ;  /* 0x0000001011107207 */ /* 0x000fe40004000000 */
[----:B------:R-:W-:Y:S01]  /*2a30*/  ISETP.NE.AND P0, PT, R44, 0x3, PT ;  /* 0x000000032c00780c */ /* 0x000fe20003f05270 */
[----:B------:R-:W-:-:S03]  /*2a40*/  IMAD.IADD R19, R19, 0x1, R18 ;  /* 0x0000000113137824 */ /* 0x000fc600078e0212 */
[----:B------:R-:W-:Y:S01]  /*2a50*/  SEL R16, R18, R16, !P0 ;  /* 0x0000001012107207 */ /* 0x000fe20004000000 */
[----:B--2---:R-:W-:Y:S01]  /*2a60*/  IMAD.IADD R20, R19, 0x1, R20 ;  /* 0x0000000113147824 */ /* 0x004fe200078e0214 */
        /* <DEDUP_REMOVED lines=8> */
[----:B---3--:R-:W-:Y:S01]  /*2af0*/  IMAD.IADD R24, R23, 0x1, R24 ;  /* 0x0000000117187824 */ /* 0x008fe200078e0218 */
[----:B------:R-:W-:Y:S02]  /*2b00*/  SEL R16, R21, R16, !P0 ;  /* 0x0000001015107207 */ /* 0x000fe40004000000 */
[----:B------:R-:W-:Y:S01]  /*2b10*/  ISETP.NE.AND P0, PT, R44, 0x7, PT ;  /* 0x000000072c00780c */ /* 0x000fe20003f05270 */
[----:B------:R-:W-:-:S03]  /*2b20*/  IMAD.IADD R25, R25, 0x1, R24 ;  /* 0x0000000119197824 */ /* 0x000fc600078e0218 */
[----:B------:R-:W-:Y:S02]  /*2b30*/  SEL R16, R22, R16, !P0 ;  /* 0x0000001016107207 */ /* 0x000fe40004000000 */
[----:B------:R-:W-:-:S04]  /*2b40*/  ISETP.NE.AND P0, PT, R44, 0x8, PT ;  /* 0x000000082c00780c */ /* 0x000fc80003f05270 */
[----:B------:R-:W-:Y:S02]  /*2b50*/  SEL R16, R23, R16, !P0 ;  /* 0x0000001017107207 */ /* 0x000fe40004000000 */
[----:B------:R-:W-:Y:S02]  /*2b60*/  ISETP.NE.AND P0, PT, R44, 0xa, PT ;  /* 0x0000000a2c00780c */ /* 0x000fe40003f05270 */
[----:B------:R-:W-:Y:S02]  /*2b70*/  SEL R16, R24, R16, !P1 ;  /* 0x0000001018107207 */ /* 0x000fe40004800000 */
[----:B------:R-:W-:Y:S02]  /*2b80*/  ISETP.NE.AND P1, PT, R36, RZ, PT ;  /* 0x000000ff2400720c */ /* 0x000fe40003f25270 */
[----:B------:R-:W-:Y:S01]  /*2b90*/  SEL R16, R25, R16, !P0 ;  /* 0x0000001019107207 */ /* 0x000fe20004000000 */
[----:B------:R-:W-:Y:S01]  /*2ba0*/  @!P2 IMAD.IADD R16, R26, 0x1, R25 ;  /* 0x000000011a10a824 */ /* 0x000fe200078e0219 */
[----:B0-----:R-:W-:-:S02]  /*2bb0*/  ISETP.GE.U32.AND P0, PT, R53, 0x20, PT ;  /* 0x000000203500780c */ /* 0x001fc40003f06070 */
[----:B------:R-:W-:Y:S02]  /*2bc0*/  SEL R35, R35, RZ, P1 ;  /* 0x000000ff23237207 */ /* 0x000fe40000800000 */
[----:B------:R-:W-:-:S04]  /*2bd0*/  SEL R16, R16, RZ, P0 ;  /* 0x000000ff10107207 */ /* 0x000fc80000000000 */
[----:B-----5:R-:W-:Y:S01]  /*2be0*/  IADD3 R16, PT, PT, R16, R35, R39 ;  /* 0x0000002310107210 */ /* 0x020fe20007ffe027 */
[----:B------:R-:W-:Y:S06]  /*2bf0*/  BRA `(.L_x_111) ;  /* 0x0000000c00f87947 */ /* 0x000fec0003800000 */
.L_x_110:
[----:B0-2---:R-:W-:Y:S02]  /*2c00*/  IADD3 R16, PT, PT, R4, R3, R2 ;  /* 0x0000000304107210 */ /* 0x005fe40007ffe002 */
[----:B------:R-:W-:Y:S02]  /*2c10*/  ISETP.NE.AND P1, PT, R36, 0x1f, PT ;  /* 0x0000001f2400780c */ /* 0x000fe40003f25270 */
        /* <DEDUP_REMOVED lines=22> */
[C---:B------:R-:W-:Y:S01]  /*2d80*/  ISETP.NE.AND P0, PT, R44.reuse, 0x2, PT ;  /* 0x000000022c00780c */ /* 0x040fe20003f05270 */
[----:B------:R-:W0:Y:S03]  /*2d90*/  S2R R39, SR_TID.X ;  /* 0x0000000000277919 */ /* 0x000e260000002100 */
[----:B------:R1:W-:Y:S01]  /*2da0*/  @!P1 STS [R53+0x10], R52 ;  /* 0x0000103435009388 */ /* 0x0003e20000000800 */
[----:B------:R-:W-:Y:S01]  /*2db0*/  BAR.SYNC.DEFER_BLOCKING 0x0 ;  /* 0x0000000000007b1d */ /* 0x000fe20000010000 */
[----:B------:R-:W-:Y:S01]  /*2dc0*/  ISETP.NE.AND P1, PT, R44, 0x9, PT ;  /* 0x000000092c00780c */ /* 0x000fe20003f25270 */
[----:B-1----:R-:W-:-:S04]  /*2dd0*/  IMAD.IADD R52, R52, 0x1, -R35 ;  /* 0x0000000134347824 */ /* 0x002fc800078e0a23 */
[----:B------:R-:W1:Y:S04]  /*2de0*/  LDS.128 R16, [UR4+0x10] ;  /* 0x00001004ff107984 */ /* 0x000e680008000c00 */
[----:B------:R-:W2:Y:S04]  /*2df0*/  LDS.128 R20, [UR4+0x20] ;  /* 0x00002004ff147984 */ /* 0x000ea80008000c00 */
[----:B------:R-:W3:Y:S01]  /*2e00*/  LDS.128 R24, [UR4+0x30] ;  /* 0x00003004ff187984 */ /* 0x000ee20008000c00 */
[----:B-1----:R-:W-:-:S04]  /*2e10*/  IMAD.IADD R17, R16, 0x1, R17 ;  /* 0x0000000110117824 */ /* 0x002fc800078e0211 */
[----:B------:R-:W-:Y:S01]  /*2e20*/  IMAD.IADD R18, R18, 0x1, R17 ;  /* 0x0000000112127824 */ /* 0x000fe200078e0211 */
[----:B------:R-:W-:Y:S02]  /*2e30*/  SEL R16, R17, R16, !P0 ;  /* 0x0000001011107207 */ /* 0x000fe40004000000 */
[----:B------:R-:W-:Y:S01]  /*2e40*/  ISETP.NE.AND P0, PT, R44, 0x3, PT ;  /* 0x000000032c00780c */ /* 0x000fe20003f05270 */
[----:B------:R-:W-:Y:S01]  /*2e50*/  IMAD.IADD R19, R19, 0x1, R18 ;  /* 0x0000000113137824 */ /* 0x000fe200078e0212 */
[----:B------:R-:W-:Y:S02]  /*2e60*/  SEL R17, R52, RZ, P2 ;  /* 0x000000ff34117207 */ /* 0x000fe40001000000 */
        /* <DEDUP_REMOVED lines=23> */
[----:B0-----:R-:W-:-:S02]  /*2fe0*/  ISETP.GT.U32.AND P0, PT, R39, 0x1f, PT ;  /* 0x0000001f2700780c */ /* 0x001fc40003f04070 */
        /* <DEDUP_REMOVED lines=20> */
.L_x_157:
[----:B------:R-:W-:Y:S05]  /*3130*/  @!P0 BRA `(.L_x_114) ;  /* 0x0000000000748947 */ /* 0x000fea0003800000 */
[----:B------:R-:W-:-:S07]  /*3140*/  IMAD.MOV.U32 R20, RZ, RZ, 0x3b8 ;  /* 0x000003b8ff147424 */ /* 0x000fce00078e00ff */
.L_x_116:
        /* <DEDUP_REMOVED lines=27> */
.L_x_160:
[----:B------:R-:W-:Y:S05]  /*3300*/  @P0 BRA `(.L_x_116) ;  /* 0xfffffffc00900947 */ /* 0x000fea000383ffff */
.L_x_114:
[----:B------:R-:W-:Y:S01]  /*3310*/  UMOV UR5, 0xffffffff ;  /* 0xffffffff00057882 */ /* 0x000fe20000000000 */
[----:B------:R-:W-:Y:S02]  /*3320*/  ISETP.NE.AND P0, PT, R24, 0x65, PT ;  /* 0x000000651800780c */ /* 0x000fe40003f05270 */
[----:B------:R-:W-:Y:S11]  /*3330*/  BRA.DIV UR5, `(.L_x_117) ;  /* 0x0000001a05f47947 */ /* 0x000ff6000b800000 */
[----:B------:R-:W0:Y:S01]  /*3340*/  S2R R53, SR_GEMASK ;  /* 0x0000000000357919 */ /* 0x000e220000003c00 */
[----:B------:R-:W-:Y:S01]  /*3350*/  VOTE.ANY R19, PT, !P0 ;  /* 0x0000000000137806 */ /* 0x000fe200040e0100 */
[----:B------:R-:W-:-:S03]  /*3360*/  VIADD R17, R36, 0x2 ;  /* 0x0000000224117836 */ /* 0x000fc60000000000 */
[----:B0-----:R-:W-:-:S05]  /*3370*/  LOP3.LUT R19, R19, 0x80000000, R53, 0xec, !PT ;  /* 0x8000000013137812 */ /* 0x001fca00078eec35 */
[----:B------:R-:W-:-:S05]  /*3380*/  VIADD R16, R19, 0xffffffff ;  /* 0xffffffff13107836 */ /* 0x000fca0000000000 */
[----:B------:R-:W-:Y:S01]  /*3390*/  LOP3.LUT R16, R19, R16, RZ, 0xc, !PT ;  /* 0x0000001013107212 */ /* 0x000fe200078e0cff */
[----:B------:R-:W-:-:S03]  /*33a0*/  VIADD R19, R36, 0x10 ;  /* 0x0000001024137836 */ /* 0x000fc60000000000 */
[----:B------:R-:W0:Y:S02]  /*33b0*/  POPC R44, R16 ;  /* 0x00000010002c7309 */ /* 0x000e240000000000 */
[----:B0-----:R-:W0:Y:S01]  /*33c0*/  SHFL.DOWN PT, R20, R25, 0x1, R44 ;  /* 0x0820000019147989 */ /* 0x001e2200000e002c */
[-C--:B------:R-:W-:Y:S02]  /*33d0*/  ISETP.GE.AND P0, PT, R36, R44.reuse, PT ;  /* 0x0000002c2400720c */ /* 0x080fe40003f06270 */
[-C--:B------:R-:W-:Y:S02]  /*33e0*/  ISETP.GT.AND P2, PT, R19, R44.reuse, PT ;  /* 0x0000002c1300720c */ /* 0x080fe40003f44270 */
[----:B0-----:R-:W-:Y:S02]  /*33f0*/  SEL R20, R20, RZ, !P0 ;  /* 0x000000ff14147207 */ /* 0x001fe40004000000 */
[----:B------:R-:W-:Y:S01]  /*3400*/  ISETP.GT.AND P0, PT, R17, R44, PT ;  /* 0x0000002c1100720c */ /* 0x000fe20003f04270 */
[----:B------:R-:W-:-:S02]  /*3410*/  VIADD R17, R36, 0x4 ;  /* 0x0000000424117836 */ /* 0x000fc40000000000 */
        /* <DEDUP_REMOVED lines=8> */
[----:B------:R-:W-:Y:S02]  /*34a0*/  ISETP.GT.AND P0, PT, R17, R44, PT ;  /* 0x0000002c1100720c */ /* 0x000fe40003f04270 */
[----:B------:R-:W0:Y:S01]  /*34b0*/  LDC.64 R16, c[0x0][0x390] ;  /* 0x0000e400ff107b82 */ /* 0x000e220000000a00 */
[----:B------:R-:W-:-:S05]  /*34c0*/  IMAD.IADD R25, R39, 0x1, R20 ;  /* 0x0000000127197824 */ /* 0x000fca00078e0214 */
[----:B------:R-:W1:Y:S01]  /*34d0*/  SHFL.DOWN PT, R20, R25, 0x8, R44 ;  /* 0x0900000019147989 */ /* 0x000e6200000e002c */
[----:B0-----:R-:W-:-:S05]  /*34e0*/  IADD3 R35, P3, PT, R16, 0x100, RZ ;  /* 0x0000010010237810 */ /* 0x001fca0007f7e0ff */
[----:B------:R-:W-:Y:S01]  /*34f0*/  IMAD.X R39, RZ, RZ, R17, P3 ;  /* 0x000000ffff277224 */ /* 0x000fe200018e0611 */
[----:B-1----:R-:W-:Y:S02]  /*3500*/  SEL R20, R20, RZ, !P0 ;  /* 0x000000ff14147207 */ /* 0x002fe40004000000 */
[----:B------:R-:W-:-:S03]  /*3510*/  ISETP.NE.AND P0, PT, R24, 0x65, PT ;  /* 0x000000651800780c */ /* 0x000fc60003f05270 */
[----:B------:R-:W-:-:S05]  /*3520*/  IMAD.IADD R26, R25, 0x1, R20 ;  /* 0x00000001191a7824 */ /* 0x000fca00078e0214 */
[----:B------:R-:W0:Y:S05]  /*3530*/  SHFL.DOWN PT, R20, R26, 0x10, R44 ;  /* 0x0a0000001a147989 */ /* 0x000e2a00000e002c */
[----:B------:R-:W-:Y:S02]  /*3540*/  VOTE.ALL P0, P0 ;  /* 0x0000000000ff7806 */ /* 0x000fe40000000000 */
[----:B0-----:R-:W-:-:S05]  /*3550*/  SEL R19, R20, RZ, !P2 ;  /* 0x000000ff14137207 */ /* 0x001fca0005000000 */
[----:B------:R-:W-:-:S07]  /*3560*/  IMAD.IADD R26, R26, 0x1, R19 ;  /* 0x000000011a1a7824 */ /* 0x000fce00078e0213 */
.L_x_169:
[----:B------:R-:W-:Y:S05]  /*3570*/  @!P0 BRA `(.L_x_118) ;  /* 0x0000000400348947 */ /* 0x000fea0003800000 */
[----:B------:R-:W-:-:S07]  /*3580*/  IMAD.MOV.U32 R44, RZ, RZ, 0x3b8 ;  /* 0x000003b8ff2c7424 */ /* 0x000fce00078e00ff */
.L_x_124:
        /* <DEDUP_REMOVED lines=10> */
.L_x_172:
[----:B------:R-:W-:Y:S05]  /*3630*/  @!P0 BRA `(.L_x_120) ;  /* 0x0000000000748947 */ /* 0x000fea0003800000 */
[----:B------:R-:W-:-:S07]  /*3640*/  IMAD.MOV.U32 R20, RZ, RZ, R44 ;  /* 0x000000ffff147224 */ /* 0x000fce00078e002c */
.L_x_122:
        /* <DEDUP_REMOVED lines=8> */
[----:B------:R-:W0:Y:S02]  /*36d0*/  F2I.FTZ.U32.TRUNC.NTZ R19, R19 ;  /* 0x0000001300137305 */ /* 0x000e24000021f000 */
[----:B0-----:R-:W-:Y:S02]  /*36e0*/  IMAD R25, R18, R19, RZ ;  /* 0x0000001312197224 */ /* 0x001fe400078e02ff */
[----:B------:R-:W-:-:S04]  /*36f0*/  IMAD.MOV.U32 R18, RZ, RZ, RZ ;  /* 0x000000ffff127224 */ /* 0x000fc800078e00ff */
        /* <DEDUP_REMOVED lines=16> */
.L_x_175:
[----:B------:R-:W-:Y:S05]  /*3800*/  @P0 BRA `(.L_x_122) ;  /* 0xfffffffc00900947 */ /* 0x000fea000383ffff */
.L_x_120:
[----:B------:R-:W-:Y:S01]  /*3810*/  UMOV UR5, 0xffffffff ;  /* 0xffffffff00057882 */ /* 0x000fe20000000000 */
[----:B------:R-:W-:Y:S02]  /*3820*/  ISETP.NE.AND P0, PT, R24, 0x65, PT ;  /* 0x000000651800780c */ /* 0x000fe40003f05270 */
[----:B------:R-:W-:Y:S11]  /*3830*/  BRA.DIV UR5, `(.L_x_123) ;  /* 0x0000001a05fc7947 */ /* 0x000ff6000b800000 */
[----:B------:R-:W-:Y:S01]  /*3840*/  VOTE.ANY R19, PT, !P0 ;  /* 0x0000000000137806 */ /* 0x000fe200040e0100 */
[----:B------:R-:W-:Y:S02]  /*3850*/  VIADD R17, R36, 0x2 ;  /* 0x0000000224117836 */ /* 0x000fe40000000000 */
[----:B------:R-:W-:Y:S01]  /*3860*/  VIADD R21, R21, 0xffffffe0 ;  /* 0xffffffe015157836 */ /* 0x000fe20000000000 */
[----:B------:R-:W-:-:S05]  /*3870*/  LOP3.LUT R19, R19, 0x80000000, R53, 0xec, !PT ;  /* 0x8000000013137812 */ /* 0x000fca00078eec35 */
[----:B------:R-:W-:-:S05]  /*3880*/  VIADD R16, R19, 0xffffffff ;  /* 0xffffffff13107836 */ /* 0x000fca0000000000 */
[----:B------:R-:W-:-:S06]  /*3890*/  LOP3.LUT R16, R19, R16, RZ, 0xc, !PT ;  /* 0x0000001013107212 */ /* 0x000fcc00078e0cff */
        /* <DEDUP_REMOVED lines=16> */
[----:B------:R-:W-:-:S03]  /*39a0*/  IMAD.IADD R25, R25, 0x1, R20 ;  /* 0x0000000119197824 */ /* 0x000fc600078e0214 */
[----:B------:R-:W-:Y:S02]  /*39b0*/  ISETP.GT.AND P2, PT, R17, R16, PT ;  /* 0x000000101100720c */ /* 0x000fe40003f44270 */
        /* <DEDUP_REMOVED lines=8> */
.L_x_184:
[----:B------:R-:W-:Y:S05]  /*3a40*/  @P0 BRA `(.L_x_124) ;  /* 0xfffffff800d00947 */ /* 0x000fea000383ffff */
.L_x_118:
        /* <DEDUP_REMOVED lines=15> */
.L_x_112:
[----:B------:R-:W-:Y:S05]  /*3b40*/  WARPSYNC.ALL ;  /* 0x0000000000007948 */ /* 0x000fea0003800000 */
[----:B------:R-:W0:Y:S08]  /*3b50*/  S2UR UR5, SR_CgaCtaId ;  /* 0x00000000000579c3 */ /* 0x000e300000008800 */
[----:B------:R-:W-:Y:S06]  /*3b60*/  BAR.SYNC.DEFER_BLOCKING 0x0 ;  /* 0x0000000000007b1d */ /* 0x000fec0000010000 */
[----:B------:R-:W-:Y:S01]  /*3b70*/  UMOV UR4, 0x400 ;  /* 0x0000040000047882 */ /* 0x000fe20000000000 */
[----:B-1----:R-:W1:Y:S01]  /*3b80*/  S2R R17, SR_TID.X ;  /* 0x0000000000117919 */ /* 0x002e620000002100 */
[----:B0-----:R-:W-:-:S09]  /*3b90*/  ULEA UR4, UR5, UR4, 0x18 ;  /* 0x0000000405047291 */ /* 0x001fd2000f8ec0ff */
[----:B------:R-:W0:Y:S01]  /*3ba0*/  LDS R16, [UR4+0x4c] ;  /* 0x00004c04ff107984 */ /* 0x000e220008000800 */
[----:B-1----:R-:W-:-:S04]  /*3bb0*/  ISETP.NE.AND P0, PT, R17, RZ, PT ;  /* 0x000000ff1100720c */ /* 0x002fc80003f05270 */
[----:B0-----:R-:W-:-:S05]  /*3bc0*/  SEL R16, R16, RZ, P0 ;  /* 0x000000ff10107207 */ /* 0x001fca0000000000 */
[----:B------:R-:W-:-:S07]  /*3bd0*/  IMAD.IADD R16, R16, 0x1, R19 ;  /* 0x0000000110107824 */ /* 0x000fce00078e0213 */
.L_x_111:
[----:B------:R-:W-:Y:S01]  /*3be0*/  IMAD.IADD R17, R2, 0x1, R16 ;  /* 0x0000000102117824 */ /* 0x000fe200078e0210 */
[----:B------:R-:W0:Y:S01]  /*3bf0*/  S2R R20, SR_LANEID ;  /* 0x0000000000147919 */ /* 0x000e220000000000 */
[----:B------:R-:W1:Y:S01]  /*3c00*/  S2UR UR5, SR_CTAID.X ;  /* 0x00000000000579c3 */ /* 0x000e620000002500 */
[----:B------:R-:W2:Y:S01]  /*3c10*/  LDCU.64 UR6, c[0x0][0x388] ;  /* 0x00007100ff0677ac */ /* 0x000ea20008000a00 */
[----:B------:R-:W-:Y:S01]  /*3c20*/  IMAD.IADD R2, R3, 0x1, R17 ;  /* 0x0000000103027824 */ /* 0x000fe200078e0211 */
[----:B------:R-:W3:Y:S03]  /*3c30*/  S2R R21, SR_TID.X ;  /* 0x0000000000157919 */ /* 0x000ee60000002100 */
[----:B------:R-:W-:Y:S01]  /*3c40*/  IMAD.IADD R3, R4, 0x1, R2 ;  /* 0x0000000104037824 */ /* 0x000fe200078e0202 */
[----:B------:R-:W4:Y:S03]  /*3c50*/  S2R R26, SR_TID.X ;  /* 0x00000000001a7919 */ /* 0x000f260000002100 */
[----:B------:R-:W-:-:S04]  /*3c60*/  IMAD.IADD R4, R5, 0x1, R3 ;  /* 0x0000000105047824 */ /* 0x000fc800078e0203 */
[----:B------:R-:W-:-:S04]  /*3c70*/  IMAD.IADD R5, R6, 0x1, R4 ;  /* 0x0000000106057824 */ /* 0x000fc800078e0204 */
[----:B------:R-:W-:-:S04]  /*3c80*/  IMAD.IADD R6, R7, 0x1, R5 ;  /* 0x0000000107067824 */ /* 0x000fc800078e0205 */
[----:B------:R-:W-:-:S04]  /*3c90*/  IMAD.IADD R7, R8, 0x1, R6 ;  /* 0x0000000108077824 */ /* 0x000fc800078e0206 */
[----:B------:R-:W-:-:S04]  /*3ca0*/  IMAD.IADD R8, R9, 0x1, R7 ;  /* 0x0000000109087824 */ /* 0x000fc800078e0207 */
[----:B------:R-:W-:Y:S02]  /*3cb0*/  IMAD.IADD R9, R10, 0x1, R8 ;  /* 0x000000010a097824 */ /* 0x000fe400078e0208 */
[----:B0-----:R-:W-:Y:S01]  /*3cc0*/  IMAD R24, R20, 0x54, R37 ;  /* 0x0000005414187824 */ /* 0x001fe200078e0225 */
[----:B------:R-:W-:Y:S01]  /*3cd0*/  BAR.SYNC.DEFER_BLOCKING 0x0 ;  /* 0x0000000000007b1d */ /* 0x000fe20000010000 */
[----:B------:R-:W-:Y:S01]  /*3ce0*/  IMAD.IADD R10, R11, 0x1, R9 ;  /* 0x000000010b0a7824 */ /* 0x000fe200078e0209 */
[----:B---3--:R-:W-:-:S03]  /*3cf0*/  ISETP.NE.AND P0, PT, R21, RZ, PT ;  /* 0x000000ff1500720c */ /* 0x008fc60003f05270 */
        /* <DEDUP_REMOVED lines=13> */
[----:B------:R-:W-:Y:S03]  /*3dd0*/  STS.64 [R24+0x20], R8 ;  /* 0x0000200818007388 */ /* 0x000fe60000000a00 */
[----:B------:R-:W-:Y:S01]  /*3de0*/  IMAD.IADD R22, R33, 0x1, R21 ;  /* 0x0000000121167824 */ /* 0x000fe200078e0215 */
[----:B0-----:R-:W1:Y:S01]  /*3df0*/  LDC R2, c[0x0][0x398] ;  /* 0x0000e600ff027b82 */ /* 0x001e620000000800 */
[----:B------:R-:W-:Y:S02]  /*3e00*/  STS.64 [R24+0x28], R10 ;  /* 0x0000280a18007388 */ /* 0x000fe40000000a00 */
[----:B------:R-:W-:-:S02]  /*3e10*/  IMAD.IADD R23, R34, 0x1, R22 ;  /* 0x0000000122177824 */ /* 0x000fc400078e0216 */
[----:B------:R4:W-:Y:S04]  /*3e20*/  STS.64 [R24+0x30], R12 ;  /* 0x0000300c18007388 */ /* 0x0009e80000000a00 */
[----:B------:R-:W-:Y:S04]  /*3e30*/  STS.64 [R24+0x38], R14 ;  /* 0x0000380e18007388 */ /* 0x000fe80000000a00 */
[----:B------:R-:W-:Y:S04]  /*3e40*/  STS.64 [R24+0x40], R18 ;  /* 0x0000401218007388 */ /* 0x000fe80000000a00 */
[----:B------:R-:W-:Y:S01]  /*3e50*/  STS.64 [R24+0x48], R20 ;  /* 0x0000481418007388 */ /* 0x000fe20000000a00 */
[----:B----4-:R-:W-:-:S02]  /*3e60*/  LOP3.LUT R12, R26, 0x1f, RZ, 0xc0, !PT ;  /* 0x0000001f1a0c7812 */ /* 0x010fc400078ec0ff */
[----:B------:R-:W-:Y:S01]  /*3e70*/  LOP3.LUT R26, R26, 0x3e0, RZ, 0xc0, !PT ;  /* 0x000003e01a1a7812 */ /* 0x000fe200078ec0ff */
[----:B------:R-:W-:Y:S01]  /*3e80*/  STS.64 [R24+0x50], R22 ;  /* 0x0000501618007388 */ /* 0x000fe20000000a00 */
[----:B------:R-:W-:-:S03]  /*3e90*/  NOP ;  /* 0x0000000000007918 */ /* 0x000fc60000000000 */
[----:B------:R-:W-:Y:S01]  /*3ea0*/  LDS R16, [R37] ;  /* 0x0000000025107984 */ /* 0x000fe20000000800 */
[----:B-1----:R-:W-:Y:S02]  /*3eb0*/  VIADD R2, R2, UR5 ;  /* 0x0000000502027c36 */ /* 0x002fe40008000000 */
[----:B------:R-:W-:Y:S01]  /*3ec0*/  IMAD R26, R26, 0x16, R12 ;  /* 0x000000161a1a7824 */ /* 0x000fe200078e020c */
        /* <DEDUP_REMOVED lines=20> */
[----:B------:R0:W-:Y:S04]  /*4010*/  LDS R23, [R37+0xa80] ;  /* 0x000a800025177984 */ /* 0x0001e80000000800 */
[----:B------:R1:W-:Y:S01]  /*4020*/  @!P0 STS [UR4+0x8400], R0 ;  /* 0x00840000ff008988 */ /* 0x0003e20008000804 */
[----:B------:R-:W-:Y:S01]  /*4030*/  BAR.SYNC.DEFER_BLOCKING 0x0 ;  /* 0x0000000000007b1d */ /* 0x000fe20000010000 */
[----:B0-----:R-:W-:-:S02]  /*4040*/  VIADD R37, R26, 0x20 ;  /* 0x000000201a257836 */ /* 0x001fc40000000000 */
[----:B-1----:R-:W-:-:S03]  /*4050*/  IMAD R0, R2, 0x2100, RZ ;  /* 0x0000210002007824 */ /* 0x002fc600078e02ff */
[----:B------:R-:W0:Y:S02]  /*4060*/  S2R R3, SR_TID.X ;  /* 0x0000000000037919 */ /* 0x000e240000002100 */
[----:B------:R-:W-:-:S04]  /*4070*/  IADD3 R0, P0, PT, R0, R26, RZ ;  /* 0x0000001a00007210 */ /* 0x000fc80007f1e0ff */
[----:B--2---:R-:W-:Y:S01]  /*4080*/  LEA R2, P1, R0, UR6, 0x2 ;  /* 0x0000000600027c11 */ /* 0x004fe2000f8210ff */
[----:B------:R-:W1:Y:S01]  /*4090*/  LDS R4, [UR4+0x8400] ;  /* 0x00840004ff047984 */ /* 0x000e620008000800 */
[C---:B0-----:R-:W-:Y:S02]  /*40a0*/  LOP3.LUT R12, R3.reuse, 0x3e0, RZ, 0xc0, !PT ;  /* 0x000003e0030c7812 */ /* 0x041fe400078ec0ff */
[----:B------:R-:W-:-:S05]  /*40b0*/  LOP3.LUT R3, R3, 0x1f, RZ, 0xc0, !PT ;  /* 0x0000001f03037812 */ /* 0x000fca00078ec0ff */
[----:B------:R-:W-:Y:S02]  /*40c0*/  IMAD R12, R12, 0x16, R3 ;  /* 0x000000160c0c7824 */ /* 0x000fe400078e0203 */
[----:B------:R-:W-:-:S05]  /*40d0*/  IMAD.X R3, RZ, RZ, RZ, P0 ;  /* 0x000000ffff037224 */ /* 0x000fca00000e06ff */
[----:B------:R-:W-:Y:S02]  /*40e0*/  LEA.HI.X R3, R0, UR7, R3, 0x2, P1 ;  /* 0x0000000700037c11 */ /* 0x000fe400088f1403 */
[-C--:B-1----:R-:W-:Y:S02]  /*40f0*/  ISETP.GE.AND P6, PT, R26, R4.reuse, PT ;  /* 0x000000041a00720c */ /* 0x082fe40003fc6270 */
[-C--:B------:R-:W-:Y:S01]  /*4100*/  ISETP.GE.AND P5, PT, R37, R4.reuse, PT ;  /* 0x000000042500720c */ /* 0x080fe20003fa6270 */
[C---:B------:R-:W-:Y:S01]  /*4110*/  VIADD R37, R12.reuse, 0x80 ;  /* 0x000000800c257836 */ /* 0x040fe20000000000 */
[-C--:B------:R-:W-:Y:S01]  /*4120*/  ISETP.GE.AND P0, PT, R51, R4.reuse, PT ;  /* 0x000000043300720c */ /* 0x080fe20003f06270 */
[----:B------:R-:W-:Y:S01]  /*4130*/  VIADD R51, R12, 0xa0 ;  /* 0x000000a00c337836 */ /* 0x000fe20000000000 */
[-C--:B------:R-:W-:Y:S02]  /*4140*/  ISETP.GE.AND P4, PT, R50, R4.reuse, PT ;  /* 0x000000043200720c */ /* 0x080fe40003f86270 */
[-C--:B------:R-:W-:Y:S01]  /*4150*/  ISETP.GE.AND P3, PT, R37, R4.reuse, PT ;  /* 0x000000042500720c */ /* 0x080fe20003f66270 */
[----:B------:R-:W-:Y:S01]  /*4160*/  VIADD R37, R12, 0xe0 ;  /* 0x000000e00c257836 */ /* 0x000fe20000000000 */
[----:B------:R-:W-:-:S02]  /*4170*/  ISETP.GE.AND P2, PT, R51, R4, PT ;  /* 0x000000043300720c */ /* 0x000fc40003f46270 */
[-C--:B------:R-:W-:Y:S01]  /*4180*/  ISETP.GE.AND P1, PT, R49, R4.reuse, PT ;  /* 0x000000043100720c */ /* 0x080fe20003f26270 */
[----:B------:R-:W-:Y:S01]  /*4190*/  @!P6 STG.E desc[UR8][R2.64], R16 ;  /* 0x000000100200e986 */ /* 0x000fe2000c101908 */
[-C--:B------:R-:W-:Y:S01]  /*41a0*/  ISETP.GE.AND P6, PT, R37, R4.reuse, PT ;  /* 0x000000042500720c */ /* 0x080fe20003fc6270 */
[----:B------:R-:W-:Y:S02]  /*41b0*/  VIADD R37, R12, 0x120 ;  /* 0x000001200c257836 */ /* 0x000fe40000000000 */
[----:B------:R-:W-:Y:S01]  /*41c0*/  @!P5 STG.E desc[UR8][R2.64+0x80], R8 ;  /* 0x000080080200d986 */ /* 0x000fe2000c101908 */
[----:B------:R-:W-:-:S03]  /*41d0*/  ISETP.GE.AND P5, PT, R48, R4, PT ;  /* 0x000000043000720c */ /* 0x000fc60003fa6270 */
[----:B------:R-:W-:Y:S01]  /*41e0*/  @!P0 STG.E desc[UR8][R2.64+0x100], R10 ;  /* 0x0001000a02008986 */ /* 0x000fe2000c101908 */
[-C--:B------:R-:W-:Y:S01]  /*41f0*/  ISETP.GE.AND P0, PT, R37, R4.reuse, PT ;  /* 0x000000042500720c */ /* 0x080fe20003f06270 */
[----:B------:R-:W-:Y:S02]  /*4200*/  VIADD R37, R12, 0x1c0 ;  /* 0x000001c00c257836 */ /* 0x000fe40000000000 */
[----:B------:R-:W-:Y:S01]  /*4210*/  @!P4 STG.E desc[UR8][R2.64+0x180], R6 ;  /* 0x000180060200c986 */ /* 0x000fe2000c101908 */
[----:B------:R-:W-:-:S03]  /*4220*/  ISETP.GE.AND P4, PT, R47, R4, PT ;  /* 0x000000042f00720c */ /* 0x000fc60003f86270 */
[----:B------:R-:W-:Y:S01]  /*4230*/  @!P3 STG.E desc[UR8][R2.64+0x200], R53 ;  /* 0x000200350200b986 */ /* 0x000fe2000c101908 */
[----:B------:R-:W-:-:S03]  /*4240*/  ISETP.GE.AND P3, PT, R46, R4, PT ;  /* 0x000000042e00720c */ /* 0x000fc60003f66270 */
[----:B------:R-:W-:Y:S01]  /*4250*/  @!P2 STG.E desc[UR8][R2.64+0x280], R39 ;  /* 0x000280270200a986 */ /* 0x000fe2000c101908 */
[----:B------:R-:W-:-:S03]  /*4260*/  ISETP.GE.AND P2, PT, R45, R4, PT ;  /* 0x000000042d00720c */ /* 0x000fc60003f46270 */
[----:B------:R0:W-:Y:S01]  /*4270*/  @!P1 STG.E desc[UR8][R2.64+0x300], R33 ;  /* 0x0003002102009986 */ /* 0x0001e2000c101908 */
[-C--:B------:R-:W-:Y:S01]  /*4280*/  ISETP.GE.AND P1, PT, R43, R4.reuse, PT ;  /* 0x000000042b00720c */ /* 0x080fe20003f26270 */
[C---:B------:R-:W-:Y:S02]  /*4290*/  VIADD R43, R12.reuse, 0x220 ;  /* 0x000002200c2b7836 */ /* 0x040fe40000000000 */
[----:B------:R-:W-:Y:S01]  /*42a0*/  @!P6 STG.E desc[UR8][R2.64+0x380], R35 ;  /* 0x000380230200e986 */ /* 0x000fe2000c101908 */
[-C--:B------:R-:W-:Y:S01]  /*42b0*/  ISETP.GE.AND P6, PT, R37, R4.reuse, PT ;  /* 0x000000042500720c */ /* 0x080fe20003fc6270 */
[----:B------:R-:W-:Y:S02]  /*42c0*/  VIADD R37, R12, 0x200 ;  /* 0x000002000c257836 */ /* 0x000fe40000000000 */
[----:B------:R1:W-:Y:S01]  /*42d0*/  @!P5 STG.E desc[UR8][R2.64+0x400], R31 ;  /* 0x0004001f0200d986 */ /* 0x0003e2000c101908 */
[----:B------:R-:W-:Y:S01]  /*42e0*/  ISETP.GE.AND P5, PT, R42, R4, PT ;  /* 0x000000042a00720c */ /* 0x000fe20003fa6270 */
[----:B0-----:R-:W-:-:S02]  /*42f0*/  VIADD R33, R12, 0x260 ;  /* 0x000002600c217836 */ /* 0x001fc40000000000 */
[----:B------:R0:W-:Y:S01]  /*4300*/  @!P0 STG.E desc[UR8][R2.64+0x480], R25 ;  /* 0x0004801902008986 */ /* 0x0001e2000c101908 */
[----:B------:R-:W-:-:S03]  /*4310*/  ISETP.GE.AND P0, PT, R37, R4, PT ;  /* 0x000000042500720c */ /* 0x000fc60003f06270 */
[----:B------:R0:W-:Y:S01]  /*4320*/  @!P4 STG.E desc[UR8][R2.64+0x500], R27 ;  /* 0x0005001b0200c986 */ /* 0x0001e2000c101908 */
[-C--:B------:R-:W-:Y:S01]  /*4330*/  ISETP.GE.AND P4, PT, R43, R4.reuse, PT ;  /* 0x000000042b00720c */ /* 0x080fe20003f86270 */
[----:B-1----:R-:W-:Y:S02]  /*4340*/  VIADD R31, R12, 0x280 ;  /* 0x000002800c1f7836 */ /* 0x002fe40000000000 */
        /* <DEDUP_REMOVED lines=17> */
.L_x_98:
[----:B------:R-:W-:Y:S01]  /*4460*/  BSSY B1, `(.L_x_125) ;  /* 0x0000006000017945 */ /* 0x000fe20003800000 */
[----:B------:R-:W-:Y:S01]  /*4470*/  PLOP3.LUT P0, PT, P0, PT, PT, 0x8, 0x80 ;  /* 0x000000000080781c */ /* 0x000fe2000070e170 */
[----:B------:R-:W-:-:S12]  /*4480*/  IMAD.MOV.U32 R19, RZ, RZ, -0x1 ;  /* 0xffffffffff137424 */ /* 0x000fd800078e00ff */
[----:B------:R-:W-:Y:S05]  /*4490*/  WARPSYNC.COLLECTIVE R19, `(.L_x_126) ;  /* 0x0000000013087348 */ /* 0x000fea0003c00000 */
[----:B------:R-:W-:Y:S01]  /*44a0*/  VOTE.ANY P0, P0 ;  /* 0x0000000000ff7806 */ /* 0x000fe20000000100 */
[----:B------:R-:W-:-:S12]  /*44b0*/  ENDCOLLECTIVE ;  /* 0x000000000000791b */ /* 0x000fd80003800000 */
.L_x_126:
[----:B------:R-:W-:Y:S05]  /*44c0*/  BSYNC B1 ;  /* 0x0000000000017941 */ /* 0x000fea0003800000 */
.L_x_125:
[----:B------:R-:W-:Y:S05]  /*44d0*/  BRA `(.L_x_127) ;  /* 0xffffffc800a87947 */ /* 0x000fea000383ffff */
.L_x_100:
[----:B------:R-:W-:Y:S01]  /*44e0*/  BSSY B1, `(.L_x_128) ;  /* 0x0000006000017945 */ /* 0x000fe20003800000 */
[----:B------:R-:W-:Y:S01]  /*44f0*/  PLOP3.LUT P0, PT, P0, PT, PT, 0x8, 0x80 ;  /* 0x000000000080781c */ /* 0x000fe2000070e170 */
[----:B------:R-:W-:-:S12]  /*4500*/  IMAD.MOV.U32 R19, RZ, RZ, -0x1 ;  /* 0xffffffffff137424 */ /* 0x000fd800078e00ff */
[----:B------:R-:W-:Y:S05]  /*4510*/  WARPSYNC.COLLECTIVE R19, `(.L_x_129) ;  /* 0x0000000013087348 */ /* 0x000fea0003c00000 */
[----:B------:R-:W-:Y:S01]  /*4520*/  VOTE.ANY P0, P0 ;  /* 0x0000000000ff7806 */ /* 0x000fe20000000100 */
[----:B------:R-:W-:-:S12]  /*4530*/  ENDCOLLECTIVE ;  /* 0x000000000000791b */ /* 0x000fd80003800000 */
.L_x_129:
[----:B------:R-:W-:Y:S05]  /*4540*/  BSYNC B1 ;  /* 0x0000000000017941 */ /* 0x000fea0003800000 */
.L_x_128:
[----:B------:R-:W-:Y:S05]  /*4550*/  BRA `(.L_x_130) ;  /* 0xffffffc800fc7947 */ /* 0x000fea000383ffff */
.L_x_102:
[----:B------:R-:W0:Y:S01]  /*4560*/  S2R R48, SR_GEMASK ;  /* 0x0000000000307919 */ /* 0x000e220000003c00 */
[----:B------:R-:W-:Y:S01]  /*4570*/  BSSY B1, `(.L_x_131) ;  /* 0x0000006000017945 */ /* 0x000fe20003800000 */
[----:B------:R-:W-:Y:S01]  /*4580*/  PLOP3.LUT P0, PT, P0, PT, PT, 0x8, 0x80 ;  /* 0x000000000080781c */ /* 0x000fe2000070e170 */
[----:B------:R-:W-:-:S12]  /*4590*/  IMAD.MOV.U32 R19, RZ, RZ, -0x1 ;  /* 0xffffffffff137424 */ /* 0x000fd800078e00ff */
[----:B0-----:R-:W-:Y:S05]  /*45a0*/  WARPSYNC.COLLECTIVE R19, `(.L_x_132) ;  /* 0x0000000013087348 */ /* 0x001fea0003c00000 */
[----:B------:R-:W-:Y:S01]  /*45b0*/  VOTE.ANY R19, PT, P0 ;  /* 0x0000000000137806 */ /* 0x000fe200000e0100 */
[----:B0-----:R-:W-:Y:S06]  /*45c0*/  ENDCOLLECTIVE ;  /* 0x000000000000791b */ /* 0x001fec0003800000 */
.L_x_132:
[----:B------:R-:W-:Y:S05]  /*45d0*/  BSYNC B1 ;  /* 0x0000000000017941 */ /* 0x000fea0003800000 */
.L_x_131:
[----:B------:R-:W-:Y:S01]  /*45e0*/  LOP3.LUT R19, R19, 0x80000000, R48, 0xec, !PT ;  /* 0x8000000013137812 */ /* 0x000fe200078eec30 */
[----:B------:R-:W-:Y:S01]  /*45f0*/  IMAD.MOV.U32 R18, RZ, RZ, R41 ;  /* 0x000000ffff127224 */ /* 0x000fe200078e0029 */
[----:B------:R-:W0:Y:S01]  /*4600*/  LDC.64 R42, c[0x0][0x390] ;  /* 0x0000e400ff2a7b82 */ /* 0x000e220000000a00 */
[----:B------:R-:W-:Y:S02]  /*4610*/  IMAD.MOV.U32 R17, RZ, RZ, 0x1 ;  /* 0x00000001ff117424 */ /* 0x000fe400078e00ff */
[----:B------:R-:W-:Y:S02]  /*4620*/  VIADD R16, R19, 0xffffffff ;  /* 0xffffffff13107836 */ /* 0x000fe40000000000 */
[C---:B------:R-:W-:Y:S02]  /*4630*/  VIADD R23, R47.reuse, 0x4 ;  /* 0x000000042f177836 */ /* 0x040fe40000000000 */
[----:B------:R-:W-:Y:S01]  /*4640*/  VIADD R26, R47, 0x8 ;  /* 0x000000082f1a7836 */ /* 0x000fe20000000000 */
[----:B------:R-:W-:Y:S01]  /*4650*/  LOP3.LUT R22, R19, R16, RZ, 0xc, !PT ;  /* 0x0000001013167212 */ /* 0x000fe200078e0cff */
[----:B------:R-:W-:-:S03]  /*4660*/  IMAD.MOV.U32 R19, RZ, RZ, -0x1 ;  /* 0xffffffffff137424 */ /* 0x000fc600078e00ff */
[----:B------:R1:W2:Y:S02]  /*4670*/  POPC R16, R22 ;  /* 0x0000001600107309 */ /* 0x0002a40000000000 */
[----:B-1----:R-:W-:Y:S01]  /*4680*/  VIADD R22, R47, 0x2 ;  /* 0x000000022f167836 */ /* 0x002fe20000000000 */
[----:B0-2---:R-:W-:-:S13]  /*4690*/  IADD3 R42, P3, PT, R42, 0x100, RZ ;  /* 0x000001002a2a7810 */ /* 0x005fda0007f7e0ff */
[----:B------:R-:W-:Y:S05]  /*46a0*/  WARPSYNC.COLLECTIVE R19, `(.L_x_133) ;  /* 0x0000000013087348 */ /* 0x000fea0003c00000 */
[----:B------:R0:W1:Y:S02]  /*46b0*/  SHFL.DOWN P2, R20, R18, R17, R16 ;  /* 0x0800001112147389 */ /* 0x0000640000040010 */
[----:B01----:R-:W-:Y:S05]  /*46c0*/  ENDCOLLECTIVE ;  /* 0x000000000000791b */ /* 0x003fea0003800000 */
.L_x_133:
[-C--:B------:R-:W-:Y:S01]  /*46d0*/  ISETP.GE.AND P0, PT, R47, R16.reuse, PT ;  /* 0x000000102f00720c */ /* 0x080fe20003f06270 */
[----:B------:R-:W-:Y:S02]  /*46e0*/  IMAD.X R43, RZ, RZ, R43, P3 ;  /* 0x000000ffff2b7224 */ /* 0x000fe400018e062b */
        /* <DEDUP_REMOVED lines=8> */
.L_x_134:
[----:B------:R-:W-:Y:S01]  /*4770*/  IMAD.MOV.U32 R17, RZ, RZ, 0x4 ;  /* 0x00000004ff117424 */ /* 0x000fe200078e00ff */
[----:B------:R-:W-:Y:S02]  /*4780*/  SEL R20, R20, RZ, !P0 ;  /* 0x000000ff14147207 */ /* 0x000fe40004000000 */
[----:B------:R-:W-:-:S03]  /*4790*/  ISETP.GT.AND P0, PT, R23, R16, PT ;  /* 0x000000101700720c */ /* 0x000fc60003f04270 */
[----:B------:R-:W-:Y:S02]  /*47a0*/  IMAD.IADD R39, R37, 0x1, R20 ;  /* 0x0000000125277824 */ /* 0x000fe400078e0214 */
[----:B------:R-:W-:Y:S02]  /*47b0*/  VIADD R37, R47, 0x10 ;  /* 0x000000102f257836 */ /* 0x000fe40000000000 */
[----:B------:R-:W-:-:S07]  /*47c0*/  IMAD.MOV.U32 R18, RZ, RZ, R39 ;  /* 0x000000ffff127224 */ /* 0x000fce00078e0027 */
[----:B------:R-:W-:Y:S05]  /*47d0*/  WARPSYNC.COLLECTIVE R19, `(.L_x_135) ;  /* 0x0000000013087348 */ /* 0x000fea0003c00000 */
[----:B------:R0:W1:Y:S02]  /*47e0*/  SHFL.DOWN P2, R20, R18, R17, R16 ;  /* 0x0800001112147389 */ /* 0x0000640000040010 */
[----:B01----:R-:W-:Y:S05]  /*47f0*/  ENDCOLLECTIVE ;  /* 0x000000000000791b */ /* 0x003fea0003800000 */
.L_x_135:
        /* <DEDUP_REMOVED lines=8> */
.L_x_136:
[----:B------:R-:W-:Y:S01]  /*4880*/  IMAD.MOV.U32 R17, RZ, RZ, 0x10 ;  /* 0x00000010ff117424 */ /* 0x000fe200078e00ff */
[----:B------:R-:W-:Y:S02]  /*4890*/  SEL R20, R20, RZ, !P0 ;  /* 0x000000ff14147207 */ /* 0x000fe40004000000 */
[----:B------:R-:W-:-:S03]  /*48a0*/  ISETP.NE.AND P0, PT, R40, 0x65, PT ;  /* 0x000000652800780c */ /* 0x000fc60003f05270 */
[----:B------:R-:W-:-:S04]  /*48b0*/  IMAD.IADD R41, R51, 0x1, R20 ;  /* 0x0000000133297824 */ /* 0x000fc800078e0214 */
[----:B------:R-:W-:-:S07]  /*48c0*/  IMAD.MOV.U32 R18, RZ, RZ, R41 ;  /* 0x000000ffff127224 */ /* 0x000fce00078e0029 */
[----:B------:R-:W-:Y:S05]  /*48d0*/  WARPSYNC.COLLECTIVE R19, `(.L_x_137) ;  /* 0x0000000013087348 */ /* 0x000fea0003c00000 */
[----:B------:R0:W1:Y:S02]  /*48e0*/  SHFL.DOWN P2, R20, R18, R17, R16 ;  /* 0x0800001112147389 */ /* 0x0000640000040010 */
[----:B01----:R-:W-:Y:S05]  /*48f0*/  ENDCOLLECTIVE ;  /* 0x000000000000791b */ /* 0x003fea0003800000 */
.L_x_137:
[----:B------:R-:W-:Y:S05]  /*4900*/  WARPSYNC.COLLECTIVE R19, `(.L_x_138) ;  /* 0x0000000013087348 */ /* 0x000fea0003c00000 */
[----:B------:R-:W-:Y:S01]  /*4910*/  VOTE.ALL P0, P0 ;  /* 0x0000000000ff7806 */ /* 0x000fe20000000000 */
[----:B------:R-:W-:-:S12]  /*4920*/  ENDCOLLECTIVE ;  /* 0x000000000000791b */ /* 0x000fd80003800000 */
.L_x_138:
[----:B------:R-:W-:-:S04]  /*4930*/  ISETP.GT.AND P2, PT, R37, R16, PT ;  /* 0x000000102500720c */ /* 0x000fc80003f44270 */
[----:B------:R-:W-:-:S05]  /*4940*/  SEL R20, R20, RZ, !P2 ;  /* 0x000000ff14147207 */ /* 0x000fca0005000000 */
[----:B------:R-:W-:Y:S01]  /*4950*/  IMAD.IADD R39, R41, 0x1, R20 ;  /* 0x0000000129277824 */ /* 0x000fe200078e0214 */
[----:B------:R-:W-:Y:S06]  /*4960*/  BRA `(.L_x_139) ;  /* 0xffffffc800947947 */ /* 0x000fec000383ffff */
.L_x_104:
[----:B------:R-:W-:Y:S01]  /*4970*/  BSSY B1, `(.L_x_140) ;  /* 0x0000006000017945 */ /* 0x000fe20003800000 */
[----:B------:R-:W-:Y:S01]  /*4980*/  PLOP3.LUT P0, PT, P0, PT, PT, 0x8, 0x80 ;  /* 0x000000000080781c */ /* 0x000fe2000070e170 */
[----:B------:R-:W-:-:S12]  /*4990*/  IMAD.MOV.U32 R19, RZ, RZ, -0x1 ;  /* 0xffffffffff137424 */ /* 0x000fd800078e00ff */
[----:B------:R-:W-:Y:S05]  /*49a0*/  WARPSYNC.COLLECTIVE R19, `(.L_x_141) ;  /* 0x0000000013087348 */ /* 0x000fea0003c00000 */
[----:B------:R-:W-:Y:S01]  /*49b0*/  VOTE.ANY P0, P0 ;  /* 0x0000000000ff7806 */ /* 0x000fe20000000100 */
[----:B------:R-:W-:-:S12]  /*49c0*/  ENDCOLLECTIVE ;  /* 0x000000000000791b */ /* 0x000fd80003800000 */
.L_x_141:
[----:B------:R-:W-:Y:S05]  /*49d0*/  BSYNC B1 ;  /* 0x0000000000017941 */ /* 0x000fea0003800000 */
.L_x_140:
[----:B------:R-:W-:Y:S05]  /*49e0*/  BRA `(.L_x_142) ;  /* 0xffffffc800a47947 */ /* 0x000fea000383ffff */
.L_x_106:
[----:B------:R-:W-:Y:S01]  /*49f0*/  BSSY B1, `(.L_x_143) ;  /* 0x0000006000017945 */ /* 0x000fe20003800000 */
[----:B------:R-:W-:Y:S01]  /*4a00*/  PLOP3.LUT P0, PT, P0, PT, PT, 0x8, 0x80 ;  /* 0x000000000080781c */ /* 0x000fe2000070e170 */
[----:B------:R-:W-:-:S12]  /*4a10*/  IMAD.MOV.U32 R19, RZ, RZ, -0x1 ;  /* 0xffffffffff137424 */ /* 0x000fd800078e00ff */
[----:B------:R-:W-:Y:S05]  /*4a20*/  WARPSYNC.COLLECTIVE R19, `(.L_x_144) ;  /* 0x0000000013087348 */ /* 0x000fea0003c00000 */
[----:B------:R-:W-:Y:S01]  /*4a30*/  VOTE.ANY P0, P0 ;  /* 0x0000000000ff7806 */ /* 0x000fe20000000100 */
[----:B------:R-:W-:-:S12]  /*4a40*/  ENDCOLLECTIVE ;  /* 0x000000000000791b */ /* 0x000fd80003800000 */
.L_x_144:
[----:B------:R-:W-:Y:S05]  /*4a50*/  BSYNC B1 ;  /* 0x0000000000017941 */ /* 0x000fea0003800000 */
.L_x_143:
[----:B------:R-:W-:Y:S05]  /*4a60*/  BRA `(.L_x_145) ;  /* 0xffffffc800f87947 */ /* 0x000fea000383ffff */
.L_x_108:
[----:B------:R-:W-:Y:S01]  /*4a70*/  BSSY B1, `(.L_x_146) ;  /* 0x0000006000017945 */ /* 0x000fe20003800000 */
[----:B------:R-:W-:Y:S01]  /*4a80*/  PLOP3.LUT P0, PT, P0, PT, PT, 0x8, 0x80 ;  /* 0x000000000080781c */ /* 0x000fe2000070e170 */
[----:B------:R-:W-:-:S12]  /*4a90*/  IMAD.MOV.U32 R19, RZ, RZ, -0x1 ;  /* 0xffffffffff137424 */ /* 0x000fd800078e00ff */
[----:B------:R-:W-:Y:S05]  /*4aa0*/  WARPSYNC.COLLECTIVE R19, `(.L_x_147) ;  /* 0x0000000013087348 */ /* 0x000fea0003c00000 */
[----:B------:R-:W-:Y:S01]  /*4ab0*/  VOTE.ANY R19, PT, P0 ;  /* 0x0000000000137806 */ /* 0x000fe200000e0100 */
[----:B------:R-:W-:Y:S06]  /*4ac0*/  ENDCOLLECTIVE ;  /* 0x000000000000791b */ /* 0x000fec0003800000 */
.L_x_147:
[----:B------:R-:W-:Y:S05]  /*4ad0*/  BSYNC B1 ;  /* 0x0000000000017941 */ /* 0x000fea0003800000 */
.L_x_146:
[----:B------:R-:W-:Y:S01]  /*4ae0*/  LOP3.LUT R19, R19, 0x80000000, R48, 0xec, !PT ;  /* 0x8000000013137812 */ /* 0x000fe200078eec30 */
[----:B------:R-:W-:Y:S02]  /*4af0*/  IMAD.MOV.U32 R18, RZ, RZ, R41 ;  /* 0x000000ffff127224 */ /* 0x000fe400078e0029 */
[----:B------:R-:W-:Y:S02]  /*4b00*/  IMAD.MOV.U32 R17, RZ, RZ, 0x1 ;  /* 0x00000001ff117424 */ /* 0x000fe400078e00ff */
[----:B------:R-:W-:Y:S02]  /*4b10*/  VIADD R16, R19, 0xffffffff ;  /* 0xffffffff13107836 */ /* 0x000fe40000000000 */
[----:B------:R-:W-:-:S03]  /*4b20*/  VIADD R21, R21, 0xffffffe0 ;  /* 0xffffffe015157836 */ /* 0x000fc60000000000 */
[----:B------:R-:W-:Y:S01]  /*4b30*/  LOP3.LUT R50, R19, R16, RZ, 0xc, !PT ;  /* 0x0000001013327212 */ /* 0x000fe200078e0cff */
[----:B------:R-:W-:-:S03]  /*4b40*/  IMAD.MOV.U32 R19, RZ, RZ, -0x1 ;  /* 0xffffffffff137424 */ /* 0x000fc600078e00ff */
[----:B------:R0:W1:Y:S04]  /*4b50*/  POPC R16, R50 ;  /* 0x0000003200107309 */ /* 0x0000680000000000 */
[----:B01----:R-:W-:Y:S05]  /*4b60*/  WARPSYNC.COLLECTIVE R19, `(.L_x_148) ;  /* 0x0000000013087348 */ /* 0x003fea0003c00000 */
[----:B-1----:R1:W2:Y:S02]  /*4b70*/  SHFL.DOWN P2, R20, R18, R17, R16 ;  /* 0x0800001112147389 */ /* 0x0022a40000040010 */
[----:B012---:R-:W-:Y:S05]  /*4b80*/  ENDCOLLECTIVE ;  /* 0x000000000000791b */ /* 0x007fea0003800000 */
.L_x_148:
        /* <DEDUP_REMOVED lines=9> */
.L_x_149:
        /* <DEDUP_REMOVED lines=8> */
.L_x_150:
        /* <DEDUP_REMOVED lines=8> */
.L_x_151:
        /* <DEDUP_REMOVED lines=8> */
.L_x_152:
[----:B------:R-:W-:Y:S05]  /*4da0*/  WARPSYNC.COLLECTIVE R19, `(.L_x_153) ;  /* 0x0000000013087348 */ /* 0x000fea0003c00000 */
[----:B------:R-:W-:Y:S01]  /*4db0*/  VOTE.ALL P0, P0 ;  /* 0x0000000000ff7806 */ /* 0x000fe20000000000 */
[----:B------:R-:W-:-:S12]  /*4dc0*/  ENDCOLLECTIVE ;  /* 0x000000000000791b */ /* 0x000fd80003800000 */
.L_x_153:
[----:B------:R-:W-:-:S04]  /*4dd0*/  ISETP.GT.AND P2, PT, R37, R16, PT ;  /* 0x000000102500720c */ /* 0x000fc80003f44270 */
[----:B------:R-:W-:-:S04]  /*4de0*/  SEL R20, R20, RZ, !P2 ;  /* 0x000000ff14147207 */ /* 0x000fc80005000000 */
[----:B------:R-:W-:Y:S01]  /*4df0*/  IADD3 R39, PT, PT, R50, R20, R39 ;  /* 0x0000001432277210 */ /* 0x000fe20007ffe027 */
[----:B------:R-:W-:Y:S06]  /*4e00*/  BRA `(.L_x_154) ;  /* 0xffffffc800907947 */ /* 0x000fec000383ffff */
.L_x_113:
[----:B------:R-:W-:Y:S01]  /*4e10*/  BSSY B0, `(.L_x_155) ;  /* 0x0000006000007945 */ /* 0x000fe20003800000 */
[----:B------:R-:W-:Y:S01]  /*4e20*/  PLOP3.LUT P0, PT, P0, PT, PT, 0x8, 0x80 ;  /* 0x000000000080781c */ /* 0x000fe2000070e170 */
[----:B------:R-:W-:-:S12]  /*4e30*/  IMAD.MOV.U32 R19, RZ, RZ, -0x1 ;  /* 0xffffffffff137424 */ /* 0x000fd800078e00ff */
[----:B------:R-:W-:Y:S05]  /*4e40*/  WARPSYNC.COLLECTIVE R19, `(.L_x_156) ;  /* 0x0000000013087348 */ /* 0x000fea0003c00000 */
[----:B------:R-:W-:Y:S01]  /*4e50*/  VOTE.ANY P0, P0 ;  /* 0x0000000000ff7806 */ /* 0x000fe20000000100 */
[----:B------:R-:W-:-:S12]  /*4e60*/  ENDCOLLECTIVE ;  /* 0x000000000000791b */ /* 0x000fd80003800000 */
.L_x_156:
[----:B------:R-:W-:Y:S05]  /*4e70*/  BSYNC B0 ;  /* 0x0000000000007941 */ /* 0x000fea0003800000 */
.L_x_155:
[----:B------:R-:W-:Y:S05]  /*4e80*/  BRA `(.L_x_157) ;  /* 0xffffffe000a87947 */ /* 0x000fea000383ffff */
.L_x_115:
[----:B------:R-:W-:Y:S01]  /*4e90*/  BSSY B0, `(.L_x_158) ;  /* 0x0000006000007945 */ /* 0x000fe20003800000 */
[----:B------:R-:W-:Y:S01]  /*4ea0*/  PLOP3.LUT P0, PT, P0, PT, PT, 0x8, 0x80 ;  /* 0x000000000080781c */ /* 0x000fe2000070e170 */
[----:B------:R-:W-:-:S12]  /*4eb0*/  IMAD.MOV.U32 R19, RZ, RZ, -0x1 ;  /* 0xffffffffff137424 */ /* 0x000fd800078e00ff */
[----:B------:R-:W-:Y:S05]  /*4ec0*/  WARPSYNC.COLLECTIVE R19, `(.L_x_159) ;  /* 0x0000000013087348 */ /* 0x000fea0003c00000 */
[----:B------:R-:W-:Y:S01]  /*4ed0*/  VOTE.ANY P0, P0 ;  /* 0x0000000000ff7806 */ /* 0x000fe20000000100 */
[----:B------:R-:W-:-:S12]  /*4ee0*/  ENDCOLLECTIVE ;  /* 0x000000000000791b */ /* 0x000fd80003800000 */
.L_x_159:
[----:B------:R-:W-:Y:S05]  /*4ef0*/  BSYNC B0 ;  /* 0x0000000000007941 */ /* 0x000fea0003800000 */
.L_x_158:
[----:B------:R-:W-:Y:S05]  /*4f00*/  BRA `(.L_x_160) ;  /* 0xffffffe000fc7947 */ /* 0x000fea000383ffff */
.L_x_117:
[----:B------:R-:W0:Y:S01]  /*4f10*/  S2R R53, SR_GEMASK ;  /* 0x0000000000357919 */ /* 0x000e220000003c00 */
[----:B------:R-:W-:Y:S01]  /*4f20*/  BSSY B0, `(.L_x_161) ;  /* 0x0000006000007945 */ /* 0x000fe20003800000 */
[----:B------:R-:W-:Y:S01]  /*4f30*/  PLOP3.LUT P0, PT, P0, PT, PT, 0x8, 0x80 ;  /* 0x000000000080781c */ /* 0x000fe2000070e170 */
[----:B------:R-:W-:-:S12]  /*4f40*/  IMAD.MOV.U32 R19, RZ, RZ, -0x1 ;  /* 0xffffffffff137424 */ /* 0x000fd800078e00ff */
[----:B0-----:R-:W-:Y:S05]  /*4f50*/  WARPSYNC.COLLECTIVE R19, `(.L_x_162) ;  /* 0x0000000013087348 */ /* 0x001fea0003c00000 */
[----:B------:R-:W-:Y:S01]  /*4f60*/  VOTE.ANY R19, PT, P0 ;  /* 0x0000000000137806 */ /* 0x000fe200000e0100 */
[----:B0-----:R-:W-:Y:S06]  /*4f70*/  ENDCOLLECTIVE ;  /* 0x000000000000791b */ /* 0x001fec0003800000 */
.L_x_162:
[----:B------:R-:W-:Y:S05]  /*4f80*/  BSYNC B0 ;  /* 0x0000000000007941 */ /* 0x000fea0003800000 */
.L_x_161:
[----:B------:R-:W-:Y:S01]  /*4f90*/  LOP3.LUT R19, R19, 0x80000000, R53, 0xec, !PT ;  /* 0x8000000013137812 */ /* 0x000fe200078eec35 */
[----:B------:R-:W-:Y:S02]  /*4fa0*/  IMAD.MOV.U32 R18, RZ, RZ, R25 ;  /* 0x000000ffff127224 */ /* 0x000fe400078e0019 */
[----:B------:R-:W-:Y:S02]  /*4fb0*/  IMAD.MOV.U32 R17, RZ, RZ, 0x1 ;  /* 0x00000001ff117424 */ /* 0x000fe400078e00ff */
[----:B------:R-:W-:-:S05]  /*4fc0*/  VIADD R16, R19, 0xffffffff ;  /* 0xffffffff13107836 */ /* 0x000fca0000000000 */
[----:B------:R-:W-:Y:S01]  /*4fd0*/  LOP3.LUT R44, R19, R16, RZ, 0xc, !PT ;  /* 0x00000010132c7212 */ /* 0x000fe200078e0cff */
[----:B------:R-:W-:-:S05]  /*4fe0*/  IMAD.MOV.U32 R19, RZ, RZ, -0x1 ;  /* 0xffffffffff137424 */ /* 0x000fca00078e00ff */
[----:B------:R-:W0:Y:S02]  /*4ff0*/  POPC R44, R44 ;  /* 0x0000002c002c7309 */ /* 0x000e240000000000 */
[----:B0-----:R-:W-:Y:S01]  /*5000*/  IMAD.MOV.U32 R16, RZ, RZ, R44 ;  /* 0x000000ffff107224 */ /* 0x001fe200078e002c */
[----:B------:R-:W-:-:S13]  /*5010*/  ISETP.GE.AND P0, PT, R36, R44, PT ;  /* 0x0000002c2400720c */ /* 0x000fda0003f06270 */
[----:B------:R-:W-:Y:S05]  /*5020*/  WARPSYNC.COLLECTIVE R19, `(.L_x_163) ;  /* 0x0000000013087348 */ /* 0x000fea0003c00000 */
[----:B------:R0:W1:Y:S02]  /*5030*/  SHFL.DOWN P2, R20, R18, R17, R16 ;  /* 0x0800001112147389 */ /* 0x0000640000040010 */
[----:B01----:R-:W-:Y:S05]  /*5040*/  ENDCOLLECTIVE ;  /* 0x000000000000791b */ /* 0x003fea0003800000 */
.L_x_163:
[----:B------:R-:W-:Y:S01]  /*5050*/  IMAD.MOV.U32 R17, RZ, RZ, 0x2 ;  /* 0x00000002ff117424 */ /* 0x000fe200078e00ff */
[----:B------:R-:W-:-:S05]  /*5060*/  SEL R20, R20, RZ, !P0 ;  /* 0x000000ff14147207 */ /* 0x000fca0004000000 */
[----:B------:R-:W-:Y:S02]  /*5070*/  IMAD.IADD R35, R20, 0x1, R25 ;  /* 0x0000000114237824 */ /* 0x000fe400078e0219 */
[----:B------:R-:W-:Y:S02]  /*5080*/  VIADD R25, R36, 0x2 ;  /* 0x0000000224197836 */ /* 0x000fe40000000000 */
[----:B------:R-:W-:-:S03]  /*5090*/  IMAD.MOV.U32 R18, RZ, RZ, R35 ;  /* 0x000000ffff127224 */ /* 0x000fc600078e0023 */
[----:B------:R-:W-:Y:S01]  /*50a0*/  ISETP.GT.AND P0, PT, R25, R44, PT ;  /* 0x0000002c1900720c */ /* 0x000fe20003f04270 */
[----:B------:R-:W-:-:S12]  /*50b0*/  VIADD R25, R36, 0x4 ;  /* 0x0000000424197836 */ /* 0x000fd80000000000 */
[----:B------:R-:W-:Y:S05]  /*50c0*/  WARPSYNC.COLLECTIVE R19, `(.L_x_164) ;  /* 0x0000000013087348 */ /* 0x000fea0003c00000 */
[----:B------:R0:W1:Y:S02]  /*50d0*/  SHFL.DOWN P2, R20, R18, R17, R16 ;  /* 0x0800001112147389 */ /* 0x0000640000040010 */
[----:B01----:R-:W-:Y:S05]  /*50e0*/  ENDCOLLECTIVE ;  /* 0x000000000000791b */ /* 0x003fea0003800000 */
.L_x_164:
        /* <DEDUP_REMOVED lines=9> */
.L_x_165:
        /* <DEDUP_REMOVED lines=8> */
.L_x_166:
[----:B------:R-:W-:Y:S01]  /*5200*/  IMAD.MOV.U32 R17, RZ, RZ, 0x10 ;  /* 0x00000010ff117424 */ /* 0x000fe200078e00ff */
[----:B------:R-:W-:Y:S02]  /*5210*/  SEL R20, R20, RZ, !P0 ;  /* 0x000000ff14147207 */ /* 0x000fe40004000000 */
[----:B------:R-:W-:-:S03]  /*5220*/  ISETP.NE.AND P0, PT, R24, 0x65, PT ;  /* 0x000000651800780c */ /* 0x000fc60003f05270 */
[----:B------:R-:W-:Y:S02]  /*5230*/  IMAD.IADD R26, R25, 0x1, R20 ;  /* 0x00000001191a7824 */ /* 0x000fe400078e0214 */
[----:B------:R-:W-:Y:S02]  /*5240*/  VIADD R25, R36, 0x10 ;  /* 0x0000001024197836 */ /* 0x000fe40000000000 */
[----:B------:R-:W-:-:S03]  /*5250*/  IMAD.MOV.U32 R18, RZ, RZ, R26 ;  /* 0x000000ffff127224 */ /* 0x000fc600078e001a */
[----:B------:R-:W-:-:S13]  /*5260*/  ISETP.GT.AND P3, PT, R25, R44, PT ;  /* 0x0000002c1900720c */ /* 0x000fda0003f64270 */
[----:B------:R-:W-:Y:S05]  /*5270*/  WARPSYNC.COLLECTIVE R19, `(.L_x_167) ;  /* 0x0000000013087348 */ /* 0x000fea0003c00000 */
[----:B------:R0:W1:Y:S02]  /*5280*/  SHFL.DOWN P2, R20, R18, R17, R16 ;  /* 0x0800001112147389 */ /* 0x0000640000040010 */
[----:B01----:R-:W-:Y:S05]  /*5290*/  ENDCOLLECTIVE ;  /* 0x000000000000791b */ /* 0x003fea0003800000 */
.L_x_167:
[----:B------:R-:W-:Y:S05]  /*52a0*/  WARPSYNC.COLLECTIVE R19, `(.L_x_168) ;  /* 0x0000000013087348 */ /* 0x000fea0003c00000 */
[----:B------:R-:W-:Y:S01]  /*52b0*/  VOTE.ALL P0, P0 ;  /* 0x0000000000ff7806 */ /* 0x000fe20000000000 */
[----:B------:R-:W-:-:S12]  /*52c0*/  ENDCOLLECTIVE ;  /* 0x000000000000791b */ /* 0x000fd80003800000 */
.L_x_168:
[----:B------:R-:W0:Y:S01]  /*52d0*/  LDC.64 R16, c[0x0][0x390] ;  /* 0x0000e400ff107b82 */ /* 0x000e220000000a00 */
[----:B------:R-:W-:-:S05]  /*52e0*/  SEL R25, R20, RZ, !P3 ;  /* 0x000000ff14197207 */ /* 0x000fca0005800000 */
[----:B------:R-:W-:Y:S01]  /*52f0*/  IMAD.IADD R26, R26, 0x1, R25 ;  /* 0x000000011a1a7824 */ /* 0x000fe200078e0219 */
[----:B0-----:R-:W-:-:S05]  /*5300*/  IADD3 R35, P2, PT, R16, 0x100, RZ ;  /* 0x0000010010237810 */ /* 0x001fca0007f5e0ff */
[----:B------:R-:W-:Y:S01]  /*5310*/  IMAD.X R39, RZ, RZ, R17, P2 ;  /* 0x000000ffff277224 */ /* 0x000fe200010e0611 */
[----:B------:R-:W-:Y:S07]  /*5320*/  BRA `(.L_x_169) ;  /* 0xffffffe000907947 */ /* 0x000fee000383ffff */
.L_x_119:
[----:B------:R-:W-:Y:S01]  /*5330*/  BSSY B0, `(.L_x_170) ;  /* 0x0000006000007945 */ /* 0x000fe20003800000 */
[----:B------:R-:W-:Y:S01]  /*5340*/  PLOP3.LUT P0, PT, P0, PT, PT, 0x8, 0x80 ;  /* 0x000000000080781c */ /* 0x000fe2000070e170 */
[----:B------:R-:W-:-:S12]  /*5350*/  IMAD.MOV.U32 R19, RZ, RZ, -0x1 ;  /* 0xffffffffff137424 */ /* 0x000fd800078e00ff */
[----:B------:R-:W-:Y:S05]  /*5360*/  WARPSYNC.COLLECTIVE R19, `(.L_x_171) ;  /* 0x0000000013087348 */ /* 0x000fea0003c00000 */
[----:B------:R-:W-:Y:S01]  /*5370*/  VOTE.ANY P0, P0 ;  /* 0x0000000000ff7806 */ /* 0x000fe20000000100 */
[----:B------:R-:W-:-:S12]  /*5380*/  ENDCOLLECTIVE ;  /* 0x000000000000791b */ /* 0x000fd80003800000 */
.L_x_171:
[----:B------:R-:W-:Y:S05]  /*5390*/  BSYNC B0 ;  /* 0x0000000000007941 */ /* 0x000fea0003800000 */
.L_x_170:
[----:B------:R-:W-:Y:S05]  /*53a0*/  BRA `(.L_x_172) ;  /* 0xffffffe000a07947 */ /* 0x000fea000383ffff */
.L_x_121:
[----:B------:R-:W-:Y:S01]  /*53b0*/  BSSY B0, `(.L_x_173) ;  /* 0x0000006000007945 */ /* 0x000fe20003800000 */
[----:B------:R-:W-:Y:S01]  /*53c0*/  PLOP3.LUT P0, PT, P0, PT, PT, 0x8, 0x80 ;  /* 0x000000000080781c */ /* 0x000fe2000070e170 */
[----:B------:R-:W-:-:S12]  /*53d0*/  IMAD.MOV.U32 R19, RZ, RZ, -0x1 ;  /* 0xffffffffff137424 */ /* 0x000fd800078e00ff */
[----:B------:R-:W-:Y:S05]  /*53e0*/  WARPSYNC.COLLECTIVE R19, `(.L_x_174) ;  /* 0x0000000013087348 */ /* 0x000fea0003c00000 */
[----:B------:R-:W-:Y:S01]  /*53f0*/  VOTE.ANY P0, P0 ;  /* 0x0000000000ff7806 */ /* 0x000fe20000000100 */
[----:B------:R-:W-:-:S12]  /*5400*/  ENDCOLLECTIVE ;  /* 0x000000000000791b */ /* 0x000fd80003800000 */
.L_x_174:
[----:B------:R-:W-:Y:S05]  /*5410*/  BSYNC B0 ;  /* 0x0000000000007941 */ /* 0x000fea0003800000 */
.L_x_173:
[----:B------:R-:W-:Y:S05]  /*5420*/  BRA `(.L_x_175) ;  /* 0xffffffe000f47947 */ /* 0x000fea000383ffff */
.L_x_123:
[----:B------:R-:W-:Y:S01]  /*5430*/  BSSY B0, `(.L_x_176) ;  /* 0x0000006000007945 */ /* 0x000fe20003800000 */
[----:B------:R-:W-:Y:S01]  /*5440*/  PLOP3.LUT P0, PT, P0, PT, PT, 0x8, 0x80 ;  /* 0x000000000080781c */ /* 0x000fe2000070e170 */
[----:B------:R-:W-:-:S12]  /*5450*/  IMAD.MOV.U32 R19, RZ, RZ, -0x1 ;  /* 0xffffffffff137424 */ /* 0x000fd800078e00ff */
[----:B------:R-:W-:Y:S05]  /*5460*/  WARPSYNC.COLLECTIVE R19, `(.L_x_177) ;  /* 0x0000000013087348 */ /* 0x000fea0003c00000 */
[----:B------:R-:W-:Y:S01]  /*5470*/  VOTE.ANY R19, PT, P0 ;  /* 0x0000000000137806 */ /* 0x000fe200000e0100 */
[----:B------:R-:W-:Y:S06]  /*5480*/  ENDCOLLECTIVE ;  /* 0x000000000000791b */ /* 0x000fec0003800000 */
.L_x_177:
[----:B------:R-:W-:Y:S05]  /*5490*/  BSYNC B0 ;  /* 0x0000000000007941 */ /* 0x000fea0003800000 */
.L_x_176:
[----:B------:R-:W-:Y:S01]  /*54a0*/  LOP3.LUT R19, R19, 0x80000000, R53, 0xec, !PT ;  /* 0x8000000013137812 */ /* 0x000fe200078eec35 */
[----:B------:R-:W-:Y:S02]  /*54b0*/  IMAD.MOV.U32 R18, RZ, RZ, R25 ;  /* 0x000000ffff127224 */ /* 0x000fe400078e0019 */
[----:B------:R-:W-:Y:S02]  /*54c0*/  IMAD.MOV.U32 R17, RZ, RZ, 0x1 ;  /* 0x00000001ff117424 */ /* 0x000fe400078e00ff */
[----:B------:R-:W-:Y:S02]  /*54d0*/  VIADD R16, R19, 0xffffffff ;  /* 0xffffffff13107836 */ /* 0x000fe40000000000 */
[----:B------:R-:W-:-:S03]  /*54e0*/  VIADD R21, R21, 0xffffffe0 ;  /* 0xffffffe015157836 */ /* 0x000fc60000000000 */
[----:B------:R-:W-:Y:S01]  /*54f0*/  LOP3.LUT R16, R19, R16, RZ, 0xc, !PT ;  /* 0x0000001013107212 */ /* 0x000fe200078e0cff */
[----:B------:R-:W-:-:S05]  /*5500*/  IMAD.MOV.U32 R19, RZ, RZ, -0x1 ;  /* 0xffffffffff137424 */ /* 0x000fca00078e00ff */
[----:B------:R-:W0:Y:S02]  /*5510*/  POPC R16, R16 ;  /* 0x0000001000107309 */ /* 0x000e240000000000 */
[----:B0-----:R-:W-:Y:S05]  /*5520*/  WARPSYNC.COLLECTIVE R19, `(.L_x_178) ;  /* 0x0000000013087348 */ /* 0x001fea0003c00000 */
[----:B0-----:R0:W1:Y:S02]  /*5530*/  SHFL.DOWN P2, R20, R18, R17, R16 ;  /* 0x0800001112147389 */ /* 0x0010640000040010 */
[----:B01----:R-:W-:Y:S05]  /*5540*/  ENDCOLLECTIVE ;  /* 0x000000000000791b */ /* 0x003fea0003800000 */
.L_x_178:
        /* <DEDUP_REMOVED lines=10> */
.L_x_179:
        /* <DEDUP_REMOVED lines=9> */
.L_x_180:
        /* <DEDUP_REMOVED lines=9> */
.L_x_181:
[----:B------:R-:W-:Y:S01]  /*5710*/  IMAD.MOV.U32 R17, RZ, RZ, 0x10 ;  /* 0x00000010ff117424 */ /* 0x000fe200078e00ff */
[----:B------:R-:W-:-:S05]  /*5720*/  SEL R20, R20, RZ, !P0 ;  /* 0x000000ff14147207 */ /* 0x000fca0004000000 */
[----:B------:R-:W-:-:S04]  /*5730*/  IMAD.IADD R25, R25, 0x1, R20 ;  /* 0x0000000119197824 */ /* 0x000fc800078e0214 */
[----:B------:R-:W-:-:S07]  /*5740*/  IMAD.MOV.U32 R18, RZ, RZ, R25 ;  /* 0x000000ffff127224 */ /* 0x000fce00078e0019 */
[----:B------:R-:W-:Y:S05]  /*5750*/  WARPSYNC.COLLECTIVE R19, `(.L_x_182) ;  /* 0x0000000013087348 */ /* 0x000fea0003c00000 */
[----:B------:R0:W1:Y:S02]  /*5760*/  SHFL.DOWN P2, R20, R18, R17, R16 ;  /* 0x0800001112147389 */ /* 0x0000640000040010 */
[----:B01----:R-:W-:Y:S05]  /*5770*/  ENDCOLLECTIVE ;  /* 0x000000000000791b */ /* 0x003fea0003800000 */
.L_x_182:
[----:B------:R-:W-:-:S05]  /*5780*/  VIADD R17, R36, 0x10 ;  /* 0x0000001024117836 */ /* 0x000fca0000000000 */
[----:B------:R-:W-:-:S04]  /*5790*/  ISETP.GT.AND P0, PT, R17, R16, PT ;  /* 0x000000101100720c */ /* 0x000fc80003f04270 */
[----:B------:R-:W-:Y:S02]  /*57a0*/  SEL R20, R20, RZ, !P0 ;  /* 0x000000ff14147207 */ /* 0x000fe40004000000 */
[----:B------:R-:W-:Y:S02]  /*57b0*/  ISETP.NE.AND P0, PT, R24, 0x65, PT ;  /* 0x000000651800780c */ /* 0x000fe40003f05270 */
[----:B------:R-:W-:-:S11]  /*57c0*/  IADD3 R26, PT, PT, R25, R20, R26 ;  /* 0x00000014191a7210 */ /* 0x000fd60007ffe01a */
[----:B------:R-:W-:Y:S05]  /*57d0*/  WARPSYNC.COLLECTIVE R19, `(.L_x_183) ;  /* 0x0000000013087348 */ /* 0x000fea0003c00000 */
[----:B------:R-:W-:Y:S01]  /*57e0*/  VOTE.ALL P0, P0 ;  /* 0x0000000000ff7806 */ /* 0x000fe20000000000 */
[----:B------:R-:W-:-:S12]  /*57f0*/  ENDCOLLECTIVE ;  /* 0x000000000000791b */ /* 0x000fd80003800000 */
.L_x_183:
[----:B------:R-:W-:Y:S05]  /*5800*/  BRA `(.L_x_184) ;  /* 0xffffffe0008c7947 */ /* 0x000fea000383ffff */
.L_x_185:
        /* <DEDUP_REMOVED lines=15> */
.L_x_260:


//--------------------- .text._ZN3cub18CUB_300001_SM_10006detail4scan20DeviceScanInitKernelINS0_13ScanTileStateIiLb1EEEEEvT_i --------------------------
	.section	.text._ZN3cub18CUB_300001_SM_10006detail4scan20DeviceScanInitKernelINS0_13ScanTileStateIiLb1EEEEEvT_i,"ax",@progbits
	.align	128
        .global         _ZN3cub18CUB_300001_SM_10006detail4scan20DeviceScanInitKernelINS0_13ScanTileStateIiLb1EEEEEvT_i
        .type           _ZN3cub18CUB_300001_SM_10006detail4scan20DeviceScanInitKernelINS0_13ScanTileStateIiLb1EEEEEvT_i,@function
        .size           _ZN3cub18CUB_300001_SM_10006detail4scan20DeviceScanInitKernelINS0_13ScanTileStateIiLb1EEEEEvT_i,(.L_x_261 - _ZN3cub18CUB_300001_SM_10006detail4scan20DeviceScanInitKernelINS0_13ScanTileStateIiLb1EEEEEvT_i)
        .other          _ZN3cub18CUB_300001_SM_10006detail4scan20DeviceScanInitKernelINS0_13ScanTileStateIiLb1EEEEEvT_i,@"STO_CUDA_ENTRY STV_DEFAULT"
_ZN3cub18CUB_300001_SM_10006detail4scan20DeviceScanInitKernelINS0_13ScanTileStateIiLb1EEEEEvT_i:
.text._ZN3cub18CUB_300001_SM_10006detail4scan20DeviceScanInitKernelINS0_13ScanTileStateIiLb1EEEEEvT_i:
[----:B------:R-:W-:Y:S01]  /*0000*/  LDC R1, c[0x0][0x37c] ;  /* 0x0000df00ff017b82 */ /* 0x000fe20000000800 */
[----:B------:R-:W0:Y:S07]  /*0010*/  S2R R0, SR_TID.X ;  /* 0x0000000000007919 */ /* 0x000e2e0000002100 */
[----:B------:R-:W1:Y:S01]  /*0020*/  S2UR UR6, SR_CTAID.X ;  /* 0x00000000000679c3 */ /* 0x000e620000002500 */
[----:B------:R-:W2:Y:S07]  /*0030*/  LDCU UR4, c[0x0][0x388] ;  /* 0x00007100ff0477ac */ /* 0x000eae0008000800 */
[----:B------:R-:W1:Y:S01]  /*0040*/  LDC R5, c[0x0][0x360] ;  /* 0x0000d800ff057b82 */ /* 0x000e620000000800 */
[----:B0-----:R-:W-:Y:S01]  /*0050*/  ISETP.GT.U32.AND P0, PT, R0, 0x1f, PT ;  /* 0x0000001f0000780c */ /* 0x001fe20003f04070 */
[----:B-1----:R-:W-:-:S03]  /*0060*/  IMAD R5, R5, UR6, R0 ;  /* 0x0000000605057c24 */ /* 0x002fc6000f8e0200 */
[----:B------:R-:W-:Y:S02]  /*0070*/  ISETP.NE.OR P0, PT, RZ, UR6, P0 ;  /* 0x00000006ff007c0c */ /* 0x000fe40008705670 */
[----:B--2---:R-:W-:Y:S01]  /*0080*/  ISETP.GE.AND P1, PT, R5, UR4, PT ;  /* 0x0000000405007c0c */ /* 0x004fe2000bf26270 */
[----:B------:R-:W0:-:S12]  /*0090*/  LDCU.64 UR4, c[0x0][0x358] ;  /* 0x00006b00ff0477ac */ /* 0x000e180008000a00 */
[----:B------:R-:W1:Y:S01]  /*00a0*/  @!P1 LDC.64 R2, c[0x0][0x380] ;  /* 0x0000e000ff029b82 */ /* 0x000e620000000a00 */
[----:B------:R-:W-:Y:S01]  /*00b0*/  @!P1 MOV R4, 0x63 ;  /* 0x0000006300049802 */ /* 0x000fe20000000f00 */
[----:B-1----:R-:W-:-:S04]  /*00c0*/  @!P1 IMAD.WIDE R2, R5, 0x8, R2 ;  /* 0x0000000805029825 */ /* 0x002fc800078e0202 */
[----:B------:R-:W-:-:S05]  /*00d0*/  HFMA2 R5, -RZ, RZ, 0, 0 ;  /* 0x00000000ff057431 */ /* 0x000fca00000001ff */
[----:B0-----:R0:W-:Y:S01]  /*00e0*/  @!P1 STG.E.64 desc[UR4][R2.64+0x100], R4 ;  /* 0x0001000402009986 */ /* 0x0011e2000c101b04 */
[----:B------:R-:W-:Y:S05]  /*00f0*/  @P0 EXIT ;  /* 0x000000000000094d */ /* 0x000fea0003800000 */
[----:B0-----:R-:W0:Y:S02]  /*0100*/  LDC.64 R2, c[0x0][0x380] ;  /* 0x0000e000ff027b82 */ /* 0x001e240000000a00 */
[----:B0-----:R-:W-:-:S05]  /*0110*/  IMAD.WIDE.U32 R2, R0, 0x8, R2 ;  /* 0x0000000800027825 */ /* 0x001fca00078e0002 */
[----:B------:R-:W-:Y:S01]  /*0120*/  STG.E.64 desc[UR4][R2.64], RZ ;  /* 0x000000ff02007986 */ /* 0x000fe2000c101b04 */
[----:B------:R-:W-:Y:S05]  /*0130*/  EXIT ;  /* 0x000000000000794d */ /* 0x000fea0003800000 */
.L_x_186:
        /* <DEDUP_REMOVED lines=12> */
.L_x_261:


//--------------------- .text._ZN3cub18CUB_300001_SM_10006detail11EmptyKernelIvEEvv --------------------------
	.section	.text._ZN3cub18CUB_300001_SM_10006detail11EmptyKernelIvEEvv,"ax",@progbits
	.align	128
        .global         _ZN3cub18CUB_300001_SM_10006detail11EmptyKernelIvEEvv
        .type           _ZN3cub18CUB_300001_SM_10006detail11EmptyKernelIvEEvv,@function
        .size           _ZN3cub18CUB_300001_SM_10006detail11EmptyKernelIvEEvv,(.L_x_262 - _ZN3cub18CUB_300001_SM_10006detail11EmptyKernelIvEEvv)
        .other          _ZN3cub18CUB_300001_SM_10006detail11EmptyKernelIvEEvv,@"STO_CUDA_ENTRY STV_DEFAULT"
_ZN3cub18CUB_300001_SM_10006detail11EmptyKernelIvEEvv:
.text._ZN3cub18CUB_300001_SM_10006detail11EmptyKernelIvEEvv:
[----:B------:R-:W-:Y:S01]  /*0000*/  LDC R1, c[0x0][0x37c] ;  /* 0x0000df00ff017b82 */ /* 0x000fe20000000800 */
[----:B------:R-:W-:Y:S05]  /*0010*/  EXIT ;  /* 0x000000000000794d */ /* 0x000fea0003800000 */
.L_x_187:
        /* <DEDUP_REMOVED lines=14> */
.L_x_262:


//--------------------- .text._Z24RandomizedParallelGreedyPiS_S_S_iiS_ --------------------------
	.section	.text._Z24RandomizedParallelGreedyPiS_S_S_iiS_,"ax",@progbits
	.align	128
        .global         _Z24RandomizedParallelGreedyPiS_S_S_iiS_
        .type           _Z24RandomizedParallelGreedyPiS_S_S_iiS_,@function
        .size           _Z24RandomizedParallelGreedyPiS_S_S_iiS_,(.L_x_263 - _Z24RandomizedParallelGreedyPiS_S_S_iiS_)
        .other          _Z24RandomizedParallelGreedyPiS_S_S_iiS_,@"STO_CUDA_ENTRY STV_DEFAULT"
_Z24RandomizedParallelGreedyPiS_S_S_iiS_:
.text._Z24RandomizedParallelGreedyPiS_S_S_iiS_:
[----:B------:R-:W-:Y:S01]  /*0000*/  LDC R1, c[0x0][0x37c] ;  /* 0x0000df00ff017b82 */ /* 0x000fe20000000800 */
[----:B------:R-:W0:Y:S01]  /*0010*/  S2R R5, SR_TID.X ;  /* 0x0000000000057919 */ /* 0x000e220000002100 */
[----:B------:R-:W0:Y:S01]  /*0020*/  LDCU UR4, c[0x0][0x360] ;  /* 0x00006c00ff0477ac */ /* 0x000e220008000800 */
[----:B------:R-:W0:Y:S01]  /*0030*/  S2R R0, SR_CTAID.X ;  /* 0x0000000000007919 */ /* 0x000e220000002500 */
[----:B------:R-:W1:Y:S01]  /*0040*/  LDCU UR5, c[0x0][0x3a4] ;  /* 0x00007480ff0577ac */ /* 0x000e620008000800 */
[----:B0-----:R-:W-:-:S03]  /*0050*/  IMAD R5, R0, UR4, R5 ;  /* 0x0000000400057c24 */ /* 0x001fc6000f8e0205 */
[----:B------:R-:W-:Y:S08]  /*0060*/  BAR.SYNC.DEFER_BLOCKING 0x0 ;  /* 0x0000000000007b1d */ /* 0x000ff00000010000 */
[----:B------:R-:W-:Y:S01]  /*0070*/  BAR.SYNC.DEFER_BLOCKING 0x0 ;  /* 0x0000000000007b1d */ /* 0x000fe20000010000 */
[----:B-1----:R-:W-:-:S13]  /*0080*/  ISETP.GE.AND P0, PT, R5, UR5, PT ;  /* 0x0000000505007c0c */ /* 0x002fda000bf06270 */
[----:B------:R-:W-:Y:S05]  /*0090*/  @P0 EXIT ;  /* 0x000000000000094d */ /* 0x000fea0003800000 */
[----:B------:R-:W0:Y:S01]  /*00a0*/  LDCU UR5, c[0x0][0x370] ;  /* 0x00006e00ff0577ac */ /* 0x000e220008000800 */
[----:B------:R-:W1:Y:S01]  /*00b0*/  LDCU.64 UR6, c[0x0][0x358] ;  /* 0x00006b00ff0677ac */ /* 0x000e620008000a00 */
[----:B0-----:R-:W-:-:S12]  /*00c0*/  UIMAD UR4, UR4, UR5, URZ ;  /* 0x00000005040472a4 */ /* 0x001fd8000f8e02ff */
.L_x_192:
[----:B------:R-:W0:Y:S02]  /*00d0*/  LDCU UR5, c[0x0][0x3a0] ;  /* 0x00007400ff0577ac */ /* 0x000e240008000800 */
[----:B0-----:R-:W-:-:S09]  /*00e0*/  UISETP.GE.AND UP0, UPT, UR5, 0x1, UPT ;  /* 0x000000010500788c */ /* 0x001fd2000bf06270 */
[----:B------:R-:W-:Y:S05]  /*00f0*/  BRA.U !UP0, `(.L_x_188) ;  /* 0x0000000108b07547 */ /* 0x000fea000b800000 */
[----:B------:R-:W-:-:S07]  /*0100*/  HFMA2 R3, -RZ, RZ, 0, 0 ;  /* 0x00000000ff037431 */ /* 0x000fce00000001ff */
.L_x_191:
[----:B------:R-:W0:Y:S08]  /*0110*/  LDC R0, c[0x0][0x3a0] ;  /* 0x0000e800ff007b82 */ /* 0x000e300000000800 */
[----:B------:R-:W2:Y:S08]  /*0120*/  LDC.64 R8, c[0x0][0x398] ;  /* 0x0000e600ff087b82 */ /* 0x000eb00000000a00 */
[----:B------:R-:W3:Y:S01]  /*0130*/  LDC.64 R10, c[0x0][0x388] ;  /* 0x0000e200ff0a7b82 */ /* 0x000ee20000000a00 */
[----:B0-----:R-:W-:-:S04]  /*0140*/  IMAD R7, R5, R0, R3 ;  /* 0x0000000005077224 */ /* 0x001fc800078e0203 */
[----:B--2---:R-:W-:-:S03]  /*0150*/  IMAD.WIDE R8, R7, 0x4, R8 ;  /* 0x0000000407087825 */ /* 0x004fc600078e0208 */
[----:B------:R-:W0:Y:S03]  /*0160*/  LDC.64 R6, c[0x0][0x3a8] ;  /* 0x0000ea00ff067b82 */ /* 0x000e260000000a00 */
[----:B-1----:R-:W3:Y:S02]  /*0170*/  LDG.E R9, desc[UR6][R8.64] ;  /* 0x0000000608097981 */ /* 0x002ee4000c1e1900 */
[----:B---3--:R-:W-:-:S05]  /*0180*/  IMAD.WIDE R10, R9, 0x4, R10 ;  /* 0x00000004090a7825 */ /* 0x008fca00078e020a */
[----:B------:R-:W2:Y:S01]  /*0190*/  LDG.E R2, desc[UR6][R10.64] ;  /* 0x000000060a027981 */ /* 0x000ea2000c1e1900 */
[----:B------:R-:W-:Y:S02]  /*01a0*/  IMAD R13, R5, R0, R9 ;  /* 0x00000000050d7224 */ /* 0x000fe400078e0209 */
[----:B------:R-:W-:Y:S02]  /*01b0*/  IMAD.MOV.U32 R17, RZ, RZ, 0x1 ;  /* 0x00000001ff117424 */ /* 0x000fe400078e00ff */
[----:B0-----:R-:W-:Y:S02]  /*01c0*/  IMAD.WIDE R6, R13, 0x4, R6 ;  /* 0x000000040d067825 */ /* 0x001fe400078e0206 */
[----:B------:R-:W0:Y:S01]  /*01d0*/  LDC.64 R12, c[0x0][0x390] ;  /* 0x0000e400ff0c7b82 */ /* 0x000e220000000a00 */
[----:B--2---:R-:W-:-:S13]  /*01e0*/  ISETP.GE.AND P0, PT, R2, 0x1, PT ;  /* 0x000000010200780c */ /* 0x004fda0003f06270 */
[----:B0-----:R-:W-:Y:S05]  /*01f0*/  @!P0 BRA `(.L_x_189) ;  /* 0x0000000000508947 */ /* 0x001fea0003800000 */
[----:B------:R-:W-:Y:S01]  /*0200*/  IMAD.WIDE R12, R9, 0x4, R12 ;  /* 0x00000004090c7825 */ /* 0x000fe200078e020c */
[----:B------:R-:W0:Y:S04]  /*0210*/  LDC.64 R10, c[0x0][0x380] ;  /* 0x0000e000ff0a7b82 */ /* 0x000e280000000a00 */
[----:B------:R1:W5:Y:S01]  /*0220*/  LDG.E R16, desc[UR6][R12.64] ;  /* 0x000000060c107981 */ /* 0x000362000c1e1900 */
[----:B------:R-:W-:Y:S01]  /*0230*/  MOV R17, 0x1 ;  /* 0x0000000100117802 */ /* 0x000fe20000000f00 */
[----:B------:R-:W-:Y:S02]  /*0240*/  IMAD.MOV.U32 R19, RZ, RZ, RZ ;  /* 0x000000ffff137224 */ /* 0x000fe400078e00ff */
[----:B------:R-:W2:Y:S05]  /*0250*/  LDC.64 R8, c[0x0][0x3a8] ;  /* 0x0000ea00ff087b82 */ /* 0x000eaa0000000a00 */
.L_x_190:
[----:B-1---5:R-:W-:-:S05]  /*0260*/  IADD3 R13, PT, PT, R16, R19, RZ ;  /* 0x00000013100d7210 */ /* 0x022fca0007ffe0ff */
[----:B0-----:R-:W-:-:S06]  /*0270*/  IMAD.WIDE R12, R13, 0x4, R10 ;  /* 0x000000040d0c7825 */ /* 0x001fcc00078e020a */
[----:B------:R-:W3:Y:S02]  /*0280*/  LDG.E R12, desc[UR6][R12.64] ;  /* 0x000000060c0c7981 */ /* 0x000ee4000c1e1900 */
[----:B---3--:R-:W-:-:S04]  /*0290*/  IMAD R15, R5, R0, R12 ;  /* 0x00000000050f7224 */ /* 0x008fc800078e020c */
[----:B--2---:R-:W-:-:S06]  /*02a0*/  IMAD.WIDE R14, R15, 0x4, R8 ;  /* 0x000000040f0e7825 */ /* 0x004fcc00078e0208 */
[----:B------:R-:W2:Y:S01]  /*02b0*/  LDG.E R14, desc[UR6][R14.64] ;  /* 0x000000060e0e7981 */ /* 0x000ea2000c1e1900 */
[----:B------:R-:W-:Y:S01]  /*02c0*/  VIADD R19, R19, 0x1 ;  /* 0x0000000113137836 */ /* 0x000fe20000000000 */
[C---:B------:R-:W-:Y:S02]  /*02d0*/  IADD3 R4, PT, PT, R17.reuse, 0x1, RZ ;  /* 0x0000000111047810 */ /* 0x040fe40007ffe0ff */
[----:B--2---:R-:W-:-:S04]  /*02e0*/  ISETP.NE.AND P0, PT, R17, R14, PT ;  /* 0x0000000e1100720c */ /* 0x004fc80003f05270 */
[----:B------:R-:W-:-:S04]  /*02f0*/  SEL R19, R19, RZ, P0 ;  /* 0x000000ff13137207 */ /* 0x000fc80000000000 */
[----:B------:R-:W-:-:S05]  /*0300*/  ISETP.GE.AND P1, PT, R19, R2, PT ;  /* 0x000000021300720c */ /* 0x000fca0003f26270 */
[----:B------:R-:W-:-:S05]  /*0310*/  @P0 IADD3 R4, PT, PT, R17, RZ, RZ ;  /* 0x000000ff11040210 */ /* 0x000fca0007ffe0ff */
[----:B------:R-:W-:-:S03]  /*0320*/  IMAD.MOV.U32 R17, RZ, RZ, R4 ;  /* 0x000000ffff117224 */ /* 0x000fc600078e0004 */
[----:B------:R-:W-:Y:S05]  /*0330*/  @!P1 BRA `(.L_x_190) ;  /* 0xfffffffc00c89947 */ /* 0x000fea000383ffff */
.L_x_189:
[----:B------:R-:W-:Y:S05]  /*0340*/  WARPSYNC.ALL ;  /* 0x0000000000007948 */ /* 0x000fea0003800000 */
[----:B------:R-:W-:Y:S01]  /*0350*/  BAR.SYNC.DEFER_BLOCKING 0x0 ;  /* 0x0000000000007b1d */ /* 0x000fe20000010000 */
[----:B------:R-:W-:-:S04]  /*0360*/  IADD3 R3, PT, PT, R3, 0x1, RZ ;  /* 0x0000000103037810 */ /* 0x000fc80007ffe0ff */
[----:B------:R-:W-:Y:S01]  /*0370*/  ISETP.NE.AND P0, PT, R3, R0, PT ;  /* 0x000000000300720c */ /* 0x000fe20003f05270 */
[----:B------:R0:W-:Y:S02]  /*0380*/  STG.E desc[UR6][R6.64], R17 ;  /* 0x0000001106007986 */ /* 0x0001e4000c101906 */
[----:B------:R-:W-:Y:S08]  /*0390*/  BAR.SYNC.DEFER_BLOCKING 0x0 ;  /* 0x0000000000007b1d */ /* 0x000ff00000010000 */
[----:B------:R-:W-:Y:S06]  /*03a0*/  BAR.SYNC.DEFER_BLOCKING 0x0 ;  /* 0x0000000000007b1d */ /* 0x000fec0000010000 */
[----:B0-----:R-:W-:Y:S05]  /*03b0*/  @P0 BRA `(.L_x_191) ;  /* 0xfffffffc00540947 */ /* 0x001fea000383ffff */
.L_x_188:
[----:B------:R-:W0:Y:S01]  /*03c0*/  LDCU UR5, c[0x0][0x3a4] ;  /* 0x00007480ff0577ac */ /* 0x000e220008000800 */
[----:B------:R-:W-:-:S04]  /*03d0*/  IADD3 R5, PT, PT, R5, UR4, RZ ;  /* 0x0000000405057c10 */ /* 0x000fc8000fffe0ff */
[----:B0-----:R-:W-:-:S13]  /*03e0*/  ISETP.GE.AND P0, PT, R5, UR5, PT ;  /* 0x0000000505007c0c */ /* 0x001fda000bf06270 */
[----:B------:R-:W-:Y:S05]  /*03f0*/  @!P0 BRA `(.L_x_192) ;  /* 0xfffffffc00348947 */ /* 0x000fea000383ffff */
[----:B-1----:R-:W-:Y:S05]  /*0400*/  EXIT ;  /* 0x000000000000794d */ /* 0x002fea0003800000 */
.L_x_193:
        /* <DEDUP_REMOVED lines=15> */
.L_x_263:


//--------------------- .text._Z20PermutationGeneratoriPiii --------------------------
	.section	.text._Z20PermutationGeneratoriPiii,"ax",@progbits
	.align	128
        .global         _Z20PermutationGeneratoriPiii
        .type           _Z20PermutationGeneratoriPiii,@function
        .size           _Z20PermutationGeneratoriPiii,(.L_x_264 - _Z20PermutationGeneratoriPiii)
        .other          _Z20PermutationGeneratoriPiii,@"STO_CUDA_ENTRY STV_DEFAULT"
_Z20PermutationGeneratoriPiii:
.text._Z20PermutationGeneratoriPiii:
[----:B------:R-:W0:Y:S08]  /*0000*/  LDC R1, c[0x0][0x37c] ;  /* 0x0000df00ff017b82 */ /* 0x000e300000000800 */
[----:B------:R-:W1:Y:S01]  /*0010*/  LDC R17, c[0x0][0x360] ;  /* 0x0000d800ff117b82 */ /* 0x000e620000000800 */
[----:B------:R-:W2:Y:S01]  /*0020*/  S2R R14, SR_TID.X ;  /* 0x00000000000e7919 */ /* 0x000ea20000002100 */
[----:B0-----:R-:W-:Y:S01]  /*0030*/  VIADD R1, R1, 0xffffffd0 ;  /* 0xffffffd001017836 */ /* 0x001fe20000000000 */
[----:B------:R-:W0:Y:S01]  /*0040*/  LDCU.64 UR6, c[0x0][0x358] ;  /* 0x00006b00ff0677ac */ /* 0x000e220008000a00 */
[----:B------:R-:W-:Y:S01]  /*0050*/  IMAD.MOV.U32 R11, RZ, RZ, -0x75bd8fc ;  /* 0xf8a42704ff0b7424 */ /* 0x000fe200078e00ff */
[----:B------:R-:W-:Y:S01]  /*0060*/  BSSY.RECONVERGENT B0, `(.L_x_194) ;  /* 0x0000263000007945 */ /* 0x000fe20003800200 */
[----:B------:R-:W-:-:S02]  /*0070*/  IMAD.MOV.U32 R8, RZ, RZ, -0x23270784 ;  /* 0xdcd8f87cff087424 */ /* 0x000fc400078e00ff */
[----:B------:R-:W-:Y:S02]  /*0080*/  IMAD.MOV.U32 R7, RZ, RZ, -0x75bd8fc ;  /* 0xf8a42704ff077424 */ /* 0x000fe400078e00ff */
[----:B------:R-:W-:Y:S01]  /*0090*/  IMAD.MOV.U32 R4, RZ, RZ, -0x23270784 ;  /* 0xdcd8f87cff047424 */ /* 0x000fe200078e00ff */
[----:B-1----:R-:W-:-:S05]  /*00a0*/  LOP3.LUT R0, R17, 0xaad26b49, RZ, 0x3c, !PT ;  /* 0xaad26b4911007812 */ /* 0x002fca00078e3cff */
[----:B------:R-:W-:-:S04]  /*00b0*/  IMAD R0, R0, 0x4182bed5, RZ ;  /* 0x4182bed500007824 */ /* 0x000fc800078e02ff */
[C---:B------:R-:W-:Y:S01]  /*00c0*/  VIADD R5, R0.reuse, 0x583f19 ;  /* 0x00583f1900057836 */ /* 0x040fe20000000000 */
[C---:B------:R-:W-:Y:S01]  /*00d0*/  LOP3.LUT R6, R0.reuse, 0x159a55e5, RZ, 0x3c, !PT ;  /* 0x159a55e500067812 */ /* 0x040fe200078e3cff */
[----:B------:R-:W-:Y:S01]  /*00e0*/  VIADD R2, R0, 0xd9f6dc18 ;  /* 0xd9f6dc1800027836 */ /* 0x000fe20000000000 */
[----:B--2---:R-:W-:Y:S01]  /*00f0*/  ISETP.NE.AND P0, PT, R14, RZ, PT ;  /* 0x000000ff0e00720c */ /* 0x004fe20003f05270 */
[----:B------:R-:W-:Y:S02]  /*0100*/  IMAD.MOV.U32 R9, RZ, RZ, R5 ;  /* 0x000000ffff097224 */ /* 0x000fe400078e0005 */
[----:B------:R-:W-:Y:S02]  /*0110*/  IMAD.MOV.U32 R10, RZ, RZ, R6 ;  /* 0x000000ffff0a7224 */ /* 0x000fe400078e0006 */
[----:B------:R-:W-:Y:S01]  /*0120*/  VIADD R3, R0, 0x75bcd15 ;  /* 0x075bcd1500037836 */ /* 0x000fe20000000000 */
[----:B------:R1:W-:Y:S04]  /*0130*/  STL.64 [R1+0x10], R8 ;  /* 0x0000100801007387 */ /* 0x0003e80000100a00 */
[----:B------:R1:W-:Y:S04]  /*0140*/  STL.64 [R1+0x8], R10 ;  /* 0x0000080a01007387 */ /* 0x0003e80000100a00 */
[----:B------:R1:W-:Y:S01]  /*0150*/  STL.64 [R1], R2 ;  /* 0x0000000201007387 */ /* 0x0003e20000100a00 */
[----:B0-----:R-:W-:Y:S05]  /*0160*/  @!P0 BRA `(.L_x_195) ;  /* 0x0000002400488947 */ /* 0x001fea0003800000 */
[----:B------:R-:W-:Y:S01]  /*0170*/  CS2R R12, SRZ ;  /* 0x00000000000c7805 */ /* 0x000fe2000001ff00 */
[----:B------:R-:W-:Y:S02]  /*0180*/  IMAD.MOV.U32 R7, RZ, RZ, -0x75bd8fc ;  /* 0xf8a42704ff077424 */ /* 0x000fe400078e00ff */
[----:B------:R-:W-:-:S07]  /*0190*/  IMAD.MOV.U32 R4, RZ, RZ, -0x23270784 ;  /* 0xdcd8f87cff047424 */ /* 0x000fce00078e00ff */
.L_x_204:
[----:B------:R-:W-:Y:S01]  /*01a0*/  LOP3.LUT R0, R14, 0x3, RZ, 0xc0, !PT ;  /* 0x000000030e007812 */ /* 0x000fe200078ec0ff */
[----:B------:R-:W-:Y:S03]  /*01b0*/  BSSY.RECONVERGENT B1, `(.L_x_196) ;  /* 0x0000247000017945 */ /* 0x000fe60003800200 */
[----:B------:R-:W-:-:S04]  /*01c0*/  ISETP.NE.U32.AND P0, PT, R0, RZ, PT ;  /* 0x000000ff0000720c */ /* 0x000fc80003f05070 */
[----:B------:R-:W-:-:S13]  /*01d0*/  ISETP.NE.AND.EX P0, PT, RZ, RZ, PT, P0 ;  /* 0x000000ffff00720c */ /* 0x000fda0003f05300 */
[----:B0-----:R-:W-:Y:S05]  /*01e0*/  @!P0 BRA `(.L_x_197) ;  /* 0x00000024000c8947 */ /* 0x001fea0003800000 */
[----:B-1----:R-:W0:Y:S01]  /*01f0*/  LDC.64 R8, c[0x4][RZ] ;  /* 0x01000000ff087b82 */ /* 0x002e220000000a00 */
[----:B------:R-:W-:Y:S01]  /*0200*/  IMAD.MOV.U32 R0, RZ, RZ, RZ ;  /* 0x000000ffff007224 */ /* 0x000fe200078e00ff */
[----:B------:R-:W-:Y:S02]  /*0210*/  CS2R R4, SRZ ;  /* 0x0000000000047805 */ /* 0x000fe4000001ff00 */
[----:B------:R-:W-:Y:S01]  /*0220*/  CS2R R6, SRZ ;  /* 0x0000000000067805 */ /* 0x000fe2000001ff00 */
[----:B------:R-:W-:Y:S02]  /*0230*/  IMAD.MOV.U32 R3, RZ, RZ, RZ ;  /* 0x000000ffff037224 */ /* 0x000fe400078e00ff */
[----:B0-----:R-:W-:-:S07]  /*0240*/  IMAD.WIDE.U32 R8, R12, 0xc80, R8 ;  /* 0x00000c800c087825 */ /* 0x001fce00078e0008 */
.L_x_199:
[----:B------:R-:W-:-:S06]  /*0250*/  IMAD R15, R0, 0x4, R1 ;  /* 0x00000004000f7824 */ /* 0x000fcc00078e0201 */
[----:B------:R-:W5:Y:S01]  /*0260*/  LDL R15, [R15+0x4] ;  /* 0x000004000f0f7983 */ /* 0x000f620000100800 */
[----:B------:R-:W-:-:S05]  /*0270*/  UMOV UR4, URZ ;  /* 0x000000ff00047c82 */ /* 0x000fca0008000000 */
.L_x_198:
[----:B-----5:R-:W-:Y:S01]  /*0280*/  SHF.R.U32.HI R20, RZ, UR4, R15 ;  /* 0x00000004ff147c19 */ /* 0x020fe2000801160f */
[----:B------:R-:W-:-:S03]  /*0290*/  IMAD.SHL.U32 R10, R0, 0x20, RZ ;  /* 0x00000020000a7824 */ /* 0x000fc600078e00ff */
[----:B------:R-:W-:Y:S01]  /*02a0*/  LOP3.LUT R11, R20, 0x1, RZ, 0xc0, !PT ;  /* 0x00000001140b7812 */ /* 0x000fe200078ec0ff */
[----:B------:R-:W-:-:S03]  /*02b0*/  VIADD R10, R10, UR4 ;  /* 0x000000040a0a7c36 */ /* 0x000fc60008000000 */
[----:B------:R-:W-:Y:S01]  /*02c0*/  ISETP.NE.U32.AND P0, PT, R11, 0x1, PT ;  /* 0x000000010b00780c */ /* 0x000fe20003f05070 */
[----:B------:R-:W-:-:S03]  /*02d0*/  IMAD R11, R10, 0x5, RZ ;  /* 0x000000050a0b7824 */ /* 0x000fc600078e02ff */
[----:B------:R-:W-:Y:S01]  /*02e0*/  R2P PR, R20, 0x7e ;  /* 0x0000007e14007804 */ /* 0x000fe20000000000 */
[----:B------:R-:W-:-:S08]  /*02f0*/  IMAD.WIDE.U32 R10, R11, 0x4, R8 ;  /* 0x000000040b0a7825 */ /* 0x000fd000078e0008 */
[----:B------:R-:W2:Y:S04]  /*0300*/  @!P0 LDG.E R18, desc[UR6][R10.64+0x10] ;  /* 0x000010060a128981 */ /* 0x000ea8000c1e1900 */
[----:B------:R-:W3:Y:S04]  /*0310*/  @P1 LDG.E R22, desc[UR6][R10.64+0x24] ;  /* 0x000024060a161981 */ /* 0x000ee8000c1e1900 */
[----:B------:R-:W4:Y:S04]  /*0320*/  @P2 LDG.E R24, desc[UR6][R10.64+0x38] ;  /* 0x000038060a182981 */ /* 0x000f28000c1e1900 */
[----:B------:R-:W4:Y:S04]  /*0330*/  @P3 LDG.E R26, desc[UR6][R10.64+0x4c] ;  /* 0x00004c060a1a3981 */ /* 0x000f28000c1e1900 */
[----:B------:R-:W4:Y:S04]  /*0340*/  @P4 LDG.E R28, desc[UR6][R10.64+0x60] ;  /* 0x000060060a1c4981 */ /* 0x000f28000c1e1900 */
[----:B------:R-:W4:Y:S04]  /*0350*/  @!P0 LDG.E R16, desc[UR6][R10.64] ;  /* 0x000000060a108981 */ /* 0x000f28000c1e1900 */
[----:B------:R-:W4:Y:S04]  /*0360*/  @!P0 LDG.E R19, desc[UR6][R10.64+0x4] ;  /* 0x000004060a138981 */ /* 0x000f28000c1e1900 */
[----:B------:R-:W4:Y:S04]  /*0370*/  @P5 LDG.E R21, desc[UR6][R10.64+0x74] ;  /* 0x000074060a155981 */ /* 0x000f28000c1e1900 */
[----:B------:R-:W4:Y:S04]  /*0380*/  @P1 LDG.E R23, desc[UR6][R10.64+0x20] ;  /* 0x000020060a171981 */ /* 0x000f28000c1e1900 */
[----:B------:R-:W4:Y:S01]  /*0390*/  @P3 LDG.E R25, desc[UR6][R10.64+0x48] ;  /* 0x000048060a193981 */ /* 0x000f22000c1e1900 */
[----:B--2---:R-:W-:-:S03]  /*03a0*/  @!P0 LOP3.LUT R5, R5, R18, RZ, 0x3c, !PT ;  /* 0x0000001205058212 */ /* 0x004fc600078e3cff */
[----:B------:R-:W2:Y:S01]  /*03b0*/  @P1 LDG.E R18, desc[UR6][R10.64+0x14] ;  /* 0x000014060a121981 */ /* 0x000ea2000c1e1900 */
[----:B---3--:R-:W-:-:S03]  /*03c0*/  @P1 LOP3.LUT R5, R5, R22, RZ, 0x3c, !PT ;  /* 0x0000001605051212 */ /* 0x008fc600078e3cff */
[----:B------:R-:W3:Y:S01]  /*03d0*/  @P1 LDG.E R22, desc[UR6][R10.64+0x1c] ;  /* 0x00001c060a161981 */ /* 0x000ee2000c1e1900 */
[----:B----4-:R-:W-:-:S03]  /*03e0*/  @P2 LOP3.LUT R5, R5, R24, RZ, 0x3c, !PT ;  /* 0x0000001805052212 */ /* 0x010fc600078e3cff */
[----:B------:R-:W4:Y:S01]  /*03f0*/  @P2 LDG.E R24, desc[UR6][R10.64+0x28] ;  /* 0x000028060a182981 */ /* 0x000f22000c1e1900 */
[----:B------:R-:W-:-:S03]  /*0400*/  @P3 LOP3.LUT R5, R5, R26, RZ, 0x3c, !PT ;  /* 0x0000001a05053212 */ /* 0x000fc600078e3cff */
[----:B------:R-:W3:Y:S01]  /*0410*/  @P6 LDG.E R26, desc[UR6][R10.64+0x88] ;  /* 0x000088060a1a6981 */ /* 0x000ee2000c1e1900 */
[----:B------:R-:W-:Y:S02]  /*0420*/  @P4 LOP3.LUT R5, R5, R28, RZ, 0x3c, !PT ;  /* 0x0000001c05054212 */ /* 0x000fe400078e3cff */
[----:B------:R-:W-:Y:S02]  /*0430*/  @!P0 LOP3.LUT R3, R3, R16, RZ, 0x3c, !PT ;  /* 0x0000001003038212 */ /* 0x000fe400078e3cff */
[----:B------:R-:W3:Y:S01]  /*0440*/  @!P0 LDG.E R16, desc[UR6][R10.64+0x8] ;  /* 0x000008060a108981 */ /* 0x000ee2000c1e1900 */
[----:B------:R-:W-:-:S03]  /*0450*/  @!P0 LOP3.LUT R6, R6, R19, RZ, 0x3c, !PT ;  /* 0x0000001306068212 */ /* 0x000fc600078e3cff */
[----:B------:R-:W3:Y:S01]  /*0460*/  @!P0 LDG.E R19, desc[UR6][R10.64+0xc] ;  /* 0x00000c060a138981 */ /* 0x000ee2000c1e1900 */
[----:B------:R-:W-:-:S03]  /*0470*/  @P5 LOP3.LUT R5, R5, R21, RZ, 0x3c, !PT ;  /* 0x0000001505055212 */ /* 0x000fc600078e3cff */
[----:B------:R-:W3:Y:S01]  /*0480*/  @P1 LDG.E R21, desc[UR6][R10.64+0x18] ;  /* 0x000018060a151981 */ /* 0x000ee2000c1e1900 */
[----:B--2---:R-:W-:-:S03]  /*0490*/  @P1 LOP3.LUT R3, R3, R18, RZ, 0x3c, !PT ;  /* 0x0000001203031212 */ /* 0x004fc600078e3cff */
[----:B------:R-:W2:Y:S01]  /*04a0*/  @P3 LDG.E R18, desc[UR6][R10.64+0x3c] ;  /* 0x00003c060a123981 */ /* 0x000ea2000c1e1900 */
[----:B----4-:R-:W-:-:S03]  /*04b0*/  @P2 LOP3.LUT R3, R3, R24, RZ, 0x3c, !PT ;  /* 0x0000001803032212 */ /* 0x010fc600078e3cff */
[----:B------:R-:W4:Y:S01]  /*04c0*/  @P4 LDG.E R24, desc[UR6][R10.64+0x50] ;  /* 0x000050060a184981 */ /* 0x000f22000c1e1900 */
[----:B---3--:R-:W-:-:S03]  /*04d0*/  @!P0 LOP3.LUT R7, R7, R16, RZ, 0x3c, !PT ;  /* 0x0000001007078212 */ /* 0x008fc600078e3cff */
[----:B------:R-:W3:Y:S01]  /*04e0*/  @P2 LDG.E R16, desc[UR6][R10.64+0x30] ;  /* 0x000030060a102981 */ /* 0x000ee2000c1e1900 */
[----:B------:R-:W-:-:S03]  /*04f0*/  @!P0 LOP3.LUT R4, R4, R19, RZ, 0x3c, !PT ;  /* 0x0000001304048212 */ /* 0x000fc600078e3cff */
[----:B------:R-:W3:Y:S01]  /*0500*/  @P2 LDG.E R19, desc[UR6][R10.64+0x2c] ;  /* 0x00002c060a132981 */ /* 0x000ee2000c1e1900 */
[----:B------:R-:W-:-:S03]  /*0510*/  @P1 LOP3.LUT R6, R6, R21, RZ, 0x3c, !PT ;  /* 0x0000001506061212 */ /* 0x000fc600078e3cff */
[----:B------:R-:W3:Y:S01]  /*0520*/  @P2 LDG.E R21, desc[UR6][R10.64+0x34] ;  /* 0x000034060a152981 */ /* 0x000ee2000c1e1900 */
[----:B------:R-:W-:Y:S02]  /*0530*/  @P1 LOP3.LUT R7, R7, R22, RZ, 0x3c, !PT ;  /* 0x0000001607071212 */ /* 0x000fe400078e3cff */
[----:B------:R-:W-:Y:S01]  /*0540*/  @P1 LOP3.LUT R4, R4, R23, RZ, 0x3c, !PT ;  /* 0x0000001704041212 */ /* 0x000fe200078e3cff */
[----:B------:R-:W3:Y:S04]  /*0550*/  @P3 LDG.E R22, desc[UR6][R10.64+0x44] ;  /* 0x000044060a163981 */ /* 0x000ee8000c1e1900 */
[----:B------:R-:W3:Y:S01]  /*0560*/  @P3 LDG.E R23, desc[UR6][R10.64+0x40] ;  /* 0x000040060a173981 */ /* 0x000ee2000c1e1900 */
[----:B--2---:R-:W-:-:S03]  /*0570*/  @P3 LOP3.LUT R3, R3, R18, RZ, 0x3c, !PT ;  /* 0x0000001203033212 */ /* 0x004fc600078e3cff */
[----:B------:R-:W2:Y:S01]  /*0580*/  @P5 LDG.E R18, desc[UR6][R10.64+0x64] ;  /* 0x000064060a125981 */ /* 0x000ea2000c1e1900 */
[----:B----4-:R-:W-:-:S03]  /*0590*/  @P4 LOP3.LUT R3, R3, R24, RZ, 0x3c, !PT ;  /* 0x0000001803034212 */ /* 0x010fc600078e3cff */
[----:B------:R-:W4:Y:S01]  /*05a0*/  @P6 LDG.E R24, desc[UR6][R10.64+0x78] ;  /* 0x000078060a186981 */ /* 0x000f22000c1e1900 */
[----:B---3--:R-:W-:-:S03]  /*05b0*/  @P2 LOP3.LUT R7, R7, R16, RZ, 0x3c, !PT ;  /* 0x0000001007072212 */ /* 0x008fc600078e3cff */
[----:B------:R-:W3:Y:S01]  /*05c0*/  @P4 LDG.E R16, desc[UR6][R10.64+0x58] ;  /* 0x000058060a104981 */ /* 0x000ee2000c1e1900 */
[----:B------:R-:W-:-:S03]  /*05d0*/  @P2 LOP3.LUT R6, R6, R19, RZ, 0x3c, !PT ;  /* 0x0000001306062212 */ /* 0x000fc600078e3cff */
[----:B------:R-:W3:Y:S01]  /*05e0*/  @P4 LDG.E R19, desc[UR6][R10.64+0x54] ;  /* 0x000054060a134981 */ /* 0x000ee2000c1e1900 */
[----:B------:R-:W-:-:S03]  /*05f0*/  @P2 LOP3.LUT R4, R4, R21, RZ, 0x3c, !PT ;  /* 0x0000001504042212 */ /* 0x000fc600078e3cff */
[----:B------:R-:W3:Y:S01]  /*0600*/  @P4 LDG.E R21, desc[UR6][R10.64+0x5c] ;  /* 0x00005c060a154981 */ /* 0x000ee2000c1e1900 */
[----:B------:R-:W-:Y:S02]  /*0610*/  @P3 LOP3.LUT R7, R7, R22, RZ, 0x3c, !PT ;  /* 0x0000001607073212 */ /* 0x000fe400078e3cff */
[----:B------:R-:W-:Y:S01]  /*0620*/  @P3 LOP3.LUT R4, R4, R25, RZ, 0x3c, !PT ;  /* 0x0000001904043212 */ /* 0x000fe200078e3cff */
[----:B------:R-:W3:Y:S01]  /*0630*/  @P5 LDG.E R22, desc[UR6][R10.64+0x6c] ;  /* 0x00006c060a165981 */ /* 0x000ee2000c1e1900 */
[----:B------:R-:W-:-:S03]  /*0640*/  @P3 LOP3.LUT R6, R6, R23, RZ, 0x3c, !PT ;  /* 0x0000001706063212 */ /* 0x000fc600078e3cff */
[----:B------:R-:W3:Y:S04]  /*0650*/  @P5 LDG.E R23, desc[UR6][R10.64+0x68] ;  /* 0x000068060a175981 */ /* 0x000ee8000c1e1900 */
[----:B------:R-:W3:Y:S01]  /*0660*/  @P5 LDG.E R25, desc[UR6][R10.64+0x70] ;  /* 0x000070060a195981 */ /* 0x000ee2000c1e1900 */
[----:B------:R-:W-:Y:S02]  /*0670*/  LOP3.LUT P0, RZ, R20, 0x80, RZ, 0xc0, !PT ;  /* 0x0000008014ff7812 */ /* 0x000fe4000780c0ff */
[----:B--2---:R-:W-:-:S11]  /*0680*/  @P5 LOP3.LUT R3, R3, R18, RZ, 0x3c, !PT ;  /* 0x0000001203035212 */ /* 0x004fd600078e3cff */
        /* <DEDUP_REMOVED lines=15> */
[----:B------:R-:W-:Y:S02]  /*0780*/  @P6 LOP3.LUT R5, R5, R26, RZ, 0x3c, !PT ;  /* 0x0000001a05056212 */ /* 0x000fe400078e3cff */
[----:B--2---:R-:W-:Y:S02]  /*0790*/  @P0 LOP3.LUT R3, R3, R18, RZ, 0x3c, !PT ;  /* 0x0000001203030212 */ /* 0x004fe400078e3cff */
[----:B----4-:R-:W-:Y:S02]  /*07a0*/  @P0 LOP3.LUT R5, R5, R24, RZ, 0x3c, !PT ;  /* 0x0000001805050212 */ /* 0x010fe400078e3cff */
[----:B---3--:R-:W-:Y:S02]  /*07b0*/  @P6 LOP3.LUT R7, R7, R16, RZ, 0x3c, !PT ;  /* 0x0000001007076212 */ /* 0x008fe400078e3cff */
[----:B------:R-:W-:Y:S02]  /*07c0*/  @P6 LOP3.LUT R6, R6, R19, RZ, 0x3c, !PT ;  /* 0x0000001306066212 */ /* 0x000fe400078e3cff */
[----:B------:R-:W-:-:S02]  /*07d0*/  @P6 LOP3.LUT R4, R4, R21, RZ, 0x3c, !PT ;  /* 0x0000001504046212 */ /* 0x000fc400078e3cff */
[----:B------:R-:W-:Y:S02]  /*07e0*/  @P0 LOP3.LUT R7, R7, R22, RZ, 0x3c, !PT ;  /* 0x0000001607070212 */ /* 0x000fe400078e3cff */
[----:B------:R-:W-:Y:S02]  /*07f0*/  @P0 LOP3.LUT R6, R6, R23, RZ, 0x3c, !PT ;  /* 0x0000001706060212 */ /* 0x000fe400078e3cff */
[----:B------:R-:W-:Y:S02]  /*0800*/  @P0 LOP3.LUT R4, R4, R25, RZ, 0x3c, !PT ;  /* 0x0000001904040212 */ /* 0x000fe400078e3cff */
[----:B------:R-:W-:-:S13]  /*0810*/  R2P PR, R20.B1, 0x7f ;  /* 0x0000007f14007804 */ /* 0x000fda0000001000 */
[----:B------:R-:W2:Y:S04]  /*0820*/  @P0 LDG.E R16, desc[UR6][R10.64+0xa0] ;  /* 0x0000a0060a100981 */ /* 0x000ea8000c1e1900 */
[----:B------:R-:W3:Y:S04]  /*0830*/  @P0 LDG.E R19, desc[UR6][R10.64+0xa4] ;  /* 0x0000a4060a130981 */ /* 0x000ee8000c1e1900 */
[----:B------:R-:W4:Y:S04]  /*0840*/  @P1 LDG.E R23, desc[UR6][R10.64+0xb8] ;  /* 0x0000b8060a171981 */ /* 0x000f28000c1e1900 */
[----:B------:R-:W4:Y:S04]  /*0850*/  @P0 LDG.E R18, desc[UR6][R10.64+0xa8] ;  /* 0x0000a8060a120981 */ /* 0x000f28000c1e1900 */
[----:B------:R-:W4:Y:S04]  /*0860*/  @P0 LDG.E R21, desc[UR6][R10.64+0xac] ;  /* 0x0000ac060a150981 */ /* 0x000f28000c1e1900 */
[----:B------:R-:W4:Y:S04]  /*0870*/  @P0 LDG.E R22, desc[UR6][R10.64+0xb0] ;  /* 0x0000b0060a160981 */ /* 0x000f28000c1e1900 */
[----:B------:R-:W4:Y:S04]  /*0880*/  @P1 LDG.E R24, desc[UR6][R10.64+0xb4] ;  /* 0x0000b4060a181981 */ /* 0x000f28000c1e1900 */
[----:B------:R-:W4:Y:S04]  /*0890*/  @P1 LDG.E R26, desc[UR6][R10.64+0xbc] ;  /* 0x0000bc060a1a1981 */ /* 0x000f28000c1e1900 */
[----:B------:R-:W4:Y:S04]  /*08a0*/  @P1 LDG.E R25, desc[UR6][R10.64+0xc0] ;  /* 0x0000c0060a191981 */ /* 0x000f28000c1e1900 */
[----:B------:R-:W4:Y:S01]  /*08b0*/  @P1 LDG.E R28, desc[UR6][R10.64+0xc4] ;  /* 0x0000c4060a1c1981 */ /* 0x000f22000c1e1900 */
[----:B--2---:R-:W-:-:S03]  /*08c0*/  @P0 LOP3.LUT R3, R3, R16, RZ, 0x3c, !PT ;  /* 0x0000001003030212 */ /* 0x004fc600078e3cff */
[----:B------:R-:W2:Y:S01]  /*08d0*/  @P2 LDG.E R16, desc[UR6][R10.64+0xc8] ;  /* 0x0000c8060a102981 */ /* 0x000ea2000c1e1900 */
[----:B---3--:R-:W-:-:S03]  /*08e0*/  @P0 LOP3.LUT R6, R6, R19, RZ, 0x3c, !PT ;  /* 0x0000001306060212 */ /* 0x008fc600078e3cff */
[----:B------:R-:W3:Y:S01]  /*08f0*/  @P2 LDG.E R19, desc[UR6][R10.64+0xcc] ;  /* 0x0000cc060a132981 */ /* 0x000ee2000c1e1900 */
[----:B----4-:R-:W-:-:S03]  /*0900*/  @P1 LOP3.LUT R6, R6, R23, RZ, 0x3c, !PT ;  /* 0x0000001706061212 */ /* 0x010fc600078e3cff */
[----:B------:R-:W4:Y:S01]  /*0910*/  @P3 LDG.E R23, desc[UR6][R10.64+0xe0] ;  /* 0x0000e0060a173981 */ /* 0x000f22000c1e1900 */
[----:B------:R-:W-:-:S03]  /*0920*/  @P0 LOP3.LUT R7, R7, R18, RZ, 0x3c, !PT ;  /* 0x0000001207070212 */ /* 0x000fc600078e3cff */
[----:B------:R-:W4:Y:S01]  /*0930*/  @P3 LDG.E R18, desc[UR6][R10.64+0xec] ;  /* 0x0000ec060a123981 */ /* 0x000f22000c1e1900 */
[----:B------:R-:W-:-:S03]  /*0940*/  @P0 LOP3.LUT R4, R4, R21, RZ, 0x3c, !PT ;  /* 0x0000001504040212 */ /* 0x000fc600078e3cff */
[----:B------:R-:W4:Y:S01]  /*0950*/  @P2 LDG.E R21, desc[UR6][R10.64+0xd4] ;  /* 0x0000d4060a152981 */ /* 0x000f22000c1e1900 */
[----:B------:R-:W-:Y:S02]  /*0960*/  @P0 LOP3.LUT R5, R5, R22, RZ, 0x3c, !PT ;  /* 0x0000001605050212 */ /* 0x000fe400078e3cff */
[----:B------:R-:W-:Y:S01]  /*0970*/  LOP3.LUT P0, RZ, R20, 0x8000, RZ, 0xc0, !PT ;  /* 0x0000800014ff7812 */ /* 0x000fe2000780c0ff */
[----:B------:R-:W4:Y:S01]  /*0980*/  @P2 LDG.E R22, desc[UR6][R10.64+0xd8] ;  /* 0x0000d8060a162981 */ /* 0x000f22000c1e1900 */
[----:B------:R-:W-:-:S03]  /*0990*/  @P1 LOP3.LUT R3, R3, R24, RZ, 0x3c, !PT ;  /* 0x0000001803031212 */ /* 0x000fc600078e3cff */
[----:B------:R-:W4:Y:S01]  /*09a0*/  @P2 LDG.E R20, desc[UR6][R10.64+0xd0] ;  /* 0x0000d0060a142981 */ /* 0x000f22000c1e1900 */
[----:B------:R-:W-:-:S03]  /*09b0*/  @P1 LOP3.LUT R7, R7, R26, RZ, 0x3c, !PT ;  /* 0x0000001a07071212 */ /* 0x000fc600078e3cff */
[----:B------:R-:W4:Y:S01]  /*09c0*/  @P3 LDG.E R24, desc[UR6][R10.64+0xdc] ;  /* 0x0000dc060a183981 */ /* 0x000f22000c1e1900 */
[----:B------:R-:W-:-:S03]  /*09d0*/  @P1 LOP3.LUT R4, R4, R25, RZ, 0x3c, !PT ;  /* 0x0000001904041212 */ /* 0x000fc600078e3cff */
[----:B------:R-:W4:Y:S04]  /*09e0*/  @P3 LDG.E R26, desc[UR6][R10.64+0xe4] ;  /* 0x0000e4060a1a3981 */ /* 0x000f28000c1e1900 */
[----:B------:R-:W4:Y:S01]  /*09f0*/  @P3 LDG.E R25, desc[UR6][R10.64+0xe8] ;  /* 0x0000e8060a193981 */ /* 0x000f22000c1e1900 */
[----:B--2---:R-:W-:-:S03]  /*0a00*/  @P2 LOP3.LUT R3, R3, R16, RZ, 0x3c, !PT ;  /* 0x0000001003032212 */ /* 0x004fc600078e3cff */
[----:B------:R-:W2:Y:S01]  /*0a10*/  @P4 LDG.E R16, desc[UR6][R10.64+0xf0] ;  /* 0x0000f0060a104981 */ /* 0x000ea2000c1e1900 */
[----:B---3--:R-:W-:Y:S02]  /*0a20*/  @P2 LOP3.LUT R6, R6, R19, RZ, 0x3c, !PT ;  /* 0x0000001306062212 */ /* 0x008fe400078e3cff */
[----:B------:R-:W-:Y:S01]  /*0a30*/  @P1 LOP3.LUT R5, R5, R28, RZ, 0x3c, !PT ;  /* 0x0000001c05051212 */ /* 0x000fe200078e3cff */
[----:B------:R-:W3:Y:S01]  /*0a40*/  @P5 LDG.E R19, desc[UR6][R10.64+0x110] ;  /* 0x000110060a135981 */ /* 0x000ee2000c1e1900 */
[----:B----4-:R-:W-:-:S03]  /*0a50*/  @P3 LOP3.LUT R6, R6, R23, RZ, 0x3c, !PT ;  /* 0x0000001706063212 */ /* 0x010fc600078e3cff */
[----:B------:R-:W4:Y:S01]  /*0a60*/  @P4 LDG.E R23, desc[UR6][R10.64+0xfc] ;  /* 0x0000fc060a174981 */ /* 0x000f22000c1e1900 */
        /* <DEDUP_REMOVED lines=12> */
[----:B--2---:R-:W-:-:S03]  /*0b30*/  @P4 LOP3.LUT R3, R3, R16, RZ, 0x3c, !PT ;  /* 0x0000001003034212 */ /* 0x004fc600078e3cff */
[----:B------:R-:W2:Y:S01]  /*0b40*/  @P5 LDG.E R16, desc[UR6][R10.64+0x114] ;  /* 0x000114060a105981 */ /* 0x000ea2000c1e1900 */
[----:B------:R-:W-:-:S03]  /*0b50*/  @P3 LOP3.LUT R5, R5, R18, RZ, 0x3c, !PT ;  /* 0x0000001205053212 */ /* 0x000fc600078e3cff */
[----:B------:R-:W2:Y:S01]  /*0b60*/  @P6 LDG.E R18, desc[UR6][R10.64+0x118] ;  /* 0x000118060a126981 */ /* 0x000ea2000c1e1900 */
[----:B----4-:R-:W-:-:S03]  /*0b70*/  @P4 LOP3.LUT R4, R4, R23, RZ, 0x3c, !PT ;  /* 0x0000001704044212 */ /* 0x010fc600078e3cff */
[----:B------:R-:W4:Y:S01]  /*0b80*/  @P0 LDG.E R23, desc[UR6][R10.64+0x130] ;  /* 0x000130060a170981 */ /* 0x000f22000c1e1900 */
[----:B---3--:R-:W-:-:S03]  /*0b90*/  @P5 LOP3.LUT R4, R4, R19, RZ, 0x3c, !PT ;  /* 0x0000001304045212 */ /* 0x008fc600078e3cff */
[----:B------:R-:W3:Y:S01]  /*0ba0*/  @P6 LDG.E R19, desc[UR6][R10.64+0x124] ;  /* 0x000124060a136981 */ /* 0x000ee2000c1e1900 */
[----:B------:R-:W-:-:S03]  /*0bb0*/  @P4 LOP3.LUT R6, R6, R21, RZ, 0x3c, !PT ;  /* 0x0000001506064212 */ /* 0x000fc600078e3cff */
[----:B------:R-:W4:Y:S01]  /*0bc0*/  @P6 LDG.E R21, desc[UR6][R10.64+0x11c] ;  /* 0x00011c060a156981 */ /* 0x000f22000c1e1900 */
        /* <DEDUP_REMOVED lines=10> */
[----:B--2---:R-:W-:-:S03]  /*0c70*/  @P5 LOP3.LUT R5, R5, R16, RZ, 0x3c, !PT ;  /* 0x0000001005055212 */ /* 0x004fc600078e3cff */
[----:B------:R-:W2:Y:S01]  /*0c80*/  @P0 LDG.E R16, desc[UR6][R10.64+0x134] ;  /* 0x000134060a100981 */ /* 0x000ea2000c1e1900 */
[----:B------:R-:W-:-:S04]  /*0c90*/  UIADD3 UR4, UPT, UPT, UR4, 0x10, URZ ;  /* 0x0000001004047890 */ /* 0x000fc8000fffe0ff */
[----:B------:R-:W-:Y:S01]  /*0ca0*/  UISETP.NE.AND UP0, UPT, UR4, 0x20, UPT ;  /* 0x000000200400788c */ /* 0x000fe2000bf05270 */
[----:B------:R-:W-:Y:S02]  /*0cb0*/  @P6 LOP3.LUT R3, R3, R18, RZ, 0x3c, !PT ;  /* 0x0000001203036212 */ /* 0x000fe400078e3cff */
[----:B---3--:R-:W-:Y:S02]  /*0cc0*/  @P6 LOP3.LUT R4, R4, R19, RZ, 0x3c, !PT ;  /* 0x0000001304046212 */ /* 0x008fe400078e3cff */
[----:B----4-:R-:W-:Y:S02]  /*0cd0*/  @P6 LOP3.LUT R6, R6, R21, RZ, 0x3c, !PT ;  /* 0x0000001506066212 */ /* 0x010fe400078e3cff */
[----:B------:R-:W-:Y:S02]  /*0ce0*/  @P6 LOP3.LUT R5, R5, R22, RZ, 0x3c, !PT ;  /* 0x0000001605056212 */ /* 0x000fe400078e3cff */
[----:B------:R-:W-:Y:S02]  /*0cf0*/  @P6 LOP3.LUT R7, R7, R20, RZ, 0x3c, !PT ;  /* 0x0000001407076212 */ /* 0x000fe400078e3cff */
[----:B------:R-:W-:-:S02]  /*0d00*/  @P0 LOP3.LUT R6, R6, R23, RZ, 0x3c, !PT ;  /* 0x0000001706060212 */ /* 0x000fc400078e3cff */
[----:B------:R-:W-:Y:S02]  /*0d10*/  @P0 LOP3.LUT R3, R3, R24, RZ, 0x3c, !PT ;  /* 0x0000001803030212 */ /* 0x000fe400078e3cff */
[----:B------:R-:W-:Y:S02]  /*0d20*/  @P0 LOP3.LUT R5, R5, R26, RZ, 0x3c, !PT ;  /* 0x0000001a05050212 */ /* 0x000fe400078e3cff */
[----:B------:R-:W-:Y:S02]  /*0d30*/  @P0 LOP3.LUT R4, R4, R25, RZ, 0x3c, !PT ;  /* 0x0000001904040212 */ /* 0x000fe400078e3cff */
[----:B--2---:R-:W-:Y:S01]  /*0d40*/  @P0 LOP3.LUT R7, R7, R16, RZ, 0x3c, !PT ;  /* 0x0000001007070212 */ /* 0x004fe200078e3cff */
[----:B------:R-:W-:Y:S06]  /*0d50*/  BRA.U UP0, `(.L_x_198) ;  /* 0xfffffff500487547 */ /* 0x000fec000b83ffff */
[----:B------:R-:W-:-:S05]  /*0d60*/  VIADD R0, R0, 0x1 ;  /* 0x0000000100007836 */ /* 0x000fca0000000000 */
[----:B------:R-:W-:-:S13]  /*0d70*/  ISETP.NE.AND P0, PT, R0, 0x5, PT ;  /* 0x000000050000780c */ /* 0x000fda0003f05270 */
[----:B------:R-:W-:Y:S05]  /*0d80*/  @P0 BRA `(.L_x_199) ;  /* 0xfffffff400300947 */ /* 0x000fea000383ffff */
[----:B------:R-:W-:Y:S01]  /*0d90*/  LOP3.LUT R0, R14, 0x3, RZ, 0xc0, !PT ;  /* 0x000000030e007812 */ /* 0x000fe200078ec0ff */
[----:B------:R0:W-:Y:S03]  /*0da0*/  STL [R1+0x4], R3 ;  /* 0x0000040301007387 */ /* 0x0001e60000100800 */
[----:B------:R-:W-:Y:S01]  /*0db0*/  ISETP.NE.U32.AND P0, PT, R0, 0x1, PT ;  /* 0x000000010000780c */ /* 0x000fe20003f05070 */
[----:B------:R0:W-:Y:S03]  /*0dc0*/  STL.64 [R1+0x8], R6 ;  /* 0x0000080601007387 */ /* 0x0001e60000100a00 */
[----:B------:R-:W-:Y:S01]  /*0dd0*/  ISETP.NE.AND.EX P0, PT, RZ, RZ, PT, P0 ;  /* 0x000000ffff00720c */ /* 0x000fe20003f05300 */
[----:B------:R0:W-:-:S12]  /*0de0*/  STL.64 [R1+0x10], R4 ;  /* 0x0000100401007387 */ /* 0x0001d80000100a00 */
[----:B0-----:R-:W-:Y:S05]  /*0df0*/  @!P0 BRA `(.L_x_197) ;  /* 0x0000001800088947 */ /* 0x001fea0003800000 */
[----:B------:R-:W-:Y:S01]  /*0e00*/  UMOV UR4, URZ ;  /* 0x000000ff00047c82 */ /* 0x000fe20008000000 */
[----:B------:R-:W-:Y:S01]  /*0e10*/  UMOV UR5, URZ ;  /* 0x000000ff00057c82 */ /* 0x000fe20008000000 */
[----:B------:R-:W-:Y:S02]  /*0e20*/  IMAD.MOV.U32 R0, RZ, RZ, RZ ;  /* 0x000000ffff007224 */ /* 0x000fe400078e00ff */
[----:B------:R-:W-:Y:S02]  /*0e30*/  IMAD.MOV.U32 R3, RZ, RZ, RZ ;  /* 0x000000ffff037224 */ /* 0x000fe400078e00ff */
[----:B------:R-:W-:Y:S02]  /*0e40*/  IMAD.U32 R5, RZ, RZ, UR4 ;  /* 0x00000004ff057e24 */ /* 0x000fe4000f8e00ff */
[----:B------:R-:W-:Y:S02]  /*0e50*/  IMAD.U32 R4, RZ, RZ, UR5 ;  /* 0x00000005ff047e24 */ /* 0x000fe4000f8e00ff */
[----:B------:R-:W-:-:S02]  /*0e60*/  IMAD.U32 R7, RZ, RZ, UR4 ;  /* 0x00000004ff077e24 */ /* 0x000fc4000f8e00ff */
[----:B------:R-:W-:-:S07]  /*0e70*/  IMAD.U32 R6, RZ, RZ, UR5 ;  /* 0x00000005ff067e24 */ /* 0x000fce000f8e00ff */
.L_x_201:
[----:B------:R-:W-:-:S06]  /*0e80*/  IMAD R15, R0, 0x4, R1 ;  /* 0x00000004000f7824 */ /* 0x000fcc00078e0201 */
[----:B------:R-:W5:Y:S01]  /*0e90*/  LDL R15, [R15+0x4] ;  /* 0x000004000f0f7983 */ /* 0x000f620000100800 */
[----:B------:R-:W-:-:S05]  /*0ea0*/  UMOV UR4, URZ ;  /* 0x000000ff00047c82 */ /* 0x000fca0008000000 */
.L_x_200:
        /* <DEDUP_REMOVED lines=183> */
[----:B0-----:R-:W-:Y:S05]  /*1a20*/  @P0 BRA `(.L_x_197) ;  /* 0x0000000800fc0947 */ /* 0x001fea0003800000 */
        /* <DEDUP_REMOVED lines=8> */
.L_x_203:
[----:B------:R-:W-:-:S06]  /*1ab0*/  IMAD R15, R0, 0x4, R1 ;  /* 0x00000004000f7824 */ /* 0x000fcc00078e0201 */
[----:B------:R-:W5:Y:S01]  /*1ac0*/  LDL R15, [R15+0x4] ;  /* 0x000004000f0f7983 */ /* 0x000f620000100800 */
[----:B------:R-:W-:-:S05]  /*1ad0*/  UMOV UR4, URZ ;  /* 0x000000ff00047c82 */ /* 0x000fca0008000000 */
.L_x_202:
        /* <DEDUP_REMOVED lines=177> */
[----:B------:R0:W-:Y:S04]  /*25f0*/  STL [R1+0x4], R3 ;  /* 0x0000040301007387 */ /* 0x0001e80000100800 */
[----:B------:R0:W-:Y:S04]  /*2600*/  STL.64 [R1+0x8], R6 ;  /* 0x0000080601007387 */ /* 0x0001e80000100a00 */
[----:B------:R0:W-:Y:S02]  /*2610*/  STL.64 [R1+0x10], R4 ;  /* 0x0000100401007387 */ /* 0x0001e40000100a00 */
.L_x_197:
[----:B------:R-:W-:Y:S05]  /*2620*/  BSYNC.RECONVERGENT B1 ;  /* 0x0000000000017941 */ /* 0x000fea0003800200 */
.L_x_196:
[----:B------:R-:W-:Y:S01]  /*2630*/  ISETP.GT.U32.AND P0, PT, R14, 0x3, PT ;  /* 0x000000030e00780c */ /* 0x000fe20003f04070 */
[----:B------:R-:W-:Y:S01]  /*2640*/  VIADD R12, R12, 0x1 ;  /* 0x000000010c0c7836 */ /* 0x000fe20000000000 */
[--C-:B------:R-:W-:Y:S02]  /*2650*/  SHF.R.U64 R14, R14, 0x2, R13.reuse ;  /* 0x000000020e0e7819 */ /* 0x100fe4000000120d */
[----:B------:R-:W-:Y:S02]  /*2660*/  ISETP.GT.U32.AND.EX P0, PT, R13, RZ, PT, P0 ;  /* 0x000000ff0d00720c */ /* 0x000fe40003f04100 */
[----:B------:R-:W-:-:S11]  /*2670*/  SHF.R.U32.HI R13, RZ, 0x2, R13 ;  /* 0x00000002ff0d7819 */ /* 0x000fd6000001160d */
[----:B------:R-:W-:Y:S05]  /*2680*/  @P0 BRA `(.L_x_204) ;  /* 0xffffffd800c40947 */ /* 0x000fea000383ffff */
.L_x_195:
[----:B------:R-:W-:Y:S05]  /*2690*/  BSYNC.RECONVERGENT B0 ;  /* 0x0000000000007941 */ /* 0x000fea0003800200 */
.L_x_194:
[----:B------:R-:W2:Y:S01]  /*26a0*/  S2R R0, SR_TID.X ;  /* 0x0000000000007919 */ /* 0x000ea20000002100 */
[----:B------:R-:W2:Y:S01]  /*26b0*/  S2UR UR4, SR_CTAID.X ;  /* 0x00000000000479c3 */ /* 0x000ea20000002500 */
[----:B------:R-:W3:Y:S01]  /*26c0*/  LDCU UR9, c[0x0][0x380] ;  /* 0x00007000ff0977ac */ /* 0x000ee20008000800 */
[----:B------:R-:W-:Y:S01]  /*26d0*/  BSSY.RECONVERGENT B0, `(.L_x_205) ;  /* 0x00000a3000007945 */ /* 0x000fe20003800200 */
[----:B------:R-:W4:Y:S01]  /*26e0*/  LDCU UR8, c[0x0][0x390] ;  /* 0x00007200ff0877ac */ /* 0x000f220008000800 */
[----:B------:R-:W5:Y:S01]  /*26f0*/  LDCU UR5, c[0x0][0x370] ;  /* 0x00006e00ff0577ac */ /* 0x000f620008000800 */
[----:B---3--:R-:W-:-:S04]  /*2700*/  IMAD.U32 R13, RZ, RZ, UR9 ;  /* 0x00000009ff0d7e24 */ /* 0x008fc8000f8e00ff */
[----:B----4-:R-:W-:Y:S02]  /*2710*/  IMAD R15, R13, UR8, RZ ;  /* 0x000000080d0f7c24 */ /* 0x010fe4000f8e02ff */
[C---:B--2---:R-:W-:Y:S02]  /*2720*/  IMAD R0, R17.reuse, UR4, R0 ;  /* 0x0000000411007c24 */ /* 0x044fe4000f8e0200 */
[----:B-----5:R-:W-:-:S03]  /*2730*/  IMAD R17, R17, UR5, RZ ;  /* 0x0000000511117c24 */ /* 0x020fc6000f8e02ff */
[----:B------:R-:W-:-:S13]  /*2740*/  ISETP.GE.AND P0, PT, R0, R15, PT ;  /* 0x0000000f0000720c */ /* 0x000fda0003f06270 */
[----:B------:R-:W-:Y:S05]  /*2750*/  @P0 BRA `(.L_x_206) ;  /* 0x0000000800680947 */ /* 0x000fea0003800000 */
[----:B------:R-:W2:Y:S01]  /*2760*/  I2F.U32.RP R14, R17 ;  /* 0x00000011000e7306 */ /* 0x000ea20000209000 */
[C---:B-1----:R-:W-:Y:S01]  /*2770*/  IMAD.IADD R10, R17.reuse, 0x1, R0 ;  /* 0x00000001110a7824 */ /* 0x042fe200078e0200 */
[----:B------:R-:W-:Y:S01]  /*2780*/  ISETP.NE.U32.AND P2, PT, R17, RZ, PT ;  /* 0x000000ff1100720c */ /* 0x000fe20003f45070 */
[----:B------:R-:W-:Y:S01]  /*2790*/  IMAD.MOV R19, RZ, RZ, -R17 ;  /* 0x000000ffff137224 */ /* 0x000fe200078e0a11 */
[----:B------:R-:W-:Y:S02]  /*27a0*/  BSSY.RECONVERGENT B1, `(.L_x_207) ;  /* 0x000003f000017945 */ /* 0x000fe40003800200 */
[----:B------:R-:W-:Y:S02]  /*27b0*/  ISETP.GE.AND P0, PT, R10, R15, PT ;  /* 0x0000000f0a00720c */ /* 0x000fe40003f06270 */
[----:B------:R-:W-:Y:S02]  /*27c0*/  VIMNMX R11, PT, PT, R15, R10, !PT ;  /* 0x0000000a0f0b7248 */ /* 0x000fe40007fe0100 */
[----:B------:R-:W-:-:S04]  /*27d0*/  SEL R12, RZ, 0x1, P0 ;  /* 0x00000001ff0c7807 */ /* 0x000fc80000000000 */
[----:B------:R-:W-:Y:S01]  /*27e0*/  IADD3 R10, PT, PT, R11, -R10, -R12 ;  /* 0x8000000a0b0a7210 */ /* 0x000fe20007ffe80c */
[----:B--2---:R-:W1:Y:S02]  /*27f0*/  MUFU.RCP R14, R14 ;  /* 0x0000000e000e7308 */ /* 0x004e640000001000 */
[----:B-1----:R-:W-:-:S06]  /*2800*/  VIADD R8, R14, 0xffffffe ;  /* 0x0ffffffe0e087836 */ /* 0x002fcc0000000000 */
[----:B------:R1:W2:Y:S02]  /*2810*/  F2I.FTZ.U32.TRUNC.NTZ R9, R8 ;  /* 0x0000000800097305 */ /* 0x0002a4000021f000 */
[----:B-1----:R-:W-:Y:S02]  /*2820*/  IMAD.MOV.U32 R8, RZ, RZ, RZ ;  /* 0x000000ffff087224 */ /* 0x002fe400078e00ff */
[----:B--2---:R-:W-:-:S04]  /*2830*/  IMAD R19, R19, R9, RZ ;  /* 0x0000000913137224 */ /* 0x004fc800078e02ff */
[----:B------:R-:W-:-:S06]  /*2840*/  IMAD.HI.U32 R9, R9, R19, R8 ;  /* 0x0000001309097227 */ /* 0x000fcc00078e0008 */
[----:B------:R-:W-:-:S04]  /*2850*/  IMAD.HI.U32 R9, R9, R10, RZ ;  /* 0x0000000a09097227 */ /* 0x000fc800078e00ff */
[----:B------:R-:W-:-:S04]  /*2860*/  IMAD.MOV R8, RZ, RZ, -R9 ;  /* 0x000000ffff087224 */ /* 0x000fc800078e0a09 */
[----:B------:R-:W-:-:S05]  /*2870*/  IMAD R10, R17, R8, R10 ;  /* 0x00000008110a7224 */ /* 0x000fca00078e020a */
[----:B------:R-:W-:-:S13]  /*2880*/  ISETP.GE.U32.AND P0, PT, R10, R17, PT ;  /* 0x000000110a00720c */ /* 0x000fda0003f06070 */
[----:B------:R-:W-:Y:S02]  /*2890*/  @P0 IMAD.IADD R10, R10, 0x1, -R17 ;  /* 0x000000010a0a0824 */ /* 0x000fe400078e0a11 */
[----:B------:R-:W-:-:S03]  /*28a0*/  @P0 VIADD R9, R9, 0x1 ;  /* 0x0000000109090836 */ /* 0x000fc60000000000 */
[----:B------:R-:W-:-:S13]  /*28b0*/  ISETP.GE.U32.AND P1, PT, R10, R17, PT ;  /* 0x000000110a00720c */ /* 0x000fda0003f26070 */
[----:B------:R-:W-:Y:S01]  /*28c0*/  @P1 VIADD R9, R9, 0x1 ;  /* 0x0000000109091836 */ /* 0x000fe20000000000 */
[----:B------:R-:W-:-:S05]  /*28d0*/  @!P2 LOP3.LUT R9, RZ, R17, RZ, 0x33, !PT ;  /* 0x00000011ff09a212 */ /* 0x000fca00078e33ff */
[----:B------:R-:W-:Y:S02]  /*28e0*/  IMAD.IADD R20, R12, 0x1, R9 ;  /* 0x000000010c147824 */ /* 0x000fe400078e0209 */
[----:B------:R-:W-:-:S03]  /*28f0*/  IMAD.MOV.U32 R12, RZ, RZ, R0 ;  /* 0x000000ffff0c7224 */ /* 0x000fc600078e0000 */
[C---:B------:R-:W-:Y:S02]  /*2900*/  LOP3.LUT R8, R20.reuse, 0x3, RZ, 0xc0, !PT ;  /* 0x0000000314087812 */ /* 0x040fe400078ec0ff */
[----:B------:R-:W-:Y:S02]  /*2910*/  ISETP.GE.U32.AND P3, PT, R20, 0x3, PT ;  /* 0x000000031400780c */ /* 0x000fe40003f66070 */
[----:B------:R-:W-:-:S13]  /*2920*/  ISETP.NE.AND P0, PT, R8, 0x3, PT ;  /* 0x000000030800780c */ /* 0x000fda0003f05270 */
[----:B------:R-:W-:Y:S05]  /*2930*/  @!P0 BRA `(.L_x_208) ;  /* 0x0000000000948947 */ /* 0x000fea0003800000 */
[----:B------:R-:W-:Y:S01]  /*2940*/  IABS R14, R13 ;  /* 0x0000000d000e7213 */ /* 0x000fe20000000000 */
[----:B------:R-:W1:Y:S01]  /*2950*/  LDC R16, c[0x0][0x380] ;  /* 0x0000e000ff107b82 */ /* 0x000e620000000800 */
[----:B------:R-:W-:Y:S01]  /*2960*/  IMAD.MOV.U32 R18, RZ, RZ, RZ ;  /* 0x000000ffff127224 */ /* 0x000fe200078e00ff */
[----:B------:R-:W-:Y:S01]  /*2970*/  ISETP.NE.AND P0, PT, R13, RZ, PT ;  /* 0x000000ff0d00720c */ /* 0x000fe20003f05270 */
[----:B------:R-:W2:Y:S01]  /*2980*/  I2F.RP R10, R14 ;  /* 0x0000000e000a7306 */ /* 0x000ea20000209400 */
[----:B------:R-:W-:-:S04]  /*2990*/  IMAD.MOV.U32 R12, RZ, RZ, R0 ;  /* 0x000000ffff0c7224 */ /* 0x000fc800078e0000 */
[----:B------:R-:W3:Y:S03]  /*29a0*/  LDC.64 R8, c[0x0][0x388] ;  /* 0x0000e200ff087b82 */ /* 0x000ee60000000a00 */
[----:B--2---:R-:W2:Y:S02]  /*29b0*/  MUFU.RCP R10, R10 ;  /* 0x0000000a000a7308 */ /* 0x004ea40000001000 */
[----:B--2---:R-:W-:-:S06]  /*29c0*/  VIADD R11, R10, 0xffffffe ;  /* 0x0ffffffe0a0b7836 */ /* 0x004fcc0000000000 */
[----:B------:R-:W2:Y:S02]  /*29d0*/  F2I.FTZ.U32.TRUNC.NTZ R19, R11 ;  /* 0x0000000b00137305 */ /* 0x000ea4000021f000 */
[----:B--2---:R-:W-:-:S04]  /*29e0*/  IMAD.MOV R21, RZ, RZ, -R19 ;  /* 0x000000ffff157224 */ /* 0x004fc800078e0a13 */
[----:B------:R-:W-:-:S04]  /*29f0*/  IMAD R21, R21, R14, RZ ;  /* 0x0000000e15157224 */ /* 0x000fc800078e02ff */
[----:B------:R-:W-:Y:S01]  /*2a00*/  IMAD.HI.U32 R18, R19, R21, R18 ;  /* 0x0000001513127227 */ /* 0x000fe200078e0012 */
[----:B------:R-:W-:-:S03]  /*2a10*/  LOP3.LUT R19, RZ, R13, RZ, 0x33, !PT ;  /* 0x0000000dff137212 */ /* 0x000fc600078e33ff */
[----:B------:R-:W-:Y:S02]  /*2a20*/  VIADD R21, R20, 0x1 ;  /* 0x0000000114157836 */ /* 0x000fe40000000000 */
[----:B------:R-:W-:-:S03]  /*2a30*/  IMAD.MOV.U32 R20, RZ, RZ, RZ ;  /* 0x000000ffff147224 */ /* 0x000fc600078e00ff */
[----:B-1-3--:R-:W-:-:S07]  /*2a40*/  LOP3.LUT R21, R21, 0x3, RZ, 0xc0, !PT ;  /* 0x0000000315157812 */ /* 0x00afce00078ec0ff */
.L_x_209:
[----:B-1----:R-:W-:Y:S01]  /*2a50*/  IABS R11, R12 ;  /* 0x0000000c000b7213 */ /* 0x002fe20000000000 */
[----:B------:R-:W-:Y:S01]  /*2a60*/  IMAD.MOV.U32 R13, RZ, RZ, R16 ;  /* 0x000000ffff0d7224 */ /* 0x000fe200078e0010 */
[----:B------:R-:W-:Y:S01]  /*2a70*/  ISETP.GE.AND P2, PT, R12, RZ, PT ;  /* 0x000000ff0c00720c */ /* 0x000fe20003f46270 */
[----:B------:R-:W-:Y:S02]  /*2a80*/  VIADD R20, R20, 0x1 ;  /* 0x0000000114147836 */ /* 0x000fe40000000000 */
[----:B------:R-:W-:Y:S01]  /*2a90*/  IMAD.HI.U32 R10, R18, R11, RZ ;  /* 0x0000000b120a7227 */ /* 0x000fe200078e00ff */
[----:B------:R-:W-:-:S03]  /*2aa0*/  IABS R22, R13 ;  /* 0x0000000d00167213 */ /* 0x000fc60000000000 */
[----:B------:R-:W-:-:S04]  /*2ab0*/  IMAD.MOV R10, RZ, RZ, -R10 ;  /* 0x000000ffff0a7224 */ /* 0x000fc800078e0a0a */
[----:B------:R-:W-:-:S05]  /*2ac0*/  IMAD R11, R22, R10, R11 ;  /* 0x0000000a160b7224 */ /* 0x000fca00078e020b */
[----:B------:R-:W-:-:S13]  /*2ad0*/  ISETP.GT.U32.AND P1, PT, R14, R11, PT ;  /* 0x0000000b0e00720c */ /* 0x000fda0003f24070 */
[----:B------:R-:W-:-:S05]  /*2ae0*/  @!P1 IMAD.IADD R11, R11, 0x1, -R22 ;  /* 0x000000010b0b9824 */ /* 0x000fca00078e0a16 */
[----:B------:R-:W-:-:S13]  /*2af0*/  ISETP.GT.U32.AND P1, PT, R14, R11, PT ;  /* 0x0000000b0e00720c */ /* 0x000fda0003f24070 */
[----:B------:R-:W-:Y:S01]  /*2b00*/  @!P1 IMAD.IADD R11, R11, 0x1, -R22 ;  /* 0x000000010b0b9824 */ /* 0x000fe200078e0a16 */
[----:B------:R-:W-:-:S03]  /*2b10*/  ISETP.NE.AND P1, PT, R20, R21, PT ;  /* 0x000000151400720c */ /* 0x000fc60003f25270 */
[----:B------:R-:W-:Y:S02]  /*2b20*/  IMAD.MOV.U32 R22, RZ, RZ, R11 ;  /* 0x000000ffff167224 */ /* 0x000fe400078e000b */
[----:B------:R-:W-:-:S04]  /*2b30*/  IMAD.WIDE R10, R12, 0x4, R8 ;  /* 0x000000040c0a7825 */ /* 0x000fc800078e0208 */
[----:B------:R-:W-:Y:S02]  /*2b40*/  @!P2 IMAD.MOV R22, RZ, RZ, -R22 ;  /* 0x000000ffff16a224 */ /* 0x000fe400078e0a16 */
[----:B------:R-:W-:-:S03]  /*2b50*/  IMAD.IADD R12, R17, 0x1, R12 ;  /* 0x00000001110c7824 */ /* 0x000fc600078e020c */
[----:B------:R-:W-:-:S05]  /*2b60*/  SEL R23, R19, R22, !P0 ;  /* 0x0000001613177207 */ /* 0x000fca0004000000 */
[----:B------:R1:W-:Y:S01]  /*2b70*/  STG.E desc[UR6][R10.64], R23 ;  /* 0x000000170a007986 */ /* 0x0003e2000c101906 */
[----:B------:R-:W-:Y:S05]  /*2b80*/  @P1 BRA `(.L_x_209) ;  /* 0xfffffffc00b01947 */ /* 0x000fea000383ffff */
.L_x_208:
[----:B------:R-:W-:Y:S05]  /*2b90*/  BSYNC.RECONVERGENT B1 ;  /* 0x0000000000017941 */ /* 0x000fea0003800200 */
.L_x_207:
[----:B------:R-:W-:Y:S05]  /*2ba0*/  @!P3 BRA `(.L_x_206) ;  /* 0x000000040054b947 */ /* 0x000fea0003800000 */
[----:B------:R-:W-:Y:S01]  /*2bb0*/  IABS R16, R13 ;  /* 0x0000000d00107213 */ /* 0x000fe20000000000 */
[----:B------:R-:W2:Y:S03]  /*2bc0*/  LDC R18, c[0x0][0x380] ;  /* 0x0000e000ff127b82 */ /* 0x000ea60000000800 */
[----:B------:R-:W3:Y:S05]  /*2bd0*/  I2F.RP R13, R16 ;  /* 0x00000010000d7306 */ /* 0x000eea0000209400 */
[----:B------:R-:W4:Y:S03]  /*2be0*/  LDC.64 R8, c[0x0][0x388] ;  /* 0x0000e200ff087b82 */ /* 0x000f260000000a00 */
[----:B---3--:R-:W1:Y:S02]  /*2bf0*/  MUFU.RCP R13, R13 ;  /* 0x0000000d000d7308 */ /* 0x008e640000001000 */
[----:B-1----:R-:W-:-:S06]  /*2c00*/  VIADD R10, R13, 0xffffffe ;  /* 0x0ffffffe0d0a7836 */ /* 0x002fcc0000000000 */
[----:B------:R1:W3:Y:S02]  /*2c10*/  F2I.FTZ.U32.TRUNC.NTZ R11, R10 ;  /* 0x0000000a000b7305 */ /* 0x0002e4000021f000 */
[----:B-1----:R-:W-:Y:S02]  /*2c20*/  IMAD.MOV.U32 R10, RZ, RZ, RZ ;  /* 0x000000ffff0a7224 */ /* 0x002fe400078e00ff */
[----:B---3--:R-:W-:-:S04]  /*2c30*/  IMAD.MOV R19, RZ, RZ, -R11 ;  /* 0x000000ffff137224 */ /* 0x008fc800078e0a0b */
[----:B------:R-:W-:-:S04]  /*2c40*/  IMAD R19, R19, R16, RZ ;  /* 0x0000001013137224 */ /* 0x000fc800078e02ff */
[----:B--2-4-:R-:W-:-:S07]  /*2c50*/  IMAD.HI.U32 R14, R11, R19, R10 ;  /* 0x000000130b0e7227 */ /* 0x014fce00078e000a */
.L_x_210:
[----:B--2---:R-:W-:Y:S01]  /*2c60*/  IABS R22, R18 ;  /* 0x0000001200167213 */ /* 0x004fe20000000000 */
[C---:B------:R-:W-:Y:S01]  /*2c70*/  IMAD.IADD R26, R17.reuse, 0x1, R12 ;  /* 0x00000001111a7824 */ /* 0x040fe200078e020c */
[----:B------:R-:W-:Y:S02]  /*2c80*/  IABS R13, R12 ;  /* 0x0000000c000d7213 */ /* 0x000fe40000000000 */
[----:B------:R-:W1:Y:S01]  /*2c90*/  I2F.RP R19, R22 ;  /* 0x0000001600137306 */ /* 0x000e620000209400 */
[----:B------:R-:W-:Y:S01]  /*2ca0*/  IMAD.IADD R24, R17, 0x1, R26 ;  /* 0x0000000111187824 */ /* 0x000fe200078e021a */
[----:B------:R-:W-:Y:S01]  /*2cb0*/  IABS R21, R26 ;  /* 0x0000001a00157213 */ /* 0x000fe20000000000 */
[----:B------:R-:W-:-:S04]  /*2cc0*/  IMAD.HI.U32 R14, R14, R13, RZ ;  /* 0x0000000d0e0e7227 */ /* 0x000fc800078e00ff */
[----:B------:R-:W-:Y:S02]  /*2cd0*/  IMAD.MOV R14, RZ, RZ, -R14 ;  /* 0x000000ffff0e7224 */ /* 0x000fe400078e0a0e */
[----:B------:R-:W-:Y:S02]  /*2ce0*/  IMAD.IADD R20, R17, 0x1, R24 ;  /* 0x0000000111147824 */ /* 0x000fe400078e0218 */
[----:B------:R-:W-:-:S03]  /*2cf0*/  IMAD R13, R22, R14, R13 ;  /* 0x0000000e160d7224 */ /* 0x000fc600078e020d */
[----:B------:R-:W-:Y:S01]  /*2d00*/  IABS R23, R20 ;  /* 0x0000001400177213 */ /* 0x000fe20000000000 */
[----:B-1----:R-:W1:Y:S01]  /*2d10*/  MUFU.RCP R19, R19 ;  /* 0x0000001300137308 */ /* 0x002e620000001000 */
[----:B------:R-:W-:Y:S02]  /*2d20*/  ISETP.GT.U32.AND P0, PT, R16, R13, PT ;  /* 0x0000000d1000720c */ /* 0x000fe40003f04070 */
[----:B------:R-:W-:-:S11]  /*2d30*/  ISETP.GE.AND P6, PT, R20, RZ, PT ;  /* 0x000000ff1400720c */ /* 0x000fd60003fc6270 */
[----:B------:R-:W-:Y:S01]  /*2d40*/  @!P0 IMAD.IADD R13, R13, 0x1, -R22 ;  /* 0x000000010d0d8824 */ /* 0x000fe200078e0a16 */
[----:B------:R-:W-:Y:S01]  /*2d50*/  ISETP.GE.AND P0, PT, R12, RZ, PT ;  /* 0x000000ff0c00720c */ /* 0x000fe20003f06270 */
[----:B-1----:R-:W-:-:S03]  /*2d60*/  VIADD R10, R19, 0xffffffe ;  /* 0x0ffffffe130a7836 */ /* 0x002fc60000000000 */
[----:B------:R-:W-:Y:S01]  /*2d70*/  ISETP.GT.U32.AND P1, PT, R16, R13, PT ;  /* 0x0000000d1000720c */ /* 0x000fe20003f24070 */
[----:B------:R1:W2:Y:S02]  /*2d80*/  F2I.FTZ.U32.TRUNC.NTZ R11, R10 ;  /* 0x0000000a000b7305 */ /* 0x0002a4000021f000 */
[----:B-1----:R-:W-:-:S10]  /*2d90*/  IMAD.MOV.U32 R10, RZ, RZ, RZ ;  /* 0x000000ffff0a7224 */ /* 0x002fd400078e00ff */
[----:B------:R-:W-:Y:S01]  /*2da0*/  @!P1 IMAD.IADD R13, R13, 0x1, -R22 ;  /* 0x000000010d0d9824 */ /* 0x000fe200078e0a16 */
[----:B------:R-:W-:Y:S01]  /*2db0*/  ISETP.NE.AND P1, PT, R18, RZ, PT ;  /* 0x000000ff1200720c */ /* 0x000fe20003f25270 */
[----:B--2---:R-:W-:-:S04]  /*2dc0*/  IMAD.MOV R19, RZ, RZ, -R11 ;  /* 0x000000ffff137224 */ /* 0x004fc800078e0a0b */
[----:B------:R-:W-:-:S04]  /*2dd0*/  IMAD R19, R19, R22, RZ ;  /* 0x0000001613137224 */ /* 0x000fc800078e02ff */
[----:B------:R-:W-:Y:S01]  /*2de0*/  IMAD.HI.U32 R14, R11, R19, R10 ;  /* 0x000000130b0e7227 */ /* 0x000fe200078e000a */
[----:B------:R-:W-:-:S03]  /*2df0*/  IABS R10, R24 ;  /* 0x00000018000a7213 */ /* 0x000fc60000000000 */
[----:B------:R-:W-:Y:S02]  /*2e00*/  IMAD.MOV.U32 R19, RZ, RZ, R21 ;  /* 0x000000ffff137224 */ /* 0x000fe400078e0015 */
[----:B------:R-:W-:Y:S02]  /*2e10*/  IMAD.MOV.U32 R21, RZ, RZ, R10 ;  /* 0x000000ffff157224 */ /* 0x000fe400078e000a */
[----:B------:R-:W-:-:S04]  /*2e20*/  IMAD.HI.U32 R16, R14, R23, RZ ;  /* 0x000000170e107227 */ /* 0x000fc800078e00ff */
[----:B------:R-:W-:-:S04]  /*2e30*/  IMAD.HI.U32 R10, R14, R19, RZ ;  /* 0x000000130e0a7227 */ /* 0x000fc800078e00ff */
[----:B------:R-:W-:-:S04]  /*2e40*/  IMAD.HI.U32 R11, R14, R21, RZ ;  /* 0x000000150e0b7227 */ /* 0x000fc800078e00ff */
[----:B------:R-:W-:Y:S02]  /*2e50*/  IMAD.MOV R25, RZ, RZ, -R16 ;  /* 0x000000ffff197224 */ /* 0x000fe400078e0a10 */
[----:B------:R-:W-:Y:S02]  /*2e60*/  IMAD.MOV R10, RZ, RZ, -R10 ;  /* 0x000000ffff0a7224 */ /* 0x000fe400078e0a0a */
[----:B------:R-:W-:Y:S02]  /*2e70*/  IMAD.MOV R11, RZ, RZ, -R11 ;  /* 0x000000ffff0b7224 */ /* 0x000fe400078e0a0b */
[----:B------:R-:W-:Y:S02]  /*2e80*/  IMAD.MOV.U32 R16, RZ, RZ, R22 ;  /* 0x000000ffff107224 */ /* 0x000fe400078e0016 */
[C---:B------:R-:W-:Y:S01]  /*2e90*/  IMAD R23, R22.reuse, R25, R23 ;  /* 0x0000001916177224 */ /* 0x040fe200078e0217 */
[----:B------:R-:W-:Y:S01]  /*2ea0*/  LOP3.LUT R25, RZ, R18, RZ, 0x33, !PT ;  /* 0x00000012ff197212 */ /* 0x000fe200078e33ff */
[----:B------:R-:W-:-:S02]  /*2eb0*/  IMAD R19, R22, R10, R19 ;  /* 0x0000000a16137224 */ /* 0x000fc400078e0213 */
[----:B------:R-:W-:Y:S01]  /*2ec0*/  IMAD R21, R22, R11, R21 ;  /* 0x0000000b16157224 */ /* 0x000fe200078e0215 */
[C---:B------:R-:W-:Y:S01]  /*2ed0*/  ISETP.GT.U32.AND P4, PT, R16.reuse, R23, PT ;  /* 0x000000171000720c */ /* 0x040fe20003f84070 */
[----:B------:R-:W-:Y:S01]  /*2ee0*/  IMAD.MOV.U32 R10, RZ, RZ, R13 ;  /* 0x000000ffff0a7224 */ /* 0x000fe200078e000d */
[----:B------:R-:W-:Y:S01]  /*2ef0*/  ISETP.GT.U32.AND P2, PT, R16, R19, PT ;  /* 0x000000131000720c */ /* 0x000fe20003f44070 */
[----:B------:R-:W-:Y:S01]  /*2f00*/  IMAD.WIDE R12, R12, 0x4, R8 ;  /* 0x000000040c0c7825 */ /* 0x000fe200078e0208 */
[----:B------:R-:W-:-:S03]  /*2f10*/  ISETP.GT.U32.AND P3, PT, R16, R21, PT ;  /* 0x000000151000720c */ /* 0x000fc60003f64070 */
[----:B------:R-:W-:Y:S01]  /*2f20*/  @!P0 IMAD.MOV R10, RZ, RZ, -R10 ;  /* 0x000000ffff0a8224 */ /* 0x000fe200078e0a0a */
[----:B------:R-:W-:-:S04]  /*2f30*/  ISETP.GE.AND P0, PT, R24, RZ, PT ;  /* 0x000000ff1800720c */ /* 0x000fc80003f06270 */
[----:B------:R-:W-:Y:S01]  /*2f40*/  SEL R27, R25, R10, !P1 ;  /* 0x0000000a191b7207 */ /* 0x000fe20004800000 */
[--C-:B------:R-:W-:Y:S02]  /*2f50*/  @!P4 IMAD.IADD R23, R23, 0x1, -R22.reuse ;  /* 0x000000011717c824 */ /* 0x100fe400078e0a16 */
[--C-:B------:R-:W-:Y:S01]  /*2f60*/  @!P2 IMAD.IADD R19, R19, 0x1, -R22.reuse ;  /* 0x000000011313a824 */ /* 0x100fe200078e0a16 */
[----:B------:R-:W-:Y:S01]  /*2f70*/  ISETP.GE.AND P2, PT, R26, RZ, PT ;  /* 0x000000ff1a00720c */ /* 0x000fe20003f46270 */
[----:B------:R-:W-:Y:S01]  /*2f80*/  @!P3 IMAD.IADD R21, R21, 0x1, -R22 ;  /* 0x000000011515b824 */ /* 0x000fe200078e0a16 */
[C---:B------:R-:W-:Y:S01]  /*2f90*/  ISETP.GT.U32.AND P3, PT, R16.reuse, R23, PT ;  /* 0x000000171000720c */ /* 0x040fe20003f64070 */
[----:B------:R-:W-:Y:S01]  /*2fa0*/  IMAD.WIDE R10, R17, 0x4, R12 ;  /* 0x00000004110a7825 */ /* 0x000fe200078e020c */
[C---:B------:R-:W-:Y:S01]  /*2fb0*/  ISETP.GT.U32.AND P5, PT, R16.reuse, R19, PT ;  /* 0x000000131000720c */ /* 0x040fe20003fa4070 */
[----:B------:R1:W-:Y:S01]  /*2fc0*/  STG.E desc[UR6][R12.64], R27 ;  /* 0x0000001b0c007986 */ /* 0x0003e2000c101906 */
[----:B------:R-:W-:-:S09]  /*2fd0*/  ISETP.GT.U32.AND P4, PT, R16, R21, PT ;  /* 0x000000151000720c */ /* 0x000fd20003f84070 */
[--C-:B------:R-:W-:Y:S02]  /*2fe0*/  @!P3 IMAD.IADD R23, R23, 0x1, -R22.reuse ;  /* 0x000000011717b824 */ /* 0x100fe400078e0a16 */
[--C-:B------:R-:W-:Y:S02]  /*2ff0*/  @!P5 IMAD.IADD R19, R19, 0x1, -R22.reuse ;  /* 0x000000011313d824 */ /* 0x100fe400078e0a16 */
[----:B------:R-:W-:Y:S02]  /*3000*/  @!P4 IMAD.IADD R21, R21, 0x1, -R22 ;  /* 0x000000011515c824 */ /* 0x000fe400078e0a16 */
[----:B------:R-:W-:Y:S02]  /*3010*/  IMAD.MOV.U32 R24, RZ, RZ, R23 ;  /* 0x000000ffff187224 */ /* 0x000fe400078e0017 */
[----:B------:R-:W-:Y:S02]  /*3020*/  @!P2 IMAD.MOV R19, RZ, RZ, -R19 ;  /* 0x000000ffff13a224 */ /* 0x000fe400078e0a13 */
[----:B------:R-:W-:-:S03]  /*3030*/  IMAD.WIDE R22, R17, 0x4, R10 ;  /* 0x0000000411167825 */ /* 0x000fc600078e020a */
[C---:B------:R-:W-:Y:S01]  /*3040*/  SEL R19, R25.reuse, R19, !P1 ;  /* 0x0000001319137207 */ /* 0x040fe20004800000 */
[----:B------:R-:W-:Y:S02]  /*3050*/  @!P0 IMAD.MOV R21, RZ, RZ, -R21 ;  /* 0x000000ffff158224 */ /* 0x000fe400078e0a15 */
[----:B------:R-:W-:Y:S02]  /*3060*/  @!P6 IMAD.MOV R24, RZ, RZ, -R24 ;  /* 0x000000ffff18e224 */ /* 0x000fe400078e0a18 */
[----:B------:R2:W-:Y:S01]  /*3070*/  STG.E desc[UR6][R10.64], R19 ;  /* 0x000000130a007986 */ /* 0x0005e2000c101906 */
[----:B------:R-:W-:Y:S01]  /*3080*/  SEL R21, R25, R21, !P1 ;  /* 0x0000001519157207 */ /* 0x000fe20004800000 */
[----:B-1----:R-:W-:Y:S01]  /*3090*/  IMAD.IADD R12, R17, 0x1, R20 ;  /* 0x00000001110c7824 */ /* 0x002fe200078e0214 */
[----:B------:R-:W-:Y:S01]  /*30a0*/  SEL R29, R25, R24, !P1 ;  /* 0x00000018191d7207 */ /* 0x000fe20004800000 */
[----:B------:R-:W-:Y:S02]  /*30b0*/  IMAD.WIDE R24, R17, 0x4, R22 ;  /* 0x0000000411187825 */ /* 0x000fe400078e0216 */
[----:B------:R2:W-:Y:S01]  /*30c0*/  STG.E desc[UR6][R22.64], R21 ;  /* 0x0000001516007986 */ /* 0x0005e2000c101906 */
[----:B------:R-:W-:-:S03]  /*30d0*/  ISETP.GE.AND P0, PT, R12, R15, PT ;  /* 0x0000000f0c00720c */ /* 0x000fc60003f06270 */
[----:B------:R2:W-:Y:S10]  /*30e0*/  STG.E desc[UR6][R24.64], R29 ;  /* 0x0000001d18007986 */ /* 0x0005f4000c101906 */
[----:B------:R-:W-:Y:S05]  /*30f0*/  @!P0 BRA `(.L_x_210) ;  /* 0xfffffff800d88947 */ /* 0x000fea000383ffff */
.L_x_206:
[----:B------:R-:W-:Y:S05]  /*3100*/  BSYNC.RECONVERGENT B0 ;  /* 0x0000000000007941 */ /* 0x000fea0003800200 */
.L_x_205:
[----:B------:R-:W3:Y:S01]  /*3110*/  LDCU UR4, c[0x0][0x390] ;  /* 0x00007200ff0477ac */ /* 0x000ee20008000800 */
[----:B------:R-:W-:Y:S01]  /*3120*/  BAR.SYNC.DEFER_BLOCKING 0x0 ;  /* 0x0000000000007b1d */ /* 0x000fe20000010000 */
[----:B---3--:R-:W-:-:S13]  /*3130*/  ISETP.GE.AND P0, PT, R0, UR4, PT ;  /* 0x0000000400007c0c */ /* 0x008fda000bf06270 */
[----:B------:R-:W-:Y:S05]  /*3140*/  @P0 EXIT ;  /* 0x000000000000094d */ /* 0x000fea0003800000 */
[----:B------:R-:W3:Y:S02]  /*3150*/  LDCU UR4, c[0x0][0x394] ;  /* 0x00007280ff0477ac */ /* 0x000ee40008000800 */
[----:B---3--:R-:W-:Y:S02]  /*3160*/  ULOP3.LUT UR5, UR4, 0x7ffffffc, URZ, 0xc0, !UPT ;  /* 0x7ffffffc04057892 */ /* 0x008fe4000f8ec0ff */
[----:B------:R-:W-:Y:S02]  /*3170*/  ULOP3.LUT UR4, UR4, 0x3, URZ, 0xc0, !UPT ;  /* 0x0000000304047892 */ /* 0x000fe4000f8ec0ff */
[----:B------:R-:W-:-:S12]  /*3180*/  UIADD3 UR5, UPT, UPT, -UR5, URZ, URZ ;  /* 0x000000ff05057290 */ /* 0x000fd8000fffe1ff */
.L_x_215:
[----:B-123--:R-:W2:Y:S02]  /*3190*/  LDC R21, c[0x0][0x394] ;  /* 0x0000e500ff157b82 */ /* 0x00eea40000000800 */
[----:B--2---:R-:W-:-:S13]  /*31a0*/  ISETP.GE.AND P0, PT, R21, 0x1, PT ;  /* 0x000000011500780c */ /* 0x004fda0003f06270 */
[----:B------:R-:W-:Y:S05]  /*31b0*/  @!P0 BRA `(.L_x_211) ;  /* 0x0000001400d88947 */ /* 0x000fea0003800000 */
[----:B------:R-:W-:Y:S01]  /*31c0*/  ISETP.GE.U32.AND P0, PT, R21, 0x4, PT ;  /* 0x000000041500780c */ /* 0x000fe20003f06070 */
[----:B------:R-:W-:-:S12]  /*31d0*/  IMAD.MOV.U32 R14, RZ, RZ, R5 ;  /* 0x000000ffff0e7224 */ /* 0x000fd800078e0005 */
[----:B------:R-:W-:Y:S05]  /*31e0*/  @!P0 BRA `(.L_x_212) ;  /* 0x0000000c000c8947 */ /* 0x000fea0003800000 */
[----:B------:R-:W2:Y:S01]  /*31f0*/  LDC R19, c[0x0][0x380] ;  /* 0x0000e000ff137b82 */ /* 0x000ea20000000800 */
[----:B-1----:R-:W-:Y:S02]  /*3200*/  VIADD R2, R2, 0x161f14 ;  /* 0x00161f1402027836 */ /* 0x002fe40000000000 */
[----:B------:R-:W-:Y:S01]  /*3210*/  IMAD.U32 R20, RZ, RZ, UR5 ;  /* 0x00000005ff147e24 */ /* 0x000fe2000f8e00ff */
[----:B--2---:R-:W1:Y:S01]  /*3220*/  I2F.U32.RP R10, R19 ;  /* 0x00000013000a7306 */ /* 0x004e620000209000 */
[----:B------:R-:W-:Y:S02]  /*3230*/  ISETP.NE.U32.AND P0, PT, R19, RZ, PT ;  /* 0x000000ff1300720c */ /* 0x000fe40003f05070 */
[----:B------:R-:W-:-:S05]  /*3240*/  LOP3.LUT R16, RZ, R19, RZ, 0x33, !PT ;  /* 0x00000013ff107212 */ /* 0x000fca00078e33ff */
[----:B-1----:R-:W1:Y:S02]  /*3250*/  MUFU.RCP R10, R10 ;  /* 0x0000000a000a7308 */ /* 0x002e640000001000 */
[----:B-1----:R-:W-:-:S06]  /*3260*/  VIADD R8, R10, 0xffffffe ;  /* 0x0ffffffe0a087836 */ /* 0x002fcc0000000000 */
[----:B------:R1:W2:Y:S02]  /*3270*/  F2I.FTZ.U32.TRUNC.NTZ R9, R8 ;  /* 0x0000000800097305 */ /* 0x0002a4000021f000 */
[----:B-1----:R-:W-:Y:S02]  /*3280*/  IMAD.MOV.U32 R8, RZ, RZ, RZ ;  /* 0x000000ffff087224 */ /* 0x002fe400078e00ff */
[----:B--2---:R-:W-:-:S04]  /*3290*/  IMAD.MOV R12, RZ, RZ, -R9 ;  /* 0x000000ffff0c7224 */ /* 0x004fc800078e0a09 */
[----:B------:R-:W-:-:S04]  /*32a0*/  IMAD R11, R12, R19, RZ ;  /* 0x000000130c0b7224 */ /* 0x000fc800078e02ff */
[----:B------:R-:W-:-:S07]  /*32b0*/  IMAD.HI.U32 R18, R9, R11, R8 ;  /* 0x0000000b09127227 */ /* 0x000fce00078e0008 */
.L_x_213:
[----:B-1----:R-:W-:Y:S01]  /*32c0*/  SHF.R.U32.HI R8, RZ, 0x2, R3 ;  /* 0x00000002ff087819 */ /* 0x002fe20000011603 */
[----:B------:R-:W-:Y:S05]  /*32d0*/  WARPSYNC.ALL ;  /* 0x0000000000007948 */ /* 0x000fea0003800000 */
[----:B------:R-:W-:Y:S01]  /*32e0*/  LOP3.LUT R8, R8, R3, RZ, 0x3c, !PT ;  /* 0x0000000308087212 */ /* 0x000fe200078e3cff */
[----:B0-----:R-:W-:Y:S01]  /*32f0*/  IMAD.SHL.U32 R3, R5, 0x10, RZ ;  /* 0x0000001005037824 */ /* 0x001fe200078e00ff */
[----:B------:R-:W-:Y:S01]  /*3300*/  SHF.R.U32.HI R11, RZ, 0x2, R6 ;  /* 0x00000002ff0b7819 */ /* 0x000fe20000011606 */
[----:B------:R-:W-:Y:S02]  /*3310*/  BAR.SYNC.DEFER_BLOCKING 0x0 ;  /* 0x0000000000007b1d */ /* 0x000fe40000010000 */
[----:B------:R-:W-:Y:S01]  /*3320*/  IMAD.SHL.U32 R9, R8, 0x2, RZ ;  /* 0x0000000208097824 */ /* 0x000fe200078e00ff */
[----:B------:R-:W-:-:S04]  /*3330*/  LOP3.LUT R11, R11, R6, RZ, 0x3c, !PT ;  /* 0x000000060b0b7212 */ /* 0x000fc800078e3cff */
[----:B------:R-:W-:Y:S01]  /*3340*/  LOP3.LUT R8, R8, R9, R3, 0x96, !PT ;  /* 0x0000000908087212 */ /* 0x000fe200078e9603 */
[----:B------:R-:W-:-:S03]  /*3350*/  IMAD.SHL.U32 R3, R11, 0x2, RZ ;  /* 0x000000020b037824 */ /* 0x000fc600078e00ff */
[----:B------:R-:W-:-:S05]  /*3360*/  LOP3.LUT R29, R8, R5, RZ, 0x3c, !PT ;  /* 0x00000005081d7212 */ /* 0x000fca00078e3cff */
[----:B------:R-:W-:-:S05]  /*3370*/  IMAD.SHL.U32 R6, R29, 0x10, RZ ;  /* 0x000000101d067824 */ /* 0x000fca00078e00ff */
[----:B------:R-:W-:Y:S02]  /*3380*/  LOP3.LUT R6, R11, R3, R6, 0x96, !PT ;  /* 0x000000030b067212 */ /* 0x000fe400078e9606 */
[----:B------:R-:W-:Y:S01]  /*3390*/  IADD3 R3, PT, PT, R2, -0x10974f, R29 ;  /* 0xffef68b102037810 */ /* 0x000fe20007ffe01d */
[----:B------:R-:W-:Y:S01]  /*33a0*/  BAR.SYNC.DEFER_BLOCKING 0x0 ;  /* 0x0000000000007b1d */ /* 0x000fe20000010000 */
[----:B------:R-:W-:-:S03]  /*33b0*/  LOP3.LUT R25, R6, R29, RZ, 0x3c, !PT ;  /* 0x0000001d06197212 */ /* 0x000fc600078e3cff */
[----:B------:R-:W-:Y:S01]  /*33c0*/  IMAD.HI.U32 R6, R18, R3, RZ ;  /* 0x0000000312067227 */ /* 0x000fe200078e00ff */
[----:B------:R-:W-:-:S03]  /*33d0*/  IADD3 R8, PT, PT, R2, -0xb0f8a, R25 ;  /* 0xfff4f07602087810 */ /* 0x000fc60007ffe019 */
[----:B------:R-:W-:Y:S02]  /*33e0*/  IMAD.MOV R6, RZ, RZ, -R6 ;  /* 0x000000ffff067224 */ /* 0x000fe400078e0a06 */
[----:B------:R-:W-:-:S04]  /*33f0*/  IMAD.HI.U32 R9, R18, R8, RZ ;  /* 0x0000000812097227 */ /* 0x000fc800078e00ff */
[----:B------:R-:W-:Y:S02]  /*3400*/  IMAD R6, R19, R6, R3 ;  /* 0x0000000613067224 */ /* 0x000fe400078e0203 */
[----:B------:R-:W-:-:S03]  /*3410*/  IMAD.MOV R9, RZ, RZ, -R9 ;  /* 0x000000ffff097224 */ /* 0x000fc600078e0a09 */
[----:B------:R-:W-:Y:S01]  /*3420*/  ISETP.GE.U32.AND P1, PT, R6, R19, PT ;  /* 0x000000130600720c */ /* 0x000fe20003f26070 */
[----:B------:R-:W-:Y:S02]  /*3430*/  IMAD R10, R19, R9, R8 ;  /* 0x00000009130a7224 */ /* 0x000fe400078e0208 */
[----:B------:R-:W0:Y:S03]  /*3440*/  LDC.64 R8, c[0x0][0x388] ;  /* 0x0000e200ff087b82 */ /* 0x000e260000000a00 */
[----:B------:R-:W-:-:S07]  /*3450*/  ISETP.GE.U32.AND P2, PT, R10, R19, PT ;  /* 0x000000130a00720c */ /* 0x000fce0003f46070 */
[----:B------:R-:W-:-:S05]  /*3460*/  @P1 IMAD.IADD R6, R6, 0x1, -R19 ;  /* 0x0000000106061824 */ /* 0x000fca00078e0a13 */
[----:B------:R-:W-:Y:S01]  /*3470*/  ISETP.GE.U32.AND P1, PT, R6, R19, PT ;  /* 0x000000130600720c */ /* 0x000fe20003f26070 */
[----:B------:R-:W-:-:S05]  /*3480*/  @P2 IMAD.IADD R10, R10, 0x1, -R19 ;  /* 0x000000010a0a2824 */ /* 0x000fca00078e0a13 */
[----:B------:R-:W-:-:S07]  /*3490*/  ISETP.GE.U32.AND P2, PT, R10, R19, PT ;  /* 0x000000130a00720c */ /* 0x000fce0003f46070 */
[----:B------:R-:W-:-:S05]  /*34a0*/  @P1 IMAD.IADD R6, R6, 0x1, -R19 ;  /* 0x0000000106061824 */ /* 0x000fca00078e0a13 */
[----:B------:R-:W-:Y:S01]  /*34b0*/  SEL R6, R16, R6, !P0 ;  /* 0x0000000610067207 */ /* 0x000fe20004000000 */
[----:B------:R-:W-:-:S04]  /*34c0*/  @P2 IMAD.IADD R10, R10, 0x1, -R19 ;  /* 0x000000010a0a2824 */ /* 0x000fc800078e0a13 */
[----:B------:R-:W-:Y:S01]  /*34d0*/  IMAD R23, R0, R19, R6 ;  /* 0x0000001300177224 */ /* 0x000fe200078e0206 */
[----:B------:R-:W-:-:S03]  /*34e0*/  SEL R10, R16, R10, !P0 ;  /* 0x0000000a100a7207 */ /* 0x000fc60004000000 */
[----:B0-----:R-:W-:-:S04]  /*34f0*/  IMAD.WIDE R22, R23, 0x4, R8 ;  /* 0x0000000417167825 */ /* 0x001fc800078e0208 */
[----:B------:R-:W-:Y:S01]  /*3500*/  IMAD R15, R0, R19, R10 ;  /* 0x00000013000f7224 */ /* 0x000fe200078e020a */
[----:B------:R-:W2:Y:S03]  /*3510*/  LDG.E R6, desc[UR6][R22.64] ;  /* 0x0000000616067981 */ /* 0x000ea6000c1e1900 */
[----:B------:R-:W-:Y:S01]  /*3520*/  IMAD.WIDE R14, R15, 0x4, R8 ;  /* 0x000000040f0e7825 */ /* 0x000fe200078e0208 */
[----:B------:R-:W-:Y:S06]  /*3530*/  BAR.SYNC.DEFER_BLOCKING 0x0 ;  /* 0x0000000000007b1d */ /* 0x000fec0000010000 */
[----:B------:R-:W3:Y:S01]  /*3540*/  LDG.E R24, desc[UR6][R14.64] ;  /* 0x000000060e187981 */ /* 0x000ee2000c1e1900 */
[----:B------:R-:W-:-:S04]  /*3550*/  SHF.R.U32.HI R10, RZ, 0x2, R7 ;  /* 0x00000002ff0a7819 */ /* 0x000fc80000011607 */
[----:B------:R-:W-:Y:S01]  /*3560*/  LOP3.LUT R10, R10, R7, RZ, 0x3c, !PT ;  /* 0x000000070a0a7212 */ /* 0x000fe200078e3cff */
[----:B------:R-:W-:-:S04]  /*3570*/  IMAD.SHL.U32 R3, R25, 0x10, RZ ;  /* 0x0000001019037824 */ /* 0x000fc800078e00ff */
[----:B------:R-:W-:Y:S01]  /*3580*/  IMAD.SHL.U32 R7, R10, 0x2, RZ ;  /* 0x000000020a077824 */ /* 0x000fe200078e00ff */
[----:B------:R-:W-:-:S04]  /*3590*/  SHF.R.U32.HI R11, RZ, 0x2, R4 ;  /* 0x00000002ff0b7819 */ /* 0x000fc80000011604 */
[----:B------:R-:W-:Y:S02]  /*35a0*/  LOP3.LUT R10, R10, R7, R3, 0x96, !PT ;  /* 0x000000070a0a7212 */ /* 0x000fe400078e9603 */
[----:B------:R-:W-:Y:S02]  /*35b0*/  LOP3.LUT R11, R11, R4, RZ, 0x3c, !PT ;  /* 0x000000040b0b7212 */ /* 0x000fe400078e3cff */
[----:B------:R-:W-:-:S03]  /*35c0*/  LOP3.LUT R27, R10, R25, RZ, 0x3c, !PT ;  /* 0x000000190a1b7212 */ /* 0x000fc600078e3cff */
[----:B------:R-:W-:Y:S02]  /*35d0*/  IMAD.SHL.U32 R3, R11, 0x2, RZ ;  /* 0x000000020b037824 */ /* 0x000fe400078e00ff */
[----:B------:R-:W-:-:S05]  /*35e0*/  IMAD.SHL.U32 R4, R27, 0x10, RZ ;  /* 0x000000101b047824 */ /* 0x000fca00078e00ff */
[----:B------:R-:W-:Y:S02]  /*35f0*/  LOP3.LUT R10, R11, R3, R4, 0x96, !PT ;  /* 0x000000030b0a7212 */ /* 0x000fe400078e9604 */
[----:B------:R-:W-:Y:S02]  /*3600*/  IADD3 R4, PT, PT, R2, -0x587c5, R27 ;  /* 0xfffa783b02047810 */ /* 0x000fe40007ffe01b */
[----:B------:R-:W-:-:S03]  /*3610*/  LOP3.LUT R3, R10, R27, RZ, 0x3c, !PT ;  /* 0x0000001b0a037212 */ /* 0x000fc600078e3cff */
[----:B------:R-:W-:-:S04]  /*3620*/  IMAD.HI.U32 R7, R18, R4, RZ ;  /* 0x0000000412077227 */ /* 0x000fc800078e00ff */
[----:B------:R-:W-:Y:S02]  /*3630*/  IMAD.IADD R10, R3, 0x1, R2 ;  /* 0x00000001030a7824 */ /* 0x000fe400078e0202 */
[----:B------:R-:W-:Y:S02]  /*3640*/  IMAD.MOV R11, RZ, RZ, -R7 ;  /* 0x000000ffff0b7224 */ /* 0x000fe400078e0a07 */
[----:B------:R-:W-:-:S04]  /*3650*/  IMAD.HI.U32 R7, R18, R10, RZ ;  /* 0x0000000a12077227 */ /* 0x000fc800078e00ff */
[----:B------:R-:W-:Y:S02]  /*3660*/  IMAD R4, R19, R11, R4 ;  /* 0x0000000b13047224 */ /* 0x000fe400078e0204 */
[----:B------:R-:W-:-:S03]  /*3670*/  IMAD.MOV R7, RZ, RZ, -R7 ;  /* 0x000000ffff077224 */ /* 0x000fc600078e0a07 */
[----:B------:R-:W-:Y:S01]  /*3680*/  ISETP.GE.U32.AND P1, PT, R4, R19, PT ;  /* 0x000000130400720c */ /* 0x000fe20003f26070 */
[----:B------:R-:W-:-:S05]  /*3690*/  IMAD R10, R19, R7, R10 ;  /* 0x00000007130a7224 */ /* 0x000fca00078e020a */
        /* <DEDUP_REMOVED lines=10> */
[----:B------:R-:W-:-:S04]  /*3740*/  IMAD.WIDE R10, R11, 0x4, R8 ;  /* 0x000000040b0a7825 */ /* 0x000fc800078e0208 */
[----:B------:R-:W-:-:S04]  /*3750*/  IMAD R13, R0, R19, R4 ;  /* 0x00000013000d7224 */ /* 0x000fc800078e0204 */
[----:B------:R-:W-:Y:S01]  /*3760*/  IMAD.WIDE R12, R13, 0x4, R8 ;  /* 0x000000040d0c7825 */ /* 0x000fe200078e0208 */
[----:B---3--:R0:W-:Y:S01]  /*3770*/  STG.E desc[UR6][R22.64], R24 ;  /* 0x0000001816007986 */ /* 0x0081e2000c101906 */
[----:B------:R-:W-:Y:S06]  /*3780*/  BAR.SYNC.DEFER_BLOCKING 0x0 ;  /* 0x0000000000007b1d */ /* 0x000fec0000010000 */
[----:B--2---:R1:W-:Y:S02]  /*3790*/  STG.E desc[UR6][R14.64], R6 ;  /* 0x000000060e007986 */ /* 0x0043e4000c101906 */
[----:B------:R-:W-:Y:S08]  /*37a0*/  BAR.SYNC.DEFER_BLOCKING 0x0 ;  /* 0x0000000000007b1d */ /* 0x000ff00000010000 */
[----:B------:R-:W-:Y:S08]  /*37b0*/  BAR.SYNC.DEFER_BLOCKING 0x0 ;  /* 0x0000000000007b1d */ /* 0x000ff00000010000 */
[----:B------:R-:W-:Y:S06]  /*37c0*/  BAR.SYNC.DEFER_BLOCKING 0x0 ;  /* 0x0000000000007b1d */ /* 0x000fec0000010000 */
[----:B------:R-:W2:Y:S02]  /*37d0*/  LDG.E R4, desc[UR6][R10.64] ;  /* 0x000000060a047981 */ /* 0x000ea4000c1e1900 */
[----:B------:R-:W-:Y:S06]  /*37e0*/  BAR.SYNC.DEFER_BLOCKING 0x0 ;  /* 0x0000000000007b1d */ /* 0x000fec0000010000 */
[----:B0-----:R-:W3:Y:S01]  /*37f0*/  LDG.E R22, desc[UR6][R12.64] ;  /* 0x000000060c167981 */ /* 0x001ee2000c1e1900 */
[----:B------:R-:W-:-:S04]  /*3800*/  SHF.R.U32.HI R24, RZ, 0x2, R5 ;  /* 0x00000002ff187819 */ /* 0x000fc80000011605 */
[----:B------:R-:W-:Y:S01]  /*3810*/  LOP3.LUT R24, R24, R5, RZ, 0x3c, !PT ;  /* 0x0000000518187212 */ /* 0x000fe200078e3cff */
[----:B------:R-:W-:-:S04]  /*3820*/  IMAD.SHL.U32 R5, R3, 0x10, RZ ;  /* 0x0000001003057824 */ /* 0x000fc800078e00ff */
[----:B------:R-:W-:Y:S01]  /*3830*/  IMAD.SHL.U32 R7, R24, 0x2, RZ ;  /* 0x0000000218077824 */ /* 0x000fe200078e00ff */
[----:B-1----:R-:W-:-:S04]  /*3840*/  SHF.R.U32.HI R6, RZ, 0x2, R29 ;  /* 0x00000002ff067819 */ /* 0x002fc8000001161d */
[----:B------:R-:W-:Y:S02]  /*3850*/  LOP3.LUT R24, R24, R7, R5, 0x96, !PT ;  /* 0x0000000718187212 */ /* 0x000fe400078e9605 */
[----:B------:R-:W-:Y:S02]  /*3860*/  LOP3.LUT R6, R6, R29, RZ, 0x3c, !PT ;  /* 0x0000001d06067212 */ /* 0x000fe400078e3cff */
[----:B------:R-:W-:-:S03]  /*3870*/  LOP3.LUT R29, R24, R3, RZ, 0x3c, !PT ;  /* 0x00000003181d7212 */ /* 0x000fc600078e3cff */
[----:B------:R-:W-:Y:S02]  /*3880*/  IMAD.SHL.U32 R7, R6, 0x2, RZ ;  /* 0x0000000206077824 */ /* 0x000fe400078e00ff */
[----:B------:R-:W-:-:S05]  /*3890*/  IMAD.SHL.U32 R5, R29, 0x10, RZ ;  /* 0x000000101d057824 */ /* 0x000fca00078e00ff */
[----:B------:R-:W-:Y:S02]  /*38a0*/  LOP3.LUT R6, R6, R7, R5, 0x96, !PT ;  /* 0x0000000706067212 */ /* 0x000fe400078e9605 */
[----:B------:R-:W-:Y:S02]  /*38b0*/  IADD3 R5, PT, PT, R2, 0x587c5, R29 ;  /* 0x000587c502057810 */ /* 0x000fe40007ffe01d */
[----:B------:R-:W-:-:S03]  /*38c0*/  LOP3.LUT R23, R6, R29, RZ, 0x3c, !PT ;  /* 0x0000001d06177212 */ /* 0x000fc600078e3cff */
[----:B------:R-:W-:-:S04]  /*38d0*/  IMAD.HI.U32 R6, R18, R5, RZ ;  /* 0x0000000512067227 */ /* 0x000fc800078e00ff */
[----:B------:R-:W-:-:S04]  /*38e0*/  IMAD.MOV R6, RZ, RZ, -R6 ;  /* 0x000000ffff067224 */ /* 0x000fc800078e0a06 */
[----:B------:R-:W-:-:S05]  /*38f0*/  IMAD R6, R19, R6, R5 ;  /* 0x0000000613067224 */ /* 0x000fca00078e0205 */
[----:B------:R-:W-:Y:S02]  /*3900*/  ISETP.GE.U32.AND P1, PT, R6, R19, PT ;  /* 0x000000130600720c */ /* 0x000fe40003f26070 */
[----:B------:R-:W-:-:S05]  /*3910*/  IADD3 R7, PT, PT, R2, 0xb0f8a, R23 ;  /* 0x000b0f8a02077810 */ /* 0x000fca0007ffe017 */
[----:B------:R-:W-:-:S06]  /*3920*/  IMAD.HI.U32 R14, R18, R7, RZ ;  /* 0x00000007120e7227 */ /* 0x000fcc00078e00ff */
[----:B------:R-:W-:Y:S02]  /*3930*/  @P1 IMAD.IADD R6, R6, 0x1, -R19 ;  /* 0x0000000106061824 */ /* 0x000fe400078e0a13 */
[----:B------:R-:W-:-:S03]  /*3940*/  IMAD.MOV R14, RZ, RZ, -R14 ;  /* 0x000000ffff0e7224 */ /* 0x000fc600078e0a0e */
[----:B------:R-:W-:Y:S01]  /*3950*/  ISETP.GE.U32.AND P1, PT, R6, R19, PT ;  /* 0x000000130600720c */ /* 0x000fe20003f26070 */
[----:B------:R-:W-:-:S05]  /*3960*/  IMAD R14, R19, R14, R7 ;  /* 0x0000000e130e7224 */ /* 0x000fca00078e0207 */
[----:B------:R-:W-:-:S07]  /*3970*/  ISETP.GE.U32.AND P2, PT, R14, R19, PT ;  /* 0x000000130e00720c */ /* 0x000fce0003f46070 */
[----:B------:R-:W-:-:S05]  /*3980*/  @P1 IMAD.IADD R6, R6, 0x1, -R19 ;  /* 0x0000000106061824 */ /* 0x000fca00078e0a13 */
[----:B------:R-:W-:Y:S01]  /*3990*/  SEL R6, R16, R6, !P0 ;  /* 0x0000000610067207 */ /* 0x000fe20004000000 */
[----:B------:R-:W-:-:S04]  /*39a0*/  @P2 IMAD.IADD R14, R14, 0x1, -R19 ;  /* 0x000000010e0e2824 */ /* 0x000fc800078e0a13 */
[-C--:B------:R-:W-:Y:S01]  /*39b0*/  IMAD R7, R0, R19.reuse, R6 ;  /* 0x0000001300077224 */ /* 0x080fe200078e0206 */
[----:B------:R-:W-:-:S03]  /*39c0*/  ISETP.GE.U32.AND P2, PT, R14, R19, PT ;  /* 0x000000130e00720c */ /* 0x000fc60003f46070 */
[----:B------:R-:W-:-:S10]  /*39d0*/  IMAD.WIDE R6, R7, 0x4, R8 ;  /* 0x0000000407067825 */ /* 0x000fd400078e0208 */
[----:B------:R-:W-:-:S05]  /*39e0*/  @P2 IMAD.IADD R14, R14, 0x1, -R19 ;  /* 0x000000010e0e2824 */ /* 0x000fca00078e0a13 */
[----:B------:R-:W-:-:S05]  /*39f0*/  SEL R14, R16, R14, !P0 ;  /* 0x0000000e100e7207 */ /* 0x000fca0004000000 */
        /* <DEDUP_REMOVED lines=10> */
[----:B------:R-:W3:Y:S01]  /*3aa0*/  LDG.E R24, desc[UR6][R14.64] ;  /* 0x000000060e187981 */ /* 0x000ee2000c1e1900 */
[----:B------:R-:W-:-:S04]  /*3ab0*/  SHF.R.U32.HI R28, RZ, 0x2, R25 ;  /* 0x00000002ff1c7819 */ /* 0x000fc80000011619 */
[----:B------:R-:W-:Y:S01]  /*3ac0*/  LOP3.LUT R28, R28, R25, RZ, 0x3c, !PT ;  /* 0x000000191c1c7212 */ /* 0x000fe200078e3cff */
[----:B------:R-:W-:-:S04]  /*3ad0*/  IMAD.SHL.U32 R5, R23, 0x10, RZ ;  /* 0x0000001017057824 */ /* 0x000fc800078e00ff */
[----:B0-----:R-:W-:Y:S01]  /*3ae0*/  IMAD.SHL.U32 R10, R28, 0x2, RZ ;  /* 0x000000021c0a7824 */ /* 0x001fe200078e00ff */
        /* <DEDUP_REMOVED lines=8> */
[----:B------:R-:W-:-:S04]  /*3b70*/  LOP3.LUT R5, R5, R4, RZ, 0x3c, !PT ;  /* 0x0000000405057212 */ /* 0x000fc800078e3cff */
[----:B------:R-:W-:Y:S01]  /*3b80*/  IADD3 R12, PT, PT, R2, 0x161f14, R5 ;  /* 0x00161f14020c7810 */ /* 0x000fe20007ffe005 */
[----:B------:R-:W-:-:S04]  /*3b90*/  IMAD.HI.U32 R11, R18, R10, RZ ;  /* 0x0000000a120b7227 */ /* 0x000fc800078e00ff */
[----:B------:R-:W-:-:S04]  /*3ba0*/  IMAD.HI.U32 R13, R18, R12, RZ ;  /* 0x0000000c120d7227 */ /* 0x000fc800078e00ff */
[----:B------:R-:W-:Y:S02]  /*3bb0*/  IMAD.MOV R11, RZ, RZ, -R11 ;  /* 0x000000ffff0b7224 */ /* 0x000fe400078e0a0b */
[----:B------:R-:W-:Y:S02]  /*3bc0*/  IMAD.MOV R13, RZ, RZ, -R13 ;  /* 0x000000ffff0d7224 */ /* 0x000fe400078e0a0d */
[C---:B------:R-:W-:Y:S02]  /*3bd0*/  IMAD R10, R19.reuse, R11, R10 ;  /* 0x0000000b130a7224 */ /* 0x040fe400078e020a */
[----:B------:R-:W-:-:S03]  /*3be0*/  IMAD R12, R19, R13, R12 ;  /* 0x0000000d130c7224 */ /* 0x000fc600078e020c */
[-C--:B------:R-:W-:Y:S02]  /*3bf0*/  ISETP.GE.U32.AND P1, PT, R10, R19.reuse, PT ;  /* 0x000000130a00720c */ /* 0x080fe40003f26070 */
[----:B------:R-:W-:-:S11]  /*3c00*/  ISETP.GE.U32.AND P2, PT, R12, R19, PT ;  /* 0x000000130c00720c */ /* 0x000fd60003f46070 */
[--C-:B------:R-:W-:Y:S02]  /*3c10*/  @P1 IMAD.IADD R10, R10, 0x1, -R19.reuse ;  /* 0x000000010a0a1824 */ /* 0x100fe400078e0a13 */
[----:B------:R-:W-:-:S03]  /*3c20*/  @P2 IMAD.IADD R12, R12, 0x1, -R19 ;  /* 0x000000010c0c2824 */ /* 0x000fc600078e0a13 */
[-C--:B------:R-:W-:Y:S02]  /*3c30*/  ISETP.GE.U32.AND P1, PT, R10, R19.reuse, PT ;  /* 0x000000130a00720c */ /* 0x080fe40003f26070 */
[----:B------:R-:W-:-:S11]  /*3c40*/  ISETP.GE.U32.AND P2, PT, R12, R19, PT ;  /* 0x000000130c00720c */ /* 0x000fd60003f46070 */
[--C-:B------:R-:W-:Y:S02]  /*3c50*/  @P1 IMAD.IADD R10, R10, 0x1, -R19.reuse ;  /* 0x000000010a0a1824 */ /* 0x100fe400078e0a13 */
[----:B------:R-:W-:-:S03]  /*3c60*/  @P2 IMAD.IADD R12, R12, 0x1, -R19 ;  /* 0x000000010c0c2824 */ /* 0x000fc600078e0a13 */
[C---:B------:R-:W-:Y:S02]  /*3c70*/  SEL R10, R16.reuse, R10, !P0 ;  /* 0x0000000a100a7207 */ /* 0x040fe40004000000 */
[----:B------:R-:W-:-:S03]  /*3c80*/  SEL R12, R16, R12, !P0 ;  /* 0x0000000c100c7207 */ /* 0x000fc60004000000 */
[CC--:B------:R-:W-:Y:S02]  /*3c90*/  IMAD R11, R0.reuse, R19.reuse, R10 ;  /* 0x00000013000b7224 */ /* 0x0c0fe400078e020a */
[----:B------:R-:W-:Y:S02]  /*3ca0*/  IMAD R13, R0, R19, R12 ;  /* 0x00000013000d7224 */ /* 0x000fe400078e020c */
[----:B------:R-:W-:-:S04]  /*3cb0*/  IMAD.WIDE R10, R11, 0x4, R8 ;  /* 0x000000040b0a7825 */ /* 0x000fc800078e0208 */
        /* <DEDUP_REMOVED lines=10> */
[----:B------:R-:W-:-:S05]  /*3d60*/  VIADD R20, R20, 0x4 ;  /* 0x0000000414147836 */ /* 0x000fca0000000000 */
[----:B------:R-:W-:Y:S01]  /*3d70*/  ISETP.NE.AND P1, PT, R20, RZ, PT ;  /* 0x000000ff1400720c */ /* 0x000fe20003f25270 */
[----:B0-----:R-:W-:Y:S02]  /*3d80*/  IMAD.MOV.U32 R6, RZ, RZ, R29 ;  /* 0x000000ffff067224 */ /* 0x001fe400078e001d */
[----:B------:R-:W-:Y:S02]  /*3d90*/  IMAD.MOV.U32 R7, RZ, RZ, R23 ;  /* 0x000000ffff077224 */ /* 0x000fe400078e0017 */
[----:B------:R-:W-:Y:S01]  /*3da0*/  VIADD R2, R2, 0x2c3e28 ;  /* 0x002c3e2802027836 */ /* 0x000fe20000000000 */
[----:B---3--:R1:W-:Y:S01]  /*3db0*/  STG.E desc[UR6][R10.64], R25 ;  /* 0x000000190a007986 */ /* 0x0083e2000c101906 */
[----:B------:R-:W-:Y:S06]  /*3dc0*/  BAR.SYNC.DEFER_BLOCKING 0x0 ;  /* 0x0000000000007b1d */ /* 0x000fec0000010000 */
[----:B--2---:R1:W-:Y:S02]  /*3dd0*/  STG.E desc[UR6][R8.64], R13 ;  /* 0x0000000d08007986 */ /* 0x0043e4000c101906 */
[----:B------:R-:W-:Y:S06]  /*3de0*/  BAR.SYNC.DEFER_BLOCKING 0x0 ;  /* 0x0000000000007b1d */ /* 0x000fec0000010000 */
[----:B------:R-:W-:Y:S05]  /*3df0*/  @P1 BRA `(.L_x_213) ;  /* 0xfffffff400301947 */ /* 0x000fea000383ffff */
[----:B-1----:R-:W-:Y:S02]  /*3e00*/  IMAD.MOV.U32 R14, RZ, RZ, R5 ;  /* 0x000000ffff0e7224 */ /* 0x002fe400078e0005 */
[----:B------:R-:W-:-:S07]  /*3e10*/  VIADD R2, R2, 0xffe9e0ec ;  /* 0xffe9e0ec02027836 */ /* 0x000fce0000000000 */
.L_x_212:
[----:B------:R-:W-:-:S09]  /*3e20*/  UISETP.NE.AND UP0, UPT, UR4, URZ, UPT ;  /* 0x000000ff0400728c */ /* 0x000fd2000bf05270 */
[----:B------:R-:W-:Y:S05]  /*3e30*/  BRA.U !UP0, `(.L_x_211) ;  /* 0x0000000908b87547 */ /* 0x000fea000b800000 */
[----:B------:R-:W-:Y:S01]  /*3e40*/  UISETP.NE.AND UP0, UPT, UR4, 0x1, UPT ;  /* 0x000000010400788c */ /* 0x000fe2000bf05270 */
[----:B------:R-:W-:Y:S01]  /*3e50*/  LOP3.LUT P0, RZ, R21, 0x1, RZ, 0xc0, !PT ;  /* 0x0000000115ff7812 */ /* 0x000fe2000780c0ff */
[----:B------:R-:W-:Y:S02]  /*3e60*/  IMAD.MOV.U32 R15, RZ, RZ, R14 ;  /* 0x000000ffff0f7224 */ /* 0x000fe400078e000e */
[----:B-1----:R-:W-:Y:S02]  /*3e70*/  IMAD.MOV.U32 R9, RZ, RZ, R4 ;  /* 0x000000ffff097224 */ /* 0x002fe400078e0004 */
[----:B------:R-:W-:Y:S02]  /*3e80*/  IMAD.MOV.U32 R8, RZ, RZ, R7 ;  /* 0x000000ffff087224 */ /* 0x000fe400078e0007 */
[----:B------:R-:W-:Y:S01]  /*3e90*/  IMAD.MOV.U32 R10, RZ, RZ, R3 ;  /* 0x000000ffff0a7224 */ /* 0x000fe200078e0003 */
[----:B------:R-:W-:Y:S06]  /*3ea0*/  BRA.U !UP0, `(.L_x_214) ;  /* 0x0000000508a47547 */ /* 0x000fec000b800000 */
[----:B0-----:R-:W0:Y:S01]  /*3eb0*/  LDC R5, c[0x0][0x380] ;  /* 0x0000e000ff057b82 */ /* 0x001e220000000800 */
[----:B------:R-:W-:Y:S01]  /*3ec0*/  SHF.R.U32.HI R8, RZ, 0x2, R3 ;  /* 0x00000002ff087819 */ /* 0x000fe20000011603 */
[----:B------:R-:W-:Y:S05]  /*3ed0*/  WARPSYNC.ALL ;  /* 0x0000000000007948 */ /* 0x000fea0003800000 */
[----:B------:R-:W-:Y:S01]  /*3ee0*/  LOP3.LUT R8, R8, R3, RZ, 0x3c, !PT ;  /* 0x0000000308087212 */ /* 0x000fe200078e3cff */
[----:B------:R-:W-:Y:S01]  /*3ef0*/  IMAD.SHL.U32 R3, R14, 0x10, RZ ;  /* 0x000000100e037824 */ /* 0x000fe200078e00ff */
[----:B------:R-:W-:-:S03]  /*3f00*/  SHF.R.U32.HI R11, RZ, 0x2, R6 ;  /* 0x00000002ff0b7819 */ /* 0x000fc60000011606 */
[----:B------:R-:W-:Y:S01]  /*3f10*/  IMAD.SHL.U32 R10, R8, 0x2, RZ ;  /* 0x00000002080a7824 */ /* 0x000fe200078e00ff */
[----:B------:R-:W-:-:S04]  /*3f20*/  LOP3.LUT R11, R11, R6, RZ, 0x3c, !PT ;  /* 0x000000060b0b7212 */ /* 0x000fc800078e3cff */
[----:B------:R-:W-:-:S04]  /*3f30*/  LOP3.LUT R3, R8, R10, R3, 0x96, !PT ;  /* 0x0000000a08037212 */ /* 0x000fc800078e9603 */
[----:B------:R-:W-:Y:S01]  /*3f40*/  LOP3.LUT R6, R3, R14, RZ, 0x3c, !PT ;  /* 0x0000000e03067212 */ /* 0x000fe200078e3cff */
[----:B------:R-:W-:Y:S01]  /*3f50*/  IMAD.SHL.U32 R3, R11, 0x2, RZ ;  /* 0x000000020b037824 */ /* 0x000fe200078e00ff */
[----:B0-----:R-:W0:Y:S01]  /*3f60*/  I2F.U32.RP R12, R5 ;  /* 0x00000005000c7306 */ /* 0x001e220000209000 */
[----:B------:R-:W-:Y:S02]  /*3f70*/  LOP3.LUT R18, RZ, R5, RZ, 0x33, !PT ;  /* 0x00000005ff127212 */ /* 0x000fe400078e33ff */
[----:B------:R-:W-:-:S05]  /*3f80*/  IMAD.SHL.U32 R8, R6, 0x10, RZ ;  /* 0x0000001006087824 */ /* 0x000fca00078e00ff */
[----:B------:R-:W-:Y:S01]  /*3f90*/  LOP3.LUT R3, R11, R3, R8, 0x96, !PT ;  /* 0x000000030b037212 */ /* 0x000fe200078e9608 */
[----:B------:R-:W-:-:S03]  /*3fa0*/  IMAD.MOV.U32 R8, RZ, RZ, RZ ;  /* 0x000000ffff087224 */ /* 0x000fc600078e00ff */
[----:B------:R-:W-:Y:S01]  /*3fb0*/  LOP3.LUT R3, R3, R6, RZ, 0x3c, !PT ;  /* 0x0000000603037212 */ /* 0x000fe200078e3cff */
[----:B0-----:R-:W0:Y:S02]  /*3fc0*/  MUFU.RCP R12, R12 ;  /* 0x0000000c000c7308 */ /* 0x001e240000001000 */
[----:B0-----:R-:W-:-:S06]  /*3fd0*/  VIADD R9, R12, 0xffffffe ;  /* 0x0ffffffe0c097836 */ /* 0x001fcc0000000000 */
[----:B------:R-:W0:Y:S02]  /*3fe0*/  F2I.FTZ.U32.TRUNC.NTZ R9, R9 ;  /* 0x0000000900097305 */ /* 0x000e24000021f000 */
[----:B0-----:R-:W-:-:S04]  /*3ff0*/  IMAD.MOV R10, RZ, RZ, -R9 ;  /* 0x000000ffff0a7224 */ /* 0x001fc800078e0a09 */
[----:B------:R-:W-:-:S04]  /*4000*/  IMAD R11, R10, R5, RZ ;  /* 0x000000050a0b7224 */ /* 0x000fc800078e02ff */
[----:B------:R-:W-:Y:S01]  /*4010*/  IMAD.HI.U32 R16, R9, R11, R8 ;  /* 0x0000000b09107227 */ /* 0x000fe200078e0008 */
[C---:B------:R-:W-:Y:S02]  /*4020*/  IADD3 R8, PT, PT, R2.reuse, 0x587c5, R6 ;  /* 0x000587c502087810 */ /* 0x040fe40007ffe006 */
[----:B------:R-:W-:-:S03]  /*4030*/  IADD3 R11, PT, PT, R2, 0xb0f8a, R3 ;  /* 0x000b0f8a020b7810 */ /* 0x000fc60007ffe003 */
[----:B------:R-:W-:-:S04]  /*4040*/  IMAD.HI.U32 R9, R16, R8, RZ ;  /* 0x0000000810097227 */ /* 0x000fc800078e00ff */
[----:B------:R-:W-:-:S04]  /*4050*/  IMAD.HI.U32 R10, R16, R11, RZ ;  /* 0x0000000b100a7227 */ /* 0x000fc800078e00ff */
[----:B------:R-:W-:Y:S02]  /*4060*/  IMAD.MOV R9, RZ, RZ, -R9 ;  /* 0x000000ffff097224 */ /* 0x000fe400078e0a09 */
[----:B------:R-:W-:Y:S02]  /*4070*/  IMAD.MOV R12, RZ, RZ, -R10 ;  /* 0x000000ffff0c7224 */ /* 0x000fe400078e0a0a */
[C---:B------:R-:W-:Y:S02]  /*4080*/  IMAD R10, R5.reuse, R9, R8 ;  /* 0x00000009050a7224 */ /* 0x040fe400078e0208 */
[----:B------:R-:W-:Y:S01]  /*4090*/  IMAD R12, R5, R12, R11 ;  /* 0x0000000c050c7224 */ /* 0x000fe200078e020b */
[----:B------:R-:W0:Y:S08]  /*40a0*/  LDC.64 R8, c[0x0][0x388] ;  /* 0x0000e200ff087b82 */ /* 0x000e300000000a00 */
[----:B------:R-:W-:Y:S08]  /*40b0*/  BAR.SYNC.DEFER_BLOCKING 0x0 ;  /* 0x0000000000007b1d */ /* 0x000ff00000010000 */
[----:B------:R-:W-:Y:S01]  /*40c0*/  BAR.SYNC.DEFER_BLOCKING 0x0 ;  /* 0x0000000000007b1d */ /* 0x000fe20000010000 */
[----:B------:R-:W-:-:S02]  /*40d0*/  ISETP.GE.U32.AND P1, PT, R10, R5, PT ;  /* 0x000000050a00720c */ /* 0x000fc40003f26070 */
[----:B------:R-:W-:-:S11]  /*40e0*/  ISETP.GE.U32.AND P2, PT, R12, R5, PT ;  /* 0x000000050c00720c */ /* 0x000fd60003f46070 */
[--C-:B------:R-:W-:Y:S01]  /*40f0*/  @P1 IMAD.IADD R10, R10, 0x1, -R5.reuse ;  /* 0x000000010a0a1824 */ /* 0x100fe200078e0a05 */
[----:B------:R-:W-:Y:S01]  /*4100*/  ISETP.NE.U32.AND P1, PT, R5, RZ, PT ;  /* 0x000000ff0500720c */ /* 0x000fe20003f25070 */
        /* <DEDUP_REMOVED lines=9> */
[----:B0-----:R-:W-:-:S04]  /*41a0*/  IMAD.WIDE R10, R11, 0x4, R8 ;  /* 0x000000040b0a7825 */ /* 0x001fc800078e0208 */
[----:B------:R-:W-:Y:S01]  /*41b0*/  IMAD.WIDE R12, R13, 0x4, R8 ;  /* 0x000000040d0c7825 */ /* 0x000fe200078e0208 */
[----:B------:R-:W2:Y:S01]  /*41c0*/  LDG.E R21, desc[UR6][R10.64] ;  /* 0x000000060a157981 */ /* 0x000ea2000c1e1900 */
[----:B------:R-:W-:Y:S06]  /*41d0*/  BAR.SYNC.DEFER_BLOCKING 0x0 ;  /* 0x0000000000007b1d */ /* 0x000fec0000010000 */
[----:B------:R-:W3:Y:S01]  /*41e0*/  LDG.E R23, desc[UR6][R12.64] ;  /* 0x000000060c177981 */ /* 0x000ee2000c1e1900 */
[----:B------:R-:W-:Y:S02]  /*41f0*/  SHF.R.U32.HI R20, RZ, 0x2, R7 ;  /* 0x00000002ff147819 */ /* 0x000fe40000011607 */
[----:B------:R-:W-:-:S02]  /*4200*/  SHF.R.U32.HI R19, RZ, 0x2, R4 ;  /* 0x00000002ff137819 */ /* 0x000fc40000011604 */
[----:B------:R-:W-:Y:S01]  /*4210*/  LOP3.LUT R20, R20, R7, RZ, 0x3c, !PT ;  /* 0x0000000714147212 */ /* 0x000fe200078e3cff */
[----:B------:R-:W-:Y:S01]  /*4220*/  IMAD.SHL.U32 R7, R3, 0x10, RZ ;  /* 0x0000001003077824 */ /* 0x000fe200078e00ff */
[----:B------:R-:W-:-:S03]  /*4230*/  LOP3.LUT R19, R19, R4, RZ, 0x3c, !PT ;  /* 0x0000000413137212 */ /* 0x000fc600078e3cff */
[----:B------:R-:W-:-:S05]  /*4240*/  IMAD.SHL.U32 R15, R20, 0x2, RZ ;  /* 0x00000002140f7824 */ /* 0x000fca00078e00ff */
[----:B------:R-:W-:Y:S01]  /*4250*/  LOP3.LUT R20, R20, R15, R7, 0x96, !PT ;  /* 0x0000000f14147212 */ /* 0x000fe200078e9607 */
[----:B------:R-:W-:-:S03]  /*4260*/  IMAD.SHL.U32 R7, R19, 0x2, RZ ;  /* 0x0000000213077824 */ /* 0x000fc600078e00ff */
[----:B------:R-:W-:-:S05]  /*4270*/  LOP3.LUT R4, R20, R3, RZ, 0x3c, !PT ;  /* 0x0000000314047212 */ /* 0x000fca00078e3cff */
[----:B------:R-:W-:-:S05]  /*4280*/  IMAD.SHL.U32 R20, R4, 0x10, RZ ;  /* 0x0000001004147824 */ /* 0x000fca00078e00ff */
[----:B------:R-:W-:Y:S02]  /*4290*/  LOP3.LUT R15, R19, R7, R20, 0x96, !PT ;  /* 0x00000007130f7212 */ /* 0x000fe400078e9614 */
[C---:B------:R-:W-:Y:S01]  /*42a0*/  IADD3 R7, PT, PT, R2.reuse, 0x10974f, R4 ;  /* 0x0010974f02077810 */ /* 0x040fe20007ffe004 */
[----:B------:R-:W-:Y:S01]  /*42b0*/  VIADD R2, R2, 0x161f14 ;  /* 0x00161f1402027836 */ /* 0x000fe20000000000 */
[----:B------:R-:W-:-:S03]  /*42c0*/  LOP3.LUT R15, R15, R4, RZ, 0x3c, !PT ;  /* 0x000000040f0f7212 */ /* 0x000fc600078e3cff */
[----:B------:R-:W-:-:S04]  /*42d0*/  IMAD.HI.U32 R19, R16, R7, RZ ;  /* 0x0000000710137227 */ /* 0x000fc800078e00ff */
[----:B------:R-:W-:Y:S02]  /*42e0*/  IMAD.IADD R20, R2, 0x1, R15 ;  /* 0x0000000102147824 */ /* 0x000fe400078e020f */
[----:B------:R-:W-:Y:S02]  /*42f0*/  IMAD.MOV R22, RZ, RZ, -R19 ;  /* 0x000000ffff167224 */ /* 0x000fe400078e0a13 */
[----:B------:R-:W-:-:S04]  /*4300*/  IMAD.HI.U32 R16, R16, R20, RZ ;  /* 0x0000001410107227 */ /* 0x000fc800078e00ff */
        /* <DEDUP_REMOVED lines=26> */
[----:B0-----:R-:W-:-:S02]  /*44b0*/  IMAD.MOV.U32 R10, RZ, RZ, R14 ;  /* 0x000000ffff0a7224 */ /* 0x001fc400078e000e */
[--C-:B------:R-:W-:Y:S02]  /*44c0*/  IMAD.MOV.U32 R8, RZ, RZ, R3.reuse ;  /* 0x000000ffff087224 */ /* 0x100fe400078e0003 */
[----:B------:R-:W-:Y:S02]  /*44d0*/  IMAD.MOV.U32 R7, RZ, RZ, R3 ;  /* 0x000000ffff077224 */ /* 0x000fe400078e0003 */
[----:B------:R-:W-:Y:S02]  /*44e0*/  IMAD.MOV.U32 R9, RZ, RZ, R4 ;  /* 0x000000ffff097224 */ /* 0x000fe400078e0004 */
[----:B------:R-:W-:Y:S01]  /*44f0*/  IMAD.MOV.U32 R5, RZ, RZ, R15 ;  /* 0x000000ffff057224 */ /* 0x000fe200078e000f */
[----:B---3--:R1:W-:Y:S01]  /*4500*/  STG.E desc[UR6][R18.64], R29 ;  /* 0x0000001d12007986 */ /* 0x0083e2000c101906 */
[----:B------:R-:W-:Y:S06]  /*4510*/  BAR.SYNC.DEFER_BLOCKING 0x0 ;  /* 0x0000000000007b1d */ /* 0x000fec0000010000 */
[----:B--2---:R1:W-:Y:S02]  /*4520*/  STG.E desc[UR6][R24.64], R27 ;  /* 0x0000001b18007986 */ /* 0x0043e4000c101906 */
[----:B------:R-:W-:Y:S06]  /*4530*/  BAR.SYNC.DEFER_BLOCKING 0x0 ;  /* 0x0000000000007b1d */ /* 0x000fec0000010000 */
.L_x_214:
[----:B0-----:R-:W-:Y:S01]  /*4540*/  IMAD.MOV.U32 R3, RZ, RZ, R14 ;  /* 0x000000ffff037224 */ /* 0x001fe200078e000e */
[----:B------:R-:W-:Y:S06]  /*4550*/  @!P0 BRA `(.L_x_211) ;  /* 0x0000000000f08947 */ /* 0x000fec0003800000 */
[----:B------:R-:W0:Y:S01]  /*4560*/  LDC R3, c[0x0][0x380] ;  /* 0x0000e000ff037b82 */ /* 0x000e220000000800 */
[----:B------:R-:W-:Y:S01]  /*4570*/  SHF.R.U32.HI R5, RZ, 0x2, R10 ;  /* 0x00000002ff057819 */ /* 0x000fe2000001160a */
[----:B------:R-:W-:Y:S01]  /*4580*/  IMAD.SHL.U32 R4, R15, 0x10, RZ ;  /* 0x000000100f047824 */ /* 0x000fe200078e00ff */
[----:B-1----:R-:W-:Y:S01]  /*4590*/  SHF.R.U32.HI R13, RZ, 0x2, R6 ;  /* 0x00000002ff0d7819 */ /* 0x002fe20000011606 */
[----:B------:R-:W-:Y:S05]  /*45a0*/  WARPSYNC.ALL ;  /* 0x0000000000007948 */ /* 0x000fea0003800000 */
[----:B------:R-:W-:Y:S02]  /*45b0*/  LOP3.LUT R5, R5, R10, RZ, 0x3c, !PT ;  /* 0x0000000a05057212 */ /* 0x000fe400078e3cff */
[----:B------:R-:W-:-:S03]  /*45c0*/  LOP3.LUT R6, R13, R6, RZ, 0x3c, !PT ;  /* 0x000000060d067212 */ /* 0x000fc600078e3cff */
[----:B------:R-:W-:-:S05]  /*45d0*/  IMAD.SHL.U32 R10, R5, 0x2, RZ ;  /* 0x00000002050a7824 */ /* 0x000fca00078e00ff */
[----:B------:R-:W-:-:S04]  /*45e0*/  LOP3.LUT R4, R5, R10, R4, 0x96, !PT ;  /* 0x0000000a05047212 */ /* 0x000fc800078e9604 */
[----:B------:R-:W-:Y:S01]  /*45f0*/  LOP3.LUT R4, R4, R15, RZ, 0x3c, !PT ;  /* 0x0000000f04047212 */ /* 0x000fe200078e3cff */
[----:B0-----:R-:W0:Y:S01]  /*4600*/  I2F.U32.RP R11, R3 ;  /* 0x00000003000b7306 */ /* 0x001e220000209000 */
[----:B------:R-:W-:Y:S08]  /*4610*/  BAR.SYNC.DEFER_BLOCKING 0x0 ;  /* 0x0000000000007b1d */ /* 0x000ff00000010000 */
[----:B------:R-:W-:Y:S01]  /*4620*/  BAR.SYNC.DEFER_BLOCKING 0x0 ;  /* 0x0000000000007b1d */ /* 0x000fe20000010000 */
[----:B------:R-:W-:Y:S01]  /*4630*/  IMAD.SHL.U32 R5, R4, 0x10, RZ ;  /* 0x0000001004057824 */ /* 0x000fe200078e00ff */
[C---:B------:R-:W-:Y:S01]  /*4640*/  IADD3 R10, PT, PT, R2.reuse, 0x587c5, R4 ;  /* 0x000587c5020a7810 */ /* 0x040fe20007ffe004 */
[----:B------:R-:W-:Y:S01]  /*4650*/  VIADD R2, R2, 0xb0f8a ;  /* 0x000b0f8a02027836 */ /* 0x000fe20000000000 */
[----:B------:R-:W-:-:S02]  /*4660*/  ISETP.NE.U32.AND P2, PT, R3, RZ, PT ;  /* 0x000000ff0300720c */ /* 0x000fc40003f45070 */
[----:B0-----:R-:W0:Y:S02]  /*4670*/  MUFU.RCP R11, R11 ;  /* 0x0000000b000b7308 */ /* 0x001e240000001000 */
[----:B0-----:R-:W-:Y:S02]  /*4680*/  VIADD R7, R11, 0xffffffe ;  /* 0x0ffffffe0b077836 */ /* 0x001fe40000000000 */
[----:B------:R-:W-:-:S04]  /*4690*/  IMAD.SHL.U32 R11, R6, 0x2, RZ ;  /* 0x00000002060b7824 */ /* 0x000fc800078e00ff */
[----:B------:R-:W0:Y:S01]  /*46a0*/  F2I.FTZ.U32.TRUNC.NTZ R7, R7 ;  /* 0x0000000700077305 */ /* 0x000e22000021f000 */
[----:B------:R-:W-:Y:S01]  /*46b0*/  LOP3.LUT R5, R6, R11, R5, 0x96, !PT ;  /* 0x0000000b06057212 */ /* 0x000fe200078e9605 */
[----:B------:R-:W-:-:S03]  /*46c0*/  IMAD.MOV.U32 R6, RZ, RZ, RZ ;  /* 0x000000ffff067224 */ /* 0x000fc600078e00ff */
[----:B------:R-:W-:Y:S01]  /*46d0*/  LOP3.LUT R5, R5, R4, RZ, 0x3c, !PT ;  /* 0x0000000405057212 */ /* 0x000fe200078e3cff */
[----:B0-----:R-:W-:-:S04]  /*46e0*/  IMAD.MOV R12, RZ, RZ, -R7 ;  /* 0x000000ffff0c7224 */ /* 0x001fc800078e0a07 */
[----:B------:R-:W-:Y:S02]  /*46f0*/  IMAD R11, R12, R3, RZ ;  /* 0x000000030c0b7224 */ /* 0x000fe400078e02ff */
[----:B------:R-:W-:Y:S02]  /*4700*/  IMAD.IADD R12, R5, 0x1, R2 ;  /* 0x00000001050c7824 */ /* 0x000fe400078e0202 */
[----:B------:R-:W-:Y:S01]  /*4710*/  IMAD.HI.U32 R7, R7, R11, R6 ;  /* 0x0000000b07077227 */ /* 0x000fe200078e0006 */
[----:B------:R-:W-:-:S05]  /*4720*/  LOP3.LUT R11, RZ, R3, RZ, 0x33, !PT ;  /* 0x00000003ff0b7212 */ /* 0x000fca00078e33ff */
[----:B------:R-:W-:-:S04]  /*4730*/  IMAD.HI.U32 R6, R7, R10, RZ ;  /* 0x0000000a07067227 */ /* 0x000fc800078e00ff */
[----:B------:R-:W-:-:S04]  /*4740*/  IMAD.HI.U32 R7, R7, R12, RZ ;  /* 0x0000000c07077227 */ /* 0x000fc800078e00ff */
[----:B------:R-:W-:Y:S02]  /*4750*/  IMAD.MOV R6, RZ, RZ, -R6 ;  /* 0x000000ffff067224 */ /* 0x000fe400078e0a06 */
[----:B------:R-:W-:Y:S02]  /*4760*/  IMAD.MOV R7, RZ, RZ, -R7 ;  /* 0x000000ffff077224 */ /* 0x000fe400078e0a07 */
[C---:B------:R-:W-:Y:S02]  /*4770*/  IMAD R10, R3.reuse, R6, R10 ;  /* 0x00000006030a7224 */ /* 0x040fe400078e020a */
[----:B------:R-:W-:Y:S02]  /*4780*/  IMAD R12, R3, R7, R12 ;  /* 0x00000007030c7224 */ /* 0x000fe400078e020c */
[----:B------:R-:W0:Y:S01]  /*4790*/  LDC.64 R6, c[0x0][0x388] ;  /* 0x0000e200ff067b82 */ /* 0x000e220000000a00 */
        /* <DEDUP_REMOVED lines=17> */
[----:B------:R-:W-:Y:S02]  /*48b0*/  IMAD.MOV.U32 R7, RZ, RZ, R15 ;  /* 0x000000ffff077224 */ /* 0x000fe400078e000f */
[----:B------:R-:W-:-:S02]  /*48c0*/  IMAD.MOV.U32 R3, RZ, RZ, R8 ;  /* 0x000000ffff037224 */ /* 0x000fc400078e0008 */
[----:B------:R-:W-:Y:S01]  /*48d0*/  IMAD.MOV.U32 R6, RZ, RZ, R9 ;  /* 0x000000ffff067224 */ /* 0x000fe200078e0009 */
[----:B---3--:R3:W-:Y:S01]  /*48e0*/  STG.E desc[UR6][R10.64], R21 ;  /* 0x000000150a007986 */ /* 0x0087e2000c101906 */
[----:B------:R-:W-:Y:S06]  /*48f0*/  BAR.SYNC.DEFER_BLOCKING 0x0 ;  /* 0x0000000000007b1d */ /* 0x000fec0000010000 */
[----:B--2---:R3:W-:Y:S02]  /*4900*/  STG.E desc[UR6][R12.64], R19 ;  /* 0x000000130c007986 */ /* 0x0047e4000c101906 */
[----:B------:R-:W-:Y:S06]  /*4910*/  BAR.SYNC.DEFER_BLOCKING 0x0 ;  /* 0x0000000000007b1d */ /* 0x000fec0000010000 */
.L_x_211:
[----:B------:R-:W2:Y:S01]  /*4920*/  LDCU UR8, c[0x0][0x390] ;  /* 0x00007200ff0877ac */ /* 0x000ea20008000800 */
[----:B------:R-:W-:-:S05]  /*4930*/  IMAD.IADD R0, R17, 0x1, R0 ;  /* 0x0000000111007824 */ /* 0x000fca00078e0200 */
[----:B--2---:R-:W-:-:S13]  /*4940*/  ISETP.GE.AND P0, PT, R0, UR8, PT ;  /* 0x0000000800007c0c */ /* 0x004fda000bf06270 */
[----:B------:R-:W-:Y:S05]  /*4950*/  @!P0 BRA `(.L_x_215) ;  /* 0xffffffe8000c8947 */ /* 0x000fea000383ffff */
[----:B------:R-:W-:Y:S05]  /*4960*/  EXIT ;  /* 0x000000000000794d */ /* 0x000fea0003800000 */
.L_x_216:
        /* <DEDUP_REMOVED lines=9> */
.L_x_264:


//--------------------- .text._Z14GraphGeneratorPiS_S_iS_ --------------------------
	.section	.text._Z14GraphGeneratorPiS_S_iS_,"ax",@progbits
	.align	128
        .global         _Z14GraphGeneratorPiS_S_iS_
        .type           _Z14GraphGeneratorPiS_S_iS_,@function
        .size           _Z14GraphGeneratorPiS_S_iS_,(.L_x_265 - _Z14GraphGeneratorPiS_S_iS_)
        .other          _Z14GraphGeneratorPiS_S_iS_,@"STO_CUDA_ENTRY STV_DEFAULT"
_Z14GraphGeneratorPiS_S_iS_:
.text._Z14GraphGeneratorPiS_S_iS_:
[----:B------:R-:W-:Y:S01]  /*0000*/  LDC R1, c[0x0][0x37c] ;  /* 0x0000df00ff017b82 */ /* 0x000fe20000000800 */
[----:B------:R-:W0:Y:S01]  /*0010*/  S2R R0, SR_TID.X ;  /* 0x0000000000007919 */ /* 0x000e220000002100 */
[----:B------:R-:W0:Y:S01]  /*0020*/  LDCU UR4, c[0x0][0x360] ;  /* 0x00006c00ff0477ac */ /* 0x000e220008000800 */
[----:B------:R-:W-:Y:S01]  /*0030*/  BSSY.RECONVERGENT B0, `(.L_x_217) ;  /* 0x00000f1000007945 */ /* 0x000fe20003800200 */
[----:B------:R-:W0:Y:S01]  /*0040*/  S2R R3, SR_CTAID.X ;  /* 0x0000000000037919 */ /* 0x000e220000002500 */
[----:B------:R-:W1:Y:S01]  /*0050*/  LDCU UR10, c[0x0][0x398] ;  /* 0x00007300ff0a77ac */ /* 0x000e620008000800 */
[----:B------:R-:W2:Y:S01]  /*0060*/  LDCU UR5, c[0x0][0x370] ;  /* 0x00006e00ff0577ac */ /* 0x000ea20008000800 */
[----:B------:R-:W3:Y:S01]  /*0070*/  LDCU.64 UR8, c[0x0][0x388] ;  /* 0x00007100ff0877ac */ /* 0x000ee20008000a00 */
[----:B------:R-:W4:Y:S01]  /*0080*/  LDCU.64 UR6, c[0x0][0x358] ;  /* 0x00006b00ff0677ac */ /* 0x000f220008000a00 */
[----:B------:R-:W0:Y:S01]  /*0090*/  LDCU UR11, c[0x0][0x398] ;  /* 0x00007300ff0b77ac */ /* 0x000e220008000800 */
[----:B-1----:R-:W-:-:S02]  /*00a0*/  IMAD.U32 R4, RZ, RZ, UR10 ;  /* 0x0000000aff047e24 */ /* 0x002fc4000f8e00ff */
[----:B---3--:R-:W-:Y:S02]  /*00b0*/  IMAD.U32 R6, RZ, RZ, UR8 ;  /* 0x00000008ff067e24 */ /* 0x008fe4000f8e00ff */
[----:B------:R-:W-:Y:S02]  /*00c0*/  IMAD.U32 R5, RZ, RZ, UR9 ;  /* 0x00000009ff057e24 */ /* 0x000fe4000f8e00ff */
[----:B0-----:R-:W-:Y:S01]  /*00d0*/  IMAD R0, R3, UR4, R0 ;  /* 0x0000000403007c24 */ /* 0x001fe2000f8e0200 */
[----:B--2---:R-:W-:-:S04]  /*00e0*/  UIMAD UR4, UR4, UR5, URZ ;  /* 0x00000005040472a4 */ /* 0x004fc8000f8e02ff */
[----:B------:R-:W-:-:S04]  /*00f0*/  VIMNMX R3, PT, PT, RZ, R0, !PT ;  /* 0x00000000ff037248 */ /* 0x000fc80007fe0100 */
[CC--:B------:R-:W-:Y:S02]  /*0100*/  ISETP.GE.AND P0, PT, R3.reuse, R4.reuse, PT ;  /* 0x000000040300720c */ /* 0x0c0fe40003f06270 */
[----:B------:R-:W-:-:S11]  /*0110*/  ISETP.GE.AND P1, PT, R3, R4, PT ;  /* 0x000000040300720c */ /* 0x000fd60003f26270 */
[----:B----4-:R-:W-:Y:S05]  /*0120*/  @P0 BRA `(.L_x_218) ;  /* 0x0000000c00840947 */ /* 0x010fea0003800000 */
[C---:B------:R-:W-:Y:S01]  /*0130*/  LOP3.LUT R17, R4.reuse, 0x7, RZ, 0xc0, !PT ;  /* 0x0000000704117812 */ /* 0x040fe200078ec0ff */
[----:B------:R-:W-:Y:S01]  /*0140*/  IMAD.MOV.U32 R9, RZ, RZ, R0 ;  /* 0x000000ffff097224 */ /* 0x000fe200078e0000 */
[C---:B------:R-:W-:Y:S02]  /*0150*/  LOP3.LUT R16, R4.reuse, 0xf, RZ, 0xc0, !PT ;  /* 0x0000000f04107812 */ /* 0x040fe400078ec0ff */
[----:B------:R-:W-:Y:S01]  /*0160*/  LOP3.LUT R7, R4, 0x7ffffff0, RZ, 0xc0, !PT ;  /* 0x7ffffff004077812 */ /* 0x000fe200078ec0ff */
[----:B------:R-:W-:Y:S01]  /*0170*/  VIADD R3, R17, 0xffffffff ;  /* 0xffffffff11037836 */ /* 0x000fe20000000000 */
[----:B------:R-:W-:Y:S02]  /*0180*/  IADD3 R2, PT, PT, R16, -0x1, RZ ;  /* 0xffffffff10027810 */ /* 0x000fe40007ffe0ff */
[----:B------:R-:W-:Y:S02]  /*0190*/  LOP3.LUT R8, R4, 0x3, RZ, 0xc0, !PT ;  /* 0x0000000304087812 */ /* 0x000fe400078ec0ff */
[----:B------:R-:W-:-:S02]  /*01a0*/  ISETP.GE.U32.AND P0, PT, R2, 0x7, PT ;  /* 0x000000070200780c */ /* 0x000fc40003f06070 */
[----:B------:R-:W-:-:S13]  /*01b0*/  ISETP.GE.U32.AND P2, PT, R3, 0x3, PT ;  /* 0x000000030300780c */ /* 0x000fda0003f46070 */
.L_x_235:
[----:B0-----:R-:W0:Y:S01]  /*01c0*/  LDCU UR5, c[0x0][0x398] ;  /* 0x00007300ff0577ac */ /* 0x001e220008000800 */
[----:B-12---:R-:W1:Y:S01]  /*01d0*/  LDC.64 R2, c[0x0][0x388] ;  /* 0x0000e200ff027b82 */ /* 0x006e620000000a00 */
[----:B------:R-:W-:Y:S02]  /*01e0*/  IMAD.MOV.U32 R11, RZ, RZ, R9 ;  /* 0x000000ffff0b7224 */ /* 0x000fe400078e0009 */
[----:B------:R-:W-:Y:S01]  /*01f0*/  IMAD.MOV.U32 R10, RZ, RZ, RZ ;  /* 0x000000ffff0a7224 */ /* 0x000fe200078e00ff */
[----:B0-----:R-:W-:-:S04]  /*0200*/  MOV R4, UR5 ;  /* 0x0000000500047c02 */ /* 0x001fc80008000f00 */
[----:B------:R-:W-:Y:S01]  /*0210*/  ISETP.GE.U32.AND P4, PT, R4, 0x10, PT ;  /* 0x000000100400780c */ /* 0x000fe20003f86070 */
[----:B-1----:R-:W-:-:S04]  /*0220*/  IMAD.WIDE R2, R9, 0x4, R2 ;  /* 0x0000000409027825 */ /* 0x002fc800078e0202 */
[----:B------:R-:W-:-:S05]  /*0230*/  VIADD R9, R9, UR4 ;  /* 0x0000000409097c36 */ /* 0x000fca0008000000 */
[----:B------:R-:W-:-:S03]  /*0240*/  ISETP.GE.AND P3, PT, R9, R4, PT ;  /* 0x000000040900720c */ /* 0x000fc60003f66270 */
[----:B------:R-:W-:Y:S10]  /*0250*/  @!P4 BRA `(.L_x_219) ;  /* 0x000000040070c947 */ /* 0x000ff40003800000 */
[----:B------:R-:W0:Y:S01]  /*0260*/  LDC.64 R12, c[0x0][0x380] ;  /* 0x0000e000ff0c7b82 */ /* 0x000e220000000a00 */
[----:B------:R-:W-:-:S07]  /*0270*/  IMAD.MOV.U32 R10, RZ, RZ, RZ ;  /* 0x000000ffff0a7224 */ /* 0x000fce00078e00ff */
.L_x_222:
[----:B------:R-:W-:-:S05]  /*0280*/  MOV R4, UR11 ;  /* 0x0000000b00047c02 */ /* 0x000fca0008000f00 */
[----:B0-----:R-:W-:-:S04]  /*0290*/  IMAD R15, R11, R4, R10 ;  /* 0x000000040b0f7224 */ /* 0x001fc800078e020a */
[----:B0-----:R-:W-:-:S05]  /*02a0*/  IMAD.WIDE R14, R15, 0x4, R12 ;  /* 0x000000040f0e7825 */ /* 0x001fca00078e020c */
[----:B------:R-:W2:Y:S02]  /*02b0*/  LDG.E R18, desc[UR6][R14.64] ;  /* 0x000000060e127981 */ /* 0x000ea4000c1e1900 */
[----:B--2---:R-:W-:-:S13]  /*02c0*/  ISETP.NE.AND P4, PT, R18, RZ, PT ;  /* 0x000000ff1200720c */ /* 0x004fda0003f85270 */
[----:B------:R-:W2:Y:S02]  /*02d0*/  @P4 LDG.E R18, desc[UR6][R2.64] ;  /* 0x0000000602124981 */ /* 0x000ea4000c1e1900 */
[----:B--2---:R-:W-:-:S05]  /*02e0*/  @P4 VIADD R19, R18, 0x1 ;  /* 0x0000000112134836 */ /* 0x004fca0000000000 */
[----:B------:R0:W-:Y:S04]  /*02f0*/  @P4 STG.E desc[UR6][R2.64], R19 ;  /* 0x0000001302004986 */ /* 0x0001e8000c101906 */
        /* <DEDUP_REMOVED lines=10> */
[----:B------:R-:W3:Y:S02]  /*03a0*/  LDG.E R18, desc[UR6][R14.64+0xc] ;  /* 0x00000c060e127981 */ /* 0x000ee4000c1e1900 */
[----:B---3--:R-:W-:-:S13]  /*03b0*/  ISETP.NE.AND P4, PT, R18, RZ, PT ;  /* 0x000000ff1200720c */ /* 0x008fda0003f85270 */
[----:B0-----:R-:W3:Y:S02]  /*03c0*/  @P4 LDG.E R19, desc[UR6][R2.64] ;  /* 0x0000000602134981 */ /* 0x001ee4000c1e1900 */
[----:B---3--:R-:W-:-:S05]  /*03d0*/  @P4 IADD3 R19, PT, PT, R19, 0x1, RZ ;  /* 0x0000000113134810 */ /* 0x008fca0007ffe0ff */
[----:B------:R0:W-:Y:S04]  /*03e0*/  @P4 STG.E desc[UR6][R2.64], R19 ;  /* 0x0000001302004986 */ /* 0x0001e8000c101906 */
[----:B------:R-:W3:Y:S02]  /*03f0*/  LDG.E R18, desc[UR6][R14.64+0x10] ;  /* 0x000010060e127981 */ /* 0x000ee4000c1e1900 */
[----:B---3--:R-:W-:-:S13]  /*0400*/  ISETP.NE.AND P4, PT, R18, RZ, PT ;  /* 0x000000ff1200720c */ /* 0x008fda0003f85270 */
[----:B-1----:R-:W3:Y:S02]  /*0410*/  @P4 LDG.E R21, desc[UR6][R2.64] ;  /* 0x0000000602154981 */ /* 0x002ee4000c1e1900 */
[----:B---3--:R-:W-:-:S05]  /*0420*/  @P4 VIADD R21, R21, 0x1 ;  /* 0x0000000115154836 */ /* 0x008fca0000000000 */
[----:B------:R1:W-:Y:S04]  /*0430*/  @P4 STG.E desc[UR6][R2.64], R21 ;  /* 0x0000001502004986 */ /* 0x0003e8000c101906 */
[----:B------:R-:W3:Y:S02]  /*0440*/  LDG.E R18, desc[UR6][R14.64+0x14] ;  /* 0x000014060e127981 */ /* 0x000ee4000c1e1900 */
[----:B---3--:R-:W-:-:S13]  /*0450*/  ISETP.NE.AND P4, PT, R18, RZ, PT ;  /* 0x000000ff1200720c */ /* 0x008fda0003f85270 */
[----:B--2---:R-:W2:Y:S02]  /*0460*/  @P4 LDG.E R23, desc[UR6][R2.64] ;  /* 0x0000000602174981 */ /* 0x004ea4000c1e1900 */
[----:B--2---:R-:W-:-:S05]  /*0470*/  @P4 VIADD R23, R23, 0x1 ;  /* 0x0000000117174836 */ /* 0x004fca0000000000 */
[----:B------:R2:W-:Y:S04]  /*0480*/  @P4 STG.E desc[UR6][R2.64], R23 ;  /* 0x0000001702004986 */ /* 0x0005e8000c101906 */
[----:B------:R-:W3:Y:S02]  /*0490*/  LDG.E R18, desc[UR6][R14.64+0x18] ;  /* 0x000018060e127981 */ /* 0x000ee4000c1e1900 */
[----:B---3--:R-:W-:-:S13]  /*04a0*/  ISETP.NE.AND P4, PT, R18, RZ, PT ;  /* 0x000000ff1200720c */ /* 0x008fda0003f85270 */
[----:B0-----:R-:W3:Y:S02]  /*04b0*/  @P4 LDG.E R19, desc[UR6][R2.64] ;  /* 0x0000000602134981 */ /* 0x001ee4000c1e1900 */
[----:B---3--:R-:W-:-:S05]  /*04c0*/  @P4 VIADD R19, R19, 0x1 ;  /* 0x0000000113134836 */ /* 0x008fca0000000000 */
[----:B------:R0:W-:Y:S04]  /*04d0*/  @P4 STG.E desc[UR6][R2.64], R19 ;  /* 0x0000001302004986 */ /* 0x0001e8000c101906 */
[----:B------:R-:W3:Y:S02]  /*04e0*/  LDG.E R18, desc[UR6][R14.64+0x1c] ;  /* 0x00001c060e127981 */ /* 0x000ee4000c1e1900 */
[----:B---3--:R-:W-:-:S13]  /*04f0*/  ISETP.NE.AND P4, PT, R18, RZ, PT ;  /* 0x000000ff1200720c */ /* 0x008fda0003f85270 */
[----:B-1----:R-:W3:Y:S02]  /*0500*/  @P4 LDG.E R21, desc[UR6][R2.64] ;  /* 0x0000000602154981 */ /* 0x002ee4000c1e1900 */
[----:B---3--:R-:W-:-:S05]  /*0510*/  @P4 IADD3 R21, PT, PT, R21, 0x1, RZ ;  /* 0x0000000115154810 */ /* 0x008fca0007ffe0ff */
        /* <DEDUP_REMOVED lines=19> */
[----:B--2---:R-:W-:-:S05]  /*0650*/  @P4 IADD3 R23, PT, PT, R23, 0x1, RZ ;  /* 0x0000000117174810 */ /* 0x004fca0007ffe0ff */
        /* <DEDUP_REMOVED lines=16> */
[----:B------:R-:W2:Y:S01]  /*0760*/  LDG.E R18, desc[UR6][R14.64+0x3c] ;  /* 0x00003c060e127981 */ /* 0x000ea2000c1e1900 */
[----:B------:R-:W-:Y:S01]  /*0770*/  IADD3 R10, PT, PT, R10, 0x10, RZ ;  /* 0x000000100a0a7810 */ /* 0x000fe20007ffe0ff */
[----:B------:R-:W-:Y:S03]  /*0780*/  BSSY.RECONVERGENT B1, `(.L_x_220) ;  /* 0x0000007000017945 */ /* 0x000fe60003800200 */
[----:B------:R-:W-:Y:S02]  /*0790*/  ISETP.NE.AND P5, PT, R10, R7, PT ;  /* 0x000000070a00720c */ /* 0x000fe40003fa5270 */
[----:B--2---:R-:W-:-:S13]  /*07a0*/  ISETP.NE.AND P4, PT, R18, RZ, PT ;  /* 0x000000ff1200720c */ /* 0x004fda0003f85270 */
[----:B0-----:R-:W-:Y:S05]  /*07b0*/  @!P4 BRA `(.L_x_221) ;  /* 0x00000000000cc947 */ /* 0x001fea0003800000 */
[----:B------:R-:W2:Y:S02]  /*07c0*/  LDG.E R15, desc[UR6][R2.64] ;  /* 0x00000006020f7981 */ /* 0x000ea4000c1e1900 */
[----:B--2---:R-:W-:-:S05]  /*07d0*/  VIADD R15, R15, 0x1 ;  /* 0x000000010f0f7836 */ /* 0x004fca0000000000 */
[----:B------:R0:W-:Y:S02]  /*07e0*/  STG.E desc[UR6][R2.64], R15 ;  /* 0x0000000f02007986 */ /* 0x0001e4000c101906 */
.L_x_221:
[----:B------:R-:W-:Y:S05]  /*07f0*/  BSYNC.RECONVERGENT B1 ;  /* 0x0000000000017941 */ /* 0x000fea0003800200 */
.L_x_220:
[----:B------:R-:W-:Y:S05]  /*0800*/  @P5 BRA `(.L_x_222) ;  /* 0xfffffff8009c5947 */ /* 0x000fea000383ffff */
[----:B------:R-:W-:-:S07]  /*0810*/  IMAD.MOV.U32 R10, RZ, RZ, R7 ;  /* 0x000000ffff0a7224 */ /* 0x000fce00078e0007 */
.L_x_219:
[----:B------:R-:W-:-:S13]  /*0820*/  ISETP.NE.AND P4, PT, R16, RZ, PT ;  /* 0x000000ff1000720c */ /* 0x000fda0003f85270 */
[----:B------:R-:W-:Y:S05]  /*0830*/  @!P4 BRA `(.L_x_223) ;  /* 0x0000000400bcc947 */ /* 0x000fea0003800000 */
[----:B------:R-:W-:Y:S05]  /*0840*/  @!P0 BRA `(.L_x_224) ;  /* 0x0000000000bc8947 */ /* 0x000fea0003800000 */
[----:B------:R-:W1:Y:S01]  /*0850*/  LDC.64 R12, c[0x0][0x380] ;  /* 0x0000e000ff0c7b82 */ /* 0x000e620000000a00 */
[----:B0-----:R-:W-:-:S04]  /*0860*/  IMAD R15, R11, R4, R10 ;  /* 0x000000040b0f7224 */ /* 0x001fc800078e020a */
[----:B-1----:R-:W-:-:S05]  /*0870*/  IMAD.WIDE R12, R15, 0x4, R12 ;  /* 0x000000040f0c7825 */ /* 0x002fca00078e020c */
        /* <DEDUP_REMOVED lines=8> */
[----:B--2---:R-:W-:-:S05]  /*0900*/  @P4 IADD3 R19, PT, PT, R19, 0x1, RZ ;  /* 0x0000000113134810 */ /* 0x004fca0007ffe0ff */
        /* <DEDUP_REMOVED lines=21> */
[----:B------:R-:W2:Y:S02]  /*0a60*/  LDG.E R14, desc[UR6][R12.64+0x18] ;  /* 0x000018060c0e7981 */ /* 0x000ea4000c1e1900 */
[----:B--2---:R-:W-:-:S13]  /*0a70*/  ISETP.NE.AND P4, PT, R14, RZ, PT ;  /* 0x000000ff0e00720c */ /* 0x004fda0003f85270 */
[----:B0-----:R-:W2:Y:S02]  /*0a80*/  @P4 LDG.E R15, desc[UR6][R2.64] ;  /* 0x00000006020f4981 */ /* 0x001ea4000c1e1900 */
[----:B--2---:R-:W-:-:S05]  /*0a90*/  @P4 VIADD R15, R15, 0x1 ;  /* 0x000000010f0f4836 */ /* 0x004fca0000000000 */
[----:B------:R1:W-:Y:S04]  /*0aa0*/  @P4 STG.E desc[UR6][R2.64], R15 ;  /* 0x0000000f02004986 */ /* 0x0003e8000c101906 */
[----:B------:R-:W2:Y:S01]  /*0ab0*/  LDG.E R14, desc[UR6][R12.64+0x1c] ;  /* 0x00001c060c0e7981 */ /* 0x000ea2000c1e1900 */
[----:B------:R-:W-:Y:S01]  /*0ac0*/  BSSY.RECONVERGENT B1, `(.L_x_225) ;  /* 0x0000006000017945 */ /* 0x000fe20003800200 */
[----:B--2---:R-:W-:-:S13]  /*0ad0*/  ISETP.NE.AND P4, PT, R14, RZ, PT ;  /* 0x000000ff0e00720c */ /* 0x004fda0003f85270 */
[----:B-1----:R-:W-:Y:S05]  /*0ae0*/  @!P4 BRA `(.L_x_226) ;  /* 0x00000000000cc947 */ /* 0x002fea0003800000 */
[----:B------:R-:W2:Y:S02]  /*0af0*/  LDG.E R13, desc[UR6][R2.64] ;  /* 0x00000006020d7981 */ /* 0x000ea4000c1e1900 */
[----:B--2---:R-:W-:-:S05]  /*0b00*/  VIADD R13, R13, 0x1 ;  /* 0x000000010d0d7836 */ /* 0x004fca0000000000 */
[----:B------:R0:W-:Y:S02]  /*0b10*/  STG.E desc[UR6][R2.64], R13 ;  /* 0x0000000d02007986 */ /* 0x0001e4000c101906 */
.L_x_226:
[----:B------:R-:W-:Y:S05]  /*0b20*/  BSYNC.RECONVERGENT B1 ;  /* 0x0000000000017941 */ /* 0x000fea0003800200 */
.L_x_225:
[----:B------:R-:W-:-:S07]  /*0b30*/  VIADD R10, R10, 0x8 ;  /* 0x000000080a0a7836 */ /* 0x000fce0000000000 */
.L_x_224:
[----:B------:R-:W-:Y:S01]  /*0b40*/  ISETP.NE.AND P4, PT, R17, RZ, PT ;  /* 0x000000ff1100720c */ /* 0x000fe20003f85270 */
[----:B------:R-:W-:-:S12]  /*0b50*/  BSSY.RECONVERGENT B1, `(.L_x_223) ;  /* 0x000003d000017945 */ /* 0x000fd80003800200 */
[----:B------:R-:W-:Y:S05]  /*0b60*/  @!P4 BRA `(.L_x_227) ;  /* 0x0000000000ecc947 */ /* 0x000fea0003800000 */
[----:B------:R-:W-:Y:S05]  /*0b70*/  @!P2 BRA `(.L_x_228) ;  /* 0x00000000006ca947 */ /* 0x000fea0003800000 */
[----:B0-----:R-:W0:Y:S01]  /*0b80*/  LDC.64 R12, c[0x0][0x380] ;  /* 0x0000e000ff0c7b82 */ /* 0x001e220000000a00 */
[----:B------:R-:W-:-:S04]  /*0b90*/  IMAD R15, R11, R4, R10 ;  /* 0x000000040b0f7224 */ /* 0x000fc800078e020a */
[----:B0-----:R-:W-:-:S05]  /*0ba0*/  IMAD.WIDE R12, R15, 0x4, R12 ;  /* 0x000000040f0c7825 */ /* 0x001fca00078e020c */
        /* <DEDUP_REMOVED lines=15> */
[----:B------:R-:W2:Y:S01]  /*0ca0*/  LDG.E R14, desc[UR6][R12.64+0xc] ;  /* 0x00000c060c0e7981 */ /* 0x000ea2000c1e1900 */
[----:B------:R-:W-:Y:S01]  /*0cb0*/  BSSY.RECONVERGENT B2, `(.L_x_229) ;  /* 0x0000006000027945 */ /* 0x000fe20003800200 */
[----:B--2---:R-:W-:-:S13]  /*0cc0*/  ISETP.NE.AND P4, PT, R14, RZ, PT ;  /* 0x000000ff0e00720c */ /* 0x004fda0003f85270 */
[----:B0-----:R-:W-:Y:S05]  /*0cd0*/  @!P4 BRA `(.L_x_230) ;  /* 0x00000000000cc947 */ /* 0x001fea0003800000 */
[----:B------:R-:W2:Y:S02]  /*0ce0*/  LDG.E R13, desc[UR6][R2.64] ;  /* 0x00000006020d7981 */ /* 0x000ea4000c1e1900 */
[----:B--2---:R-:W-:-:S05]  /*0cf0*/  VIADD R13, R13, 0x1 ;  /* 0x000000010d0d7836 */ /* 0x004fca0000000000 */
[----:B------:R0:W-:Y:S02]  /*0d00*/  STG.E desc[UR6][R2.64], R13 ;  /* 0x0000000d02007986 */ /* 0x0001e4000c101906 */
.L_x_230:
[----:B------:R-:W-:Y:S05]  /*0d10*/  BSYNC.RECONVERGENT B2 ;  /* 0x0000000000027941 */ /* 0x000fea0003800200 */
.L_x_229:
[----:B------:R-:W-:-:S07]  /*0d20*/  IADD3 R10, PT, PT, R10, 0x4, RZ ;  /* 0x000000040a0a7810 */ /* 0x000fce0007ffe0ff */
.L_x_228:
[----:B------:R-:W-:-:S13]  /*0d30*/  ISETP.NE.AND P4, PT, R8, RZ, PT ;  /* 0x000000ff0800720c */ /* 0x000fda0003f85270 */
[----:B------:R-:W-:Y:S05]  /*0d40*/  @!P4 BRA `(.L_x_227) ;  /* 0x000000000074c947 */ /* 0x000fea0003800000 */
[----:B0-----:R-:W0:Y:S01]  /*0d50*/  LDC.64 R12, c[0x0][0x380] ;  /* 0x0000e000ff0c7b82 */ /* 0x001e220000000a00 */
[----:B------:R-:W-:-:S04]  /*0d60*/  IMAD R11, R11, R4, R10 ;  /* 0x000000040b0b7224 */ /* 0x000fc800078e020a */
[----:B0-----:R-:W-:-:S05]  /*0d70*/  IMAD.WIDE R10, R11, 0x4, R12 ;  /* 0x000000040b0a7825 */ /* 0x001fca00078e020c */
[----:B------:R-:W2:Y:S01]  /*0d80*/  LDG.E R12, desc[UR6][R10.64] ;  /* 0x000000060a0c7981 */ /* 0x000ea2000c1e1900 */
[----:B------:R-:W-:Y:S01]  /*0d90*/  BSSY.RECONVERGENT B2, `(.L_x_231) ;  /* 0x0000007000027945 */ /* 0x000fe20003800200 */
[----:B------:R-:W-:Y:S02]  /*0da0*/  ISETP.NE.AND P5, PT, R8, 0x1, PT ;  /* 0x000000010800780c */ /* 0x000fe40003fa5270 */
[----:B--2---:R-:W-:-:S13]  /*0db0*/  ISETP.NE.AND P4, PT, R12, RZ, PT ;  /* 0x000000ff0c00720c */ /* 0x004fda0003f85270 */
[----:B------:R-:W-:Y:S05]  /*0dc0*/  @!P4 BRA `(.L_x_232) ;  /* 0x00000000000cc947 */ /* 0x000fea0003800000 */
[----:B------:R-:W2:Y:S02]  /*0dd0*/  LDG.E R13, desc[UR6][R2.64] ;  /* 0x00000006020d7981 */ /* 0x000ea4000c1e1900 */
[----:B--2---:R-:W-:-:S05]  /*0de0*/  VIADD R13, R13, 0x1 ;  /* 0x000000010d0d7836 */ /* 0x004fca0000000000 */
[----:B------:R0:W-:Y:S02]  /*0df0*/  STG.E desc[UR6][R2.64], R13 ;  /* 0x0000000d02007986 */ /* 0x0001e4000c101906 */
.L_x_232:
[----:B------:R-:W-:Y:S05]  /*0e00*/  BSYNC.RECONVERGENT B2 ;  /* 0x0000000000027941 */ /* 0x000fea0003800200 */
.L_x_231:
[----:B------:R-:W-:Y:S05]  /*0e10*/  @!P5 BRA `(.L_x_227) ;  /* 0x000000000040d947 */ /* 0x000fea0003800000 */
[----:B------:R-:W2:Y:S01]  /*0e20*/  LDG.E R12, desc[UR6][R10.64+0x4] ;  /* 0x000004060a0c7981 */ /* 0x000ea2000c1e1900 */
[----:B------:R-:W-:Y:S01]  /*0e30*/  BSSY.RECONVERGENT B2, `(.L_x_233) ;  /* 0x0000007000027945 */ /* 0x000fe20003800200 */
[----:B------:R-:W-:Y:S02]  /*0e40*/  ISETP.NE.AND P5, PT, R8, 0x2, PT ;  /* 0x000000020800780c */ /* 0x000fe40003fa5270 */
[----:B--2---:R-:W-:-:S13]  /*0e50*/  ISETP.NE.AND P4, PT, R12, RZ, PT ;  /* 0x000000ff0c00720c */ /* 0x004fda0003f85270 */
[----:B------:R-:W-:Y:S05]  /*0e60*/  @!P4 BRA `(.L_x_234) ;  /* 0x00000000000cc947 */ /* 0x000fea0003800000 */
[----:B0-----:R-:W2:Y:S02]  /*0e70*/  LDG.E R13, desc[UR6][R2.64] ;  /* 0x00000006020d7981 */ /* 0x001ea4000c1e1900 */
[----:B--2---:R-:W-:-:S05]  /*0e80*/  VIADD R13, R13, 0x1 ;  /* 0x000000010d0d7836 */ /* 0x004fca0000000000 */
[----:B------:R1:W-:Y:S02]  /*0e90*/  STG.E desc[UR6][R2.64], R13 ;  /* 0x0000000d02007986 */ /* 0x0003e4000c101906 */
.L_x_234:
[----:B------:R-:W-:Y:S05]  /*0ea0*/  BSYNC.RECONVERGENT B2 ;  /* 0x0000000000027941 */ /* 0x000fea0003800200 */
.L_x_233:
[----:B------:R-:W-:Y:S05]  /*0eb0*/  @!P5 BRA `(.L_x_227) ;  /* 0x000000000018d947 */ /* 0x000fea0003800000 */
[----:B------:R-:W2:Y:S02]  /*0ec0*/  LDG.E R10, desc[UR6][R10.64+0x8] ;  /* 0x000008060a0a7981 */ /* 0x000ea4000c1e1900 */
[----:B--2---:R-:W-:-:S13]  /*0ed0*/  ISETP.NE.AND P4, PT, R10, RZ, PT ;  /* 0x000000ff0a00720c */ /* 0x004fda0003f85270 */
[----:B------:R-:W-:Y:S05]  /*0ee0*/  @!P4 BRA `(.L_x_227) ;  /* 0x00000000000cc947 */ /* 0x000fea0003800000 */
[----:B------:R-:W2:Y:S02]  /*0ef0*/  LDG.E R11, desc[UR6][R2.64] ;  /* 0x00000006020b7981 */ /* 0x000ea4000c1e1900 */
[----:B--2---:R-:W-:-:S05]  /*0f00*/  VIADD R11, R11, 0x1 ;  /* 0x000000010b0b7836 */ /* 0x004fca0000000000 */
[----:B------:R2:W-:Y:S02]  /*0f10*/  STG.E desc[UR6][R2.64], R11 ;  /* 0x0000000b02007986 */ /* 0x0005e4000c101906 */
.L_x_227:
[----:B------:R-:W-:Y:S05]  /*0f20*/  BSYNC.RECONVERGENT B1 ;  /* 0x0000000000017941 */ /* 0x000fea0003800200 */
.L_x_223:
[----:B------:R-:W-:Y:S05]  /*0f30*/  @!P3 BRA `(.L_x_235) ;  /* 0xfffffff000a0b947 */ /* 0x000fea000383ffff */
.L_x_218:
[----:B------:R-:W-:Y:S05]  /*0f40*/  BSYNC.RECONVERGENT B0 ;  /* 0x0000000000007941 */ /* 0x000fea0003800200 */
.L_x_217:
[----:B012---:R-:W-:Y:S01]  /*0f50*/  IMAD.WIDE R2, R4, 0x4, RZ ;  /* 0x0000000404027825 */ /* 0x007fe200078e02ff */
[----:B------:R-:W-:Y:S02]  /*0f60*/  BAR.SYNC.DEFER_BLOCKING 0x0 ;  /* 0x0000000000007b1d */ /* 0x000fe40000010000 */
[----:B------:R-:W-:-:S04]  /*0f70*/  ISETP.NE.U32.AND P0, PT, R2, RZ, PT ;  /* 0x000000ff0200720c */ /* 0x000fc80003f05070 */
[----:B------:R-:W-:Y:S01]  /*0f80*/  BSSY.RECONVERGENT B0, `(.L_x_236) ;  /* 0x0000052000007945 */ /* 0x000fe20003800200 */
[----:B------:R-:W-:-:S13]  /*0f90*/  ISETP.NE.AND.EX P0, PT, R3, RZ, PT, P0 ;  /* 0x000000ff0300720c */ /* 0x000fda0003f05300 */
[----:B------:R-:W-:Y:S05]  /*0fa0*/  @!P0 BRA `(.L_x_237) ;  /* 0x00000004003c8947 */ /* 0x000fea0003800000 */
[----:B------:R-:W0:Y:S01]  /*0fb0*/  LDC.64 R8, c[0x0][0x390] ;  /* 0x0000e400ff087b82 */ /* 0x000e220000000a00 */
[----:B------:R-:W-:-:S06]  /*0fc0*/  MOV R7, R5 ;  /* 0x0000000500077202 */ /* 0x000fcc0000000f00 */
[----:B------:R1:W5:Y:S01]  /*0fd0*/  LDG.E R7, desc[UR6][R6.64] ;  /* 0x0000000606077981 */ /* 0x000362000c1e1900 */
[----:B------:R-:W-:-:S03]  /*0fe0*/  ISETP.NE.AND P0, PT, R4, 0x1, PT ;  /* 0x000000010400780c */ /* 0x000fc60003f05270 */
[----:B0-----:R1:W-:Y:S10]  /*0ff0*/  STG.E desc[UR6][R8.64], RZ ;  /* 0x000000ff08007986 */ /* 0x0013f4000c101906 */
[----:B------:R-:W-:Y:S05]  /*1000*/  @!P0 BRA `(.L_x_237) ;  /* 0x0000000400248947 */ /* 0x000fea0003800000 */
[----:B-1----:R-:W-:Y:S01]  /*1010*/  IADD3 R8, P2, PT, R2, -0x8, RZ ;  /* 0xfffffff802087810 */ /* 0x002fe20007f5e0ff */
[----:B------:R-:W0:Y:S01]  /*1020*/  LDC R14, c[0x0][0x394] ;  /* 0x0000e500ff0e7b82 */ /* 0x000e220000000800 */
[----:B------:R-:W-:Y:S02]  /*1030*/  BSSY.RECONVERGENT B1, `(.L_x_238) ;  /* 0x0000027000017945 */ /* 0x000fe40003800200 */
[----:B------:R-:W-:Y:S02]  /*1040*/  LOP3.LUT R2, R8, 0xc, RZ, 0xc0, !PT ;  /* 0x0000000c08027812 */ /* 0x000fe400078ec0ff */
[----:B------:R-:W-:Y:S02]  /*1050*/  IADD3.X R9, PT, PT, R3, -0x1, RZ, P2, !PT ;  /* 0xffffffff03097810 */ /* 0x000fe400017fe4ff */
[----:B------:R-:W-:Y:S01]  /*1060*/  ISETP.NE.U32.AND P0, PT, R2, 0xc, PT ;  /* 0x0000000c0200780c */ /* 0x000fe20003f05070 */
[----:B------:R-:W1:Y:S03]  /*1070*/  LDC R12, c[0x0][0x388] ;  /* 0x0000e200ff0c7b82 */ /* 0x000e660000000800 */
[----:B------:R-:W-:-:S05]  /*1080*/  ISETP.NE.AND.EX P0, PT, RZ, RZ, PT, P0 ;  /* 0x000000ffff00720c */ /* 0x000fca0003f05300 */
[----:B------:R-:W2:Y:S08]  /*1090*/  LDC R11, c[0x0][0x38c] ;  /* 0x0000e300ff0b7b82 */ /* 0x000eb00000000800 */
[----:B------:R-:W3:Y:S01]  /*10a0*/  LDC R13, c[0x0][0x390] ;  /* 0x0000e400ff0d7b82 */ /* 0x000ee20000000800 */
[----:B0-----:R-:W-:Y:S01]  /*10b0*/  IMAD.MOV.U32 R16, RZ, RZ, R14 ;  /* 0x000000ffff107224 */ /* 0x001fe200078e000e */
[----:B------:R-:W-:Y:S06]  /*10c0*/  @!P0 BRA `(.L_x_239) ;  /* 0x0000000000748947 */ /* 0x000fec0003800000 */
[----:B------:R-:W-:Y:S01]  /*10d0*/  SHF.R.U64 R18, R8, 0x2, R9 ;  /* 0x0000000208127819 */ /* 0x000fe20000001209 */
[----:B------:R-:W-:Y:S01]  /*10e0*/  HFMA2 R16, -RZ, RZ, 0, 0 ;  /* 0x00000000ff107431 */ /* 0x000fe200000001ff */
[----:B------:R-:W-:Y:S01]  /*10f0*/  BSSY.RECONVERGENT B2, `(.L_x_240) ;  /* 0x0000018000027945 */ /* 0x000fe20003800200 */
[----:B------:R-:W-:Y:S02]  /*1100*/  IMAD.MOV.U32 R15, RZ, RZ, RZ ;  /* 0x000000ffff0f7224 */ /* 0x000fe400078e00ff */
[----:B------:R-:W-:-:S05]  /*1110*/  VIADD R18, R18, 0x1 ;  /* 0x0000000112127836 */ /* 0x000fca0000000000 */
[----:B------:R-:W-:-:S07]  /*1120*/  LOP3.LUT R18, R18, 0x3, RZ, 0xc0, !PT ;  /* 0x0000000312127812 */ /* 0x000fce00078ec0ff */
.L_x_241:
[----:B-1----:R-:W-:Y:S02]  /*1130*/  IMAD.MOV.U32 R2, RZ, RZ, R12 ;  /* 0x000000ffff027224 */ /* 0x002fe400078e000c */
[----:B--2---:R-:W-:-:S05]  /*1140*/  IMAD.MOV.U32 R3, RZ, RZ, R11 ;  /* 0x000000ffff037224 */ /* 0x004fca00078e000b */
[----:B------:R3:W2:Y:S01]  /*1150*/  LDG.E R10, desc[UR6][R2.64+0x4] ;  /* 0x00000406020a7981 */ /* 0x0006a2000c1e1900 */
[----:B------:R-:W-:Y:S02]  /*1160*/  IADD3 R15, P0, PT, R15, 0x1, RZ ;  /* 0x000000010f0f7810 */ /* 0x000fe40007f1e0ff */
[----:B------:R-:W-:Y:S02]  /*1170*/  IADD3 R6, P2, PT, R6, 0x4, RZ ;  /* 0x0000000406067810 */ /* 0x000fe40007f5e0ff */
[----:B------:R-:W-:Y:S01]  /*1180*/  IADD3 R12, P3, PT, R12, 0x4, RZ ;  /* 0x000000040c0c7810 */ /* 0x000fe20007f7e0ff */
[----:B------:R-:W-:Y:S01]  /*1190*/  IMAD.X R16, RZ, RZ, R16, P0 ;  /* 0x000000ffff107224 */ /* 0x000fe200000e0610 */
[----:B------:R-:W-:Y:S01]  /*11a0*/  ISETP.NE.U32.AND P0, PT, R15, R18, PT ;  /* 0x000000120f00720c */ /* 0x000fe20003f05070 */
[----:B------:R-:W-:Y:S01]  /*11b0*/  IMAD.X R5, RZ, RZ, R5, P2 ;  /* 0x000000ffff057224 */ /* 0x000fe200010e0605 */
[----:B------:R-:W-:Y:S01]  /*11c0*/  IADD3.X R11, PT, PT, RZ, R11, RZ, P3, !PT ;  /* 0x0000000bff0b7210 */ /* 0x000fe20001ffe4ff */
[----:B---3--:R-:W-:Y:S01]  /*11d0*/  IMAD.MOV.U32 R2, RZ, RZ, R13 ;  /* 0x000000ffff027224 */ /* 0x008fe200078e000d */
[----:B------:R-:W-:-:S02]  /*11e0*/  MOV R3, R14 ;  /* 0x0000000e00037202 */ /* 0x000fc40000000f00 */
[----:B------:R-:W-:-:S03]  /*11f0*/  ISETP.NE.AND.EX P0, PT, R16, RZ, PT, P0 ;  /* 0x000000ff1000720c */ /* 0x000fc60003f05300 */
[----:B-----5:R2:W-:Y:S02]  /*1200*/  STG.E desc[UR6][R2.64+0x4], R7 ;  /* 0x0000040702007986 */ /* 0x0205e4000c101906 */
[----:B--2---:R-:W-:Y:S01]  /*1210*/  IMAD.IADD R7, R10, 0x1, R7 ;  /* 0x000000010a077824 */ /* 0x004fe200078e0207 */
[----:B------:R-:W-:-:S05]  /*1220*/  IADD3 R10, P4, PT, R13, 0x4, RZ ;  /* 0x000000040d0a7810 */ /* 0x000fca0007f9e0ff */
[----:B------:R-:W-:Y:S02]  /*1230*/  IMAD.X R2, RZ, RZ, R14, P4 ;  /* 0x000000ffff027224 */ /* 0x000fe400020e060e */
[----:B------:R-:W-:Y:S02]  /*1240*/  IMAD.MOV.U32 R13, RZ, RZ, R10 ;  /* 0x000000ffff0d7224 */ /* 0x000fe400078e000a */
[----:B------:R-:W-:Y:S01]  /*1250*/  IMAD.MOV.U32 R14, RZ, RZ, R2 ;  /* 0x000000ffff0e7224 */ /* 0x000fe200078e0002 */
[----:B------:R-:W-:Y:S06]  /*1260*/  @P0 BRA `(.L_x_241) ;  /* 0xfffffffc00b00947 */ /* 0x000fec000383ffff */
[----:B------:R-:W-:Y:S05]  /*1270*/  BSYNC.RECONVERGENT B2 ;  /* 0x0000000000027941 */ /* 0x000fea0003800200 */
.L_x_240:
[----:B------:R-:W-:Y:S01]  /*1280*/  MOV R13, R10 ;  /* 0x0000000a000d7202 */ /* 0x000fe20000000f00 */
[----:B------:R-:W-:-:S07]  /*1290*/  IMAD.MOV.U32 R16, RZ, RZ, R2 ;  /* 0x000000ffff107224 */ /* 0x000fce00078e0002 */
.L_x_239:
[----:B------:R-:W-:Y:S05]  /*12a0*/  BSYNC.RECONVERGENT B1 ;  /* 0x0000000000017941 */ /* 0x000fea0003800200 */
.L_x_238:
[----:B------:R-:W-:-:S04]  /*12b0*/  ISETP.GE.U32.AND P0, PT, R8, 0xc, PT ;  /* 0x0000000c0800780c */ /* 0x000fc80003f06070 */
[----:B------:R-:W-:-:S13]  /*12c0*/  ISETP.GE.U32.AND.EX P0, PT, R9, RZ, PT, P0 ;  /* 0x000000ff0900720c */ /* 0x000fda0003f06100 */
[----:B------:R-:W-:Y:S05]  /*12d0*/  @!P0 BRA `(.L_x_237) ;  /* 0x0000000000708947 */ /* 0x000fea0003800000 */
[----:B------:R-:W0:Y:S02]  /*12e0*/  LDC.64 R8, c[0x0][0x388] ;  /* 0x0000e200ff087b82 */ /* 0x000e240000000a00 */
[----:B0-----:R-:W-:-:S07]  /*12f0*/  IMAD.WIDE R8, R4, 0x4, R8 ;  /* 0x0000000404087825 */ /* 0x001fce00078e0208 */
.L_x_242:
[----:B-1----:R-:W-:-:S05]  /*1300*/  IMAD.MOV.U32 R10, RZ, RZ, R12 ;  /* 0x000000ffff0a7224 */ /* 0x002fca00078e000c */
[----:B--2---:R-:W2:Y:S01]  /*1310*/  LDG.E R12, desc[UR6][R10.64+0x4] ;  /* 0x000004060a0c7981 */ /* 0x004ea2000c1e1900 */
[----:B---34-:R-:W-:Y:S01]  /*1320*/  IMAD.MOV.U32 R2, RZ, RZ, R13 ;  /* 0x000000ffff027224 */ /* 0x018fe200078e000d */
[----:B------:R-:W-:-:S05]  /*1330*/  MOV R3, R16 ;  /* 0x0000001000037202 */ /* 0x000fca0000000f00 */
[----:B-----5:R-:W-:Y:S04]  /*1340*/  STG.E desc[UR6][R2.64+0x4], R7 ;  /* 0x0000040702007986 */ /* 0x020fe8000c101906 */
[----:B------:R-:W3:Y:S01]  /*1350*/  LDG.E R14, desc[UR6][R10.64+0x8] ;  /* 0x000008060a0e7981 */ /* 0x000ee2000c1e1900 */
[----:B--2---:R-:W-:-:S05]  /*1360*/  IMAD.IADD R13, R12, 0x1, R7 ;  /* 0x000000010c0d7824 */ /* 0x004fca00078e0207 */
[----:B------:R0:W-:Y:S04]  /*1370*/  STG.E desc[UR6][R2.64+0x8], R13 ;  /* 0x0000080d02007986 */ /* 0x0001e8000c101906 */
[----:B------:R-:W2:Y:S01]  /*1380*/  LDG.E R12, desc[UR6][R10.64+0xc] ;  /* 0x00000c060a0c7981 */ /* 0x000ea2000c1e1900 */
[----:B---3--:R-:W-:-:S05]  /*1390*/  IMAD.IADD R15, R13, 0x1, R14 ;  /* 0x000000010d0f7824 */ /* 0x008fca00078e020e */
[----:B------:R4:W-:Y:S04]  /*13a0*/  STG.E desc[UR6][R2.64+0xc], R15 ;  /* 0x00000c0f02007986 */ /* 0x0009e8000c101906 */
[----:B------:R1:W3:Y:S01]  /*13b0*/  LDG.E R14, desc[UR6][R10.64+0x10] ;  /* 0x000010060a0e7981 */ /* 0x0002e2000c1e1900 */
[----:B------:R-:W-:Y:S02]  /*13c0*/  IADD3 R19, P2, PT, R6, 0x14, RZ ;  /* 0x0000001406137810 */ /* 0x000fe40007f5e0ff */
[----:B0-----:R-:W-:Y:S02]  /*13d0*/  IADD3 R13, P4, PT, R2, 0x10, RZ ;  /* 0x00000010020d7810 */ /* 0x001fe40007f9e0ff */
[----:B------:R-:W-:Y:S02]  /*13e0*/  ISETP.NE.U32.AND P0, PT, R19, R8, PT ;  /* 0x000000081300720c */ /* 0x000fe40003f05070 */
[----:B------:R-:W-:Y:S01]  /*13f0*/  IADD3.X R7, PT, PT, RZ, R5, RZ, P2, !PT ;  /* 0x00000005ff077210 */ /* 0x000fe200017fe4ff */
[----:B------:R-:W-:Y:S01]  /*1400*/  IMAD.X R16, RZ, RZ, R3, P4 ;  /* 0x000000ffff107224 */ /* 0x000fe200020e0603 */
[----:B------:R-:W-:-:S02]  /*1410*/  IADD3 R6, P2, PT, R6, 0x10, RZ ;  /* 0x0000001006067810 */ /* 0x000fc40007f5e0ff */
[----:B------:R-:W-:-:S03]  /*1420*/  ISETP.NE.AND.EX P0, PT, R7, R9, PT, P0 ;  /* 0x000000090700720c */ /* 0x000fc60003f05300 */
[----:B------:R-:W-:Y:S02]  /*1430*/  IMAD.X R5, RZ, RZ, R5, P2 ;  /* 0x000000ffff057224 */ /* 0x000fe400010e0605 */
[----:B--2---:R-:W-:Y:S01]  /*1440*/  IMAD.IADD R17, R15, 0x1, R12 ;  /* 0x000000010f117824 */ /* 0x004fe200078e020c */
[----:B------:R-:W-:-:S04]  /*1450*/  IADD3 R12, P3, PT, R10, 0x10, RZ ;  /* 0x000000100a0c7810 */ /* 0x000fc80007f7e0ff */
[----:B------:R4:W-:Y:S01]  /*1460*/  STG.E desc[UR6][R2.64+0x10], R17 ;  /* 0x0000101102007986 */ /* 0x0009e2000c101906 */
[----:B-1----:R-:W-:Y:S01]  /*1470*/  IMAD.X R11, RZ, RZ, R11, P3 ;  /* 0x000000ffff0b7224 */ /* 0x002fe200018e060b */
[----:B---3--:R-:W-:Y:S01]  /*1480*/  IADD3 R7, PT, PT, R17, R14, RZ ;  /* 0x0000000e11077210 */ /* 0x008fe20007ffe0ff */
[----:B------:R-:W-:Y:S06]  /*1490*/  @P0 BRA `(.L_x_242) ;  /* 0xfffffffc00980947 */ /* 0x000fec000383ffff */
.L_x_237:
[----:B------:R-:W-:Y:S05]  /*14a0*/  BSYNC.RECONVERGENT B0 ;  /* 0x0000000000007941 */ /* 0x000fea0003800200 */
.L_x_236:
[----:B------:R-:W-:Y:S05]  /*14b0*/  @P1 EXIT ;  /* 0x000000000000194d */ /* 0x000fea0003800000 */
[C---:B------:R-:W-:Y:S01]  /*14c0*/  LOP3.LUT R14, R4.reuse, 0x7, RZ, 0xc0, !PT ;  /* 0x00000007040e7812 */ /* 0x040fe200078ec0ff */
[----:B------:R-:W0:Y:S01]  /*14d0*/  LDCU UR8, c[0x0][0x398] ;  /* 0x00007300ff0877ac */ /* 0x000e220008000800 */
[C---:B----4-:R-:W-:Y:S02]  /*14e0*/  LOP3.LUT R15, R4.reuse, 0x3, RZ, 0xc0, !PT ;  /* 0x00000003040f7812 */ /* 0x050fe400078ec0ff */
[----:B------:R-:W-:Y:S01]  /*14f0*/  LOP3.LUT R4, R4, 0x7ffffff8, RZ, 0xc0, !PT ;  /* 0x7ffffff804047812 */ /* 0x000fe200078ec0ff */
[----:B------:R-:W-:-:S05]  /*1500*/  VIADD R2, R14, 0xffffffff ;  /* 0xffffffff0e027836 */ /* 0x000fca0000000000 */
[----:B------:R-:W-:-:S13]  /*1510*/  ISETP.GE.U32.AND P0, PT, R2, 0x3, PT ;  /* 0x000000030200780c */ /* 0x000fda0003f06070 */
.L_x_252:
[----:B----4-:R-:W4:Y:S01]  /*1520*/  LDC.64 R2, c[0x0][0x390] ;  /* 0x0000e400ff027b82 */ /* 0x010f220000000a00 */
[----:B0-----:R-:W0:Y:S01]  /*1530*/  LDCU UR5, c[0x0][0x398] ;  /* 0x00007300ff0577ac */ /* 0x001e220008000800 */
[----:B----4-:R-:W-:-:S05]  /*1540*/  IMAD.WIDE R2, R0, 0x4, R2 ;  /* 0x0000000400027825 */ /* 0x010fca00078e0202 */
[----:B-----5:R4:W5:Y:S01]  /*1550*/  LDG.E R5, desc[UR6][R2.64] ;  /* 0x0000000602057981 */ /* 0x020962000c1e1900 */
[----:B0-----:R-:W-:Y:S02]  /*1560*/  IMAD.U32 R10, RZ, RZ, UR5 ;  /* 0x00000005ff0a7e24 */ /* 0x001fe4000f8e00ff */
[----:B-1----:R-:W-:Y:S01]  /*1570*/  IMAD.MOV.U32 R9, RZ, RZ, R0 ;  /* 0x000000ffff097224 */ /* 0x002fe200078e0000 */
[----:B------:R-:W-:Y:S01]  /*1580*/  IADD3 R0, PT, PT, R0, UR4, RZ ;  /* 0x0000000400007c10 */ /* 0x000fe2000fffe0ff */
[----:B------:R-:W-:Y:S01]  /*1590*/  IMAD.MOV.U32 R6, RZ, RZ, RZ ;  /* 0x000000ffff067224 */ /* 0x000fe200078e00ff */
[----:B------:R-:W-:Y:S01]  /*15a0*/  ISETP.GE.U32.AND P2, PT, R10, 0x8, PT ;  /* 0x000000080a00780c */ /* 0x000fe20003f46070 */
[----:B------:R-:W-:Y:S01]  /*15b0*/  IMAD.MOV.U32 R8, RZ, RZ, RZ ;  /* 0x000000ffff087224 */ /* 0x000fe200078e00ff */
[----:B------:R-:W-:-:S11]  /*15c0*/  ISETP.GE.AND P1, PT, R0, R10, PT ;  /* 0x0000000a0000720c */ /* 0x000fd60003f26270 */
[----:B--2-4-:R-:W-:Y:S05]  /*15d0*/  @!P2 BRA `(.L_x_243) ;  /* 0x00000004002ca947 */ /* 0x014fea0003800000 */
[----:B------:R-:W0:Y:S01]  /*15e0*/  LDC.64 R2, c[0x0][0x380] ;  /* 0x0000e000ff027b82 */ /* 0x000e220000000a00 */
[----:B------:R-:W-:Y:S01]  /*15f0*/  HFMA2 R8, -RZ, RZ, 0, 0 ;  /* 0x00000000ff087431 */ /* 0x000fe200000001ff */
[----:B------:R-:W-:Y:S01]  /*1600*/  BSSY.RECONVERGENT B0, `(.L_x_244) ;  /* 0x0000047000007945 */ /* 0x000fe20003800200 */
[----:B--2---:R-:W-:-:S07]  /*1610*/  IMAD.MOV.U32 R11, RZ, RZ, RZ ;  /* 0x000000ffff0b7224 */ /* 0x004fce00078e00ff */
.L_x_245:
[----:B------:R-:W-:-:S04]  /*1620*/  IMAD.U32 R10, RZ, RZ, UR8 ;  /* 0x00000008ff0a7e24 */ /* 0x000fc8000f8e00ff */
[----:B------:R-:W-:-:S04]  /*1630*/  IMAD R7, R9, R10, R11 ;  /* 0x0000000a09077224 */ /* 0x000fc800078e020b */
[----:B0-----:R-:W-:-:S05]  /*1640*/  IMAD.WIDE R6, R7, 0x4, R2 ;  /* 0x0000000407067825 */ /* 0x001fca00078e0202 */
[----:B--2---:R-:W2:Y:S02]  /*1650*/  LDG.E R12, desc[UR6][R6.64] ;  /* 0x00000006060c7981 */ /* 0x004ea4000c1e1900 */
[----:B--2---:R-:W-:-:S13]  /*1660*/  ISETP.NE.AND P2, PT, R12, RZ, PT ;  /* 0x000000ff0c00720c */ /* 0x004fda0003f45270 */
[----:B---3--:R-:W0:Y:S01]  /*1670*/  @P2 LDC.64 R12, c[0x0][0x3a0] ;  /* 0x0000e800ff0c2b82 */ /* 0x008e220000000a00 */
[----:B-----5:R-:W-:-:S04]  /*1680*/  @P2 IMAD.IADD R17, R5, 0x1, R8 ;  /* 0x0000000105112824 */ /* 0x020fc800078e0208 */
[----:B0-----:R-:W-:-:S05]  /*1690*/  @P2 IMAD.WIDE R12, R17, 0x4, R12 ;  /* 0x00000004110c2825 */ /* 0x001fca00078e020c */
[----:B------:R0:W-:Y:S04]  /*16a0*/  @P2 STG.E desc[UR6][R12.64], R11 ;  /* 0x0000000b0c002986 */ /* 0x0001e8000c101906 */
[----:B------:R-:W2:Y:S01]  /*16b0*/  LDG.E R16, desc[UR6][R6.64+0x4] ;  /* 0x0000040606107981 */ /* 0x000ea2000c1e1900 */
[----:B------:R-:W-:Y:S01]  /*16c0*/  @P2 VIADD R8, R8, 0x1 ;  /* 0x0000000108082836 */ /* 0x000fe20000000000 */
[----:B--2---:R-:W-:-:S13]  /*16d0*/  ISETP.NE.AND P3, PT, R16, RZ, PT ;  /* 0x000000ff1000720c */ /* 0x004fda0003f65270 */
[----:B------:R-:W1:Y:S01]  /*16e0*/  @P3 LDC.64 R16, c[0x0][0x3a0] ;  /* 0x0000e800ff103b82 */ /* 0x000e620000000a00 */
[----:B------:R-:W-:Y:S01]  /*16f0*/  @P3 IADD3 R21, PT, PT, R5, R8, RZ ;  /* 0x0000000805153210 */ /* 0x000fe20007ffe0ff */
[----:B------:R-:W-:-:S04]  /*1700*/  @P3 VIADD R19, R11, 0x1 ;  /* 0x000000010b133836 */ /* 0x000fc80000000000 */
[----:B-1----:R-:W-:-:S05]  /*1710*/  @P3 IMAD.WIDE R16, R21, 0x4, R16 ;  /* 0x0000000415103825 */ /* 0x002fca00078e0210 */
[----:B------:R1:W-:Y:S04]  /*1720*/  @P3 STG.E desc[UR6][R16.64], R19 ;  /* 0x0000001310003986 */ /* 0x0003e8000c101906 */
[----:B------:R-:W2:Y:S01]  /*1730*/  LDG.E R18, desc[UR6][R6.64+0x8] ;  /* 0x0000080606127981 */ /* 0x000ea2000c1e1900 */
[----:B------:R-:W-:Y:S01]  /*1740*/  @P3 VIADD R8, R8, 0x1 ;  /* 0x0000000108083836 */ /* 0x000fe20000000000 */
[----:B--2---:R-:W-:-:S13]  /*1750*/  ISETP.NE.AND P2, PT, R18, RZ, PT ;  /* 0x000000ff1200720c */ /* 0x004fda0003f45270 */
[----:B0-----:R-:W0:Y:S01]  /*1760*/  @P2 LDC.64 R12, c[0x0][0x3a0] ;  /* 0x0000e800ff0c2b82 */ /* 0x001e220000000a00 */
[----:B------:R-:W-:Y:S01]  /*1770*/  @P2 IMAD.IADD R23, R5, 0x1, R8 ;  /* 0x0000000105172824 */ /* 0x000fe200078e0208 */
[----:B------:R-:W-:-:S03]  /*1780*/  @P2 IADD3 R21, PT, PT, R11, 0x2, RZ ;  /* 0x000000020b152810 */ /* 0x000fc60007ffe0ff */
[----:B0-----:R-:W-:-:S05]  /*1790*/  @P2 IMAD.WIDE R12, R23, 0x4, R12 ;  /* 0x00000004170c2825 */ /* 0x001fca00078e020c */
[----:B------:R0:W-:Y:S04]  /*17a0*/  @P2 STG.E desc[UR6][R12.64], R21 ;  /* 0x000000150c002986 */ /* 0x0001e8000c101906 */
[----:B------:R-:W2:Y:S01]  /*17b0*/  LDG.E R18, desc[UR6][R6.64+0xc] ;  /* 0x00000c0606127981 */ /* 0x000ea2000c1e1900 */
[----:B------:R-:W-:Y:S01]  /*17c0*/  @P2 VIADD R8, R8, 0x1 ;  /* 0x0000000108082836 */ /* 0x000fe20000000000 */
[----:B--2---:R-:W-:-:S13]  /*17d0*/  ISETP.NE.AND P3, PT, R18, RZ, PT ;  /* 0x000000ff1200720c */ /* 0x004fda0003f65270 */
[----:B-1----:R-:W1:Y:S01]  /*17e0*/  @P3 LDC.64 R16, c[0x0][0x3a0] ;  /* 0x0000e800ff103b82 */ /* 0x002e620000000a00 */
[----:B------:R-:W-:Y:S01]  /*17f0*/  @P3 IMAD.IADD R23, R5, 0x1, R8 ;  /* 0x0000000105173824 */ /* 0x000fe200078e0208 */
[----:B------:R-:W-:-:S03]  /*1800*/  @P3 IADD3 R19, PT, PT, R11, 0x3, RZ ;  /* 0x000000030b133810 */ /* 0x000fc60007ffe0ff */
        /* <DEDUP_REMOVED lines=26> */
[----:B------:R-:W3:Y:S01]  /*19b0*/  LDG.E R18, desc[UR6][R6.64+0x1c] ;  /* 0x00001c0606127981 */ /* 0x000ee2000c1e1900 */
[----:B------:R-:W-:Y:S01]  /*19c0*/  @P2 VIADD R8, R8, 0x1 ;  /* 0x0000000108082836 */ /* 0x000fe20000000000 */
[----:B---3--:R-:W-:-:S13]  /*19d0*/  ISETP.NE.AND P3, PT, R18, RZ, PT ;  /* 0x000000ff1200720c */ /* 0x008fda0003f65270 */
[----:B-1----:R-:W0:Y:S01]  /*19e0*/  @P3 LDC.64 R16, c[0x0][0x3a0] ;  /* 0x0000e800ff103b82 */ /* 0x002e220000000a00 */
[----:B------:R-:W-:Y:S01]  /*19f0*/  @P3 IMAD.IADD R23, R5, 0x1, R8 ;  /* 0x0000000105173824 */ /* 0x000fe200078e0208 */
[C---:B------:R-:W-:Y:S01]  /*1a00*/  @P3 IADD3 R19, PT, PT, R11.reuse, 0x7, RZ ;  /* 0x000000070b133810 */ /* 0x040fe20007ffe0ff */
[----:B------:R-:W-:Y:S02]  /*1a10*/  VIADD R11, R11, 0x8 ;  /* 0x000000080b0b7836 */ /* 0x000fe40000000000 */
[----:B------:R-:W-:-:S03]  /*1a20*/  @P3 VIADD R8, R8, 0x1 ;  /* 0x0000000108083836 */ /* 0x000fc60000000000 */
[----:B------:R-:W-:Y:S01]  /*1a30*/  ISETP.NE.AND P2, PT, R11, R4, PT ;  /* 0x000000040b00720c */ /* 0x000fe20003f45270 */
[----:B0-----:R-:W-:-:S05]  /*1a40*/  @P3 IMAD.WIDE R16, R23, 0x4, R16 ;  /* 0x0000000417103825 */ /* 0x001fca00078e0210 */
[----:B------:R2:W-:Y:S07]  /*1a50*/  @P3 STG.E desc[UR6][R16.64], R19 ;  /* 0x0000001310003986 */ /* 0x0005ee000c101906 */
[----:B------:R-:W-:Y:S05]  /*1a60*/  @P2 BRA `(.L_x_245) ;  /* 0xfffffff800ec2947 */ /* 0x000fea000383ffff */
[----:B------:R-:W-:Y:S05]  /*1a70*/  BSYNC.RECONVERGENT B0 ;  /* 0x0000000000007941 */ /* 0x000fea0003800200 */
.L_x_244:
[----:B------:R-:W-:-:S07]  /*1a80*/  MOV R6, R4 ;  /* 0x0000000400067202 */ /* 0x000fce0000000f00 */
.L_x_243:
[----:B------:R-:W-:Y:S01]  /*1a90*/  ISETP.NE.AND P2, PT, R14, RZ, PT ;  /* 0x000000ff0e00720c */ /* 0x000fe20003f45270 */
[----:B------:R-:W-:-:S12]  /*1aa0*/  BSSY.RECONVERGENT B0, `(.L_x_246) ;  /* 0x000004c000007945 */ /* 0x000fd80003800200 */
[----:B------:R-:W-:Y:S05]  /*1ab0*/  @!P2 BRA `(.L_x_247) ;  /* 0x000000040028a947 */ /* 0x000fea0003800000 */
[----:B------:R-:W-:Y:S01]  /*1ac0*/  BSSY.RECONVERGENT B1, `(.L_x_248) ;  /* 0x0000026000017945 */ /* 0x000fe20003800200 */
[----:B------:R-:W-:-:S03]  /*1ad0*/  ISETP.NE.AND P2, PT, R15, RZ, PT ;  /* 0x000000ff0f00720c */ /* 0x000fc60003f45270 */
[----:B------:R-:W-:Y:S10]  /*1ae0*/  @!P0 BRA `(.L_x_249) ;  /* 0x00000000008c8947 */ /* 0x000ff40003800000 */
[----:B------:R-:W0:Y:S01]  /*1af0*/  LDC.64 R2, c[0x0][0x380] ;  /* 0x0000e000ff027b82 */ /* 0x000e220000000a00 */
[----:B------:R-:W-:-:S04]  /*1b00*/  IMAD R7, R9, R10, R6 ;  /* 0x0000000a09077224 */ /* 0x000fc800078e0206 */
[----:B0-----:R-:W-:-:S05]  /*1b10*/  IMAD.WIDE R2, R7, 0x4, R2 ;  /* 0x0000000407027825 */ /* 0x001fca00078e0202 */
[----:B------:R-:W4:Y:S02]  /*1b20*/  LDG.E R7, desc[UR6][R2.64] ;  /* 0x0000000602077981 */ /* 0x000f24000c1e1900 */
[----:B----4-:R-:W-:-:S13]  /*1b30*/  ISETP.NE.AND P3, PT, R7, RZ, PT ;  /* 0x000000ff0700720c */ /* 0x010fda0003f65270 */
[----:B--23--:R-:W0:Y:S01]  /*1b40*/  @P3 LDC.64 R12, c[0x0][0x3a0] ;  /* 0x0000e800ff0c3b82 */ /* 0x00ce220000000a00 */
        /* <DEDUP_REMOVED lines=15> */
[----:B------:R-:W-:Y:S01]  /*1c40*/  @P3 IADD3 R19, PT, PT, R5, R8, RZ ;  /* 0x0000000805133210 */ /* 0x000fe20007ffe0ff */
[----:B------:R-:W-:-:S04]  /*1c50*/  @P3 VIADD R11, R6, 0x2 ;  /* 0x00000002060b3836 */ /* 0x000fc80000000000 */
[----:B0-----:R-:W-:-:S05]  /*1c60*/  @P3 IMAD.WIDE R12, R19, 0x4, R12 ;  /* 0x00000004130c3825 */ /* 0x001fca00078e020c */
[----:B------:R0:W-:Y:S04]  /*1c70*/  @P3 STG.E desc[UR6][R12.64], R11 ;  /* 0x0000000b0c003986 */ /* 0x0001e8000c101906 */
[----:B------:R-:W2:Y:S01]  /*1c80*/  LDG.E R18, desc[UR6][R2.64+0xc] ;  /* 0x00000c0602127981 */ /* 0x000ea2000c1e1900 */
[----:B------:R-:W-:Y:S01]  /*1c90*/  @P3 VIADD R8, R8, 0x1 ;  /* 0x0000000108083836 */ /* 0x000fe20000000000 */
[----:B--2---:R-:W-:-:S13]  /*1ca0*/  ISETP.NE.AND P4, PT, R18, RZ, PT ;  /* 0x000000ff1200720c */ /* 0x004fda0003f85270 */
[----:B-1----:R-:W1:Y:S01]  /*1cb0*/  @P4 LDC.64 R16, c[0x0][0x3a0] ;  /* 0x0000e800ff104b82 */ /* 0x002e620000000a00 */
[----:B------:R-:W-:Y:S01]  /*1cc0*/  @P4 IADD3 R19, PT, PT, R5, R8, RZ ;  /* 0x0000000805134210 */ /* 0x000fe20007ffe0ff */
[C---:B------:R-:W-:Y:S01]  /*1cd0*/  @P4 VIADD R7, R6.reuse, 0x3 ;  /* 0x0000000306074836 */ /* 0x040fe20000000000 */
[----:B------:R-:W-:Y:S01]  /*1ce0*/  IADD3 R6, PT, PT, R6, 0x4, RZ ;  /* 0x0000000406067810 */ /* 0x000fe20007ffe0ff */
[----:B------:R-:W-:Y:S02]  /*1cf0*/  @P4 VIADD R8, R8, 0x1 ;  /* 0x0000000108084836 */ /* 0x000fe40000000000 */
[----:B-1----:R-:W-:-:S05]  /*1d00*/  @P4 IMAD.WIDE R16, R19, 0x4, R16 ;  /* 0x0000000413104825 */ /* 0x002fca00078e0210 */
[----:B------:R0:W-:Y:S02]  /*1d10*/  @P4 STG.E desc[UR6][R16.64], R7 ;  /* 0x0000000710004986 */ /* 0x0001e4000c101906 */
.L_x_249:
[----:B------:R-:W-:Y:S05]  /*1d20*/  BSYNC.RECONVERGENT B1 ;  /* 0x0000000000017941 */ /* 0x000fea0003800200 */
.L_x_248:
[----:B------:R-:W-:Y:S05]  /*1d30*/  @!P2 BRA `(.L_x_247) ;  /* 0x000000000088a947 */ /* 0x000fea0003800000 */
[----:B------:R-:W-:Y:S01]  /*1d40*/  ISETP.NE.AND P2, PT, R15, 0x1, PT ;  /* 0x000000010f00780c */ /* 0x000fe20003f45270 */
[----:B------:R-:W-:Y:S01]  /*1d50*/  BSSY.RECONVERGENT B1, `(.L_x_250) ;  /* 0x0000016000017945 */ /* 0x000fe20003800200 */
[----:B------:R-:W-:-:S11]  /*1d60*/  LOP3.LUT P4, RZ, R10, 0x1, RZ, 0xc0, !PT ;  /* 0x000000010aff7812 */ /* 0x000fd6000788c0ff */
[----:B------:R-:W-:Y:S05]  /*1d70*/  @!P2 BRA `(.L_x_251) ;  /* 0x00000000004ca947 */ /* 0x000fea0003800000 */
[----:B------:R-:W1:Y:S01]  /*1d80*/  LDC.64 R2, c[0x0][0x380] ;  /* 0x0000e000ff027b82 */ /* 0x000e620000000a00 */
[----:B0-----:R-:W-:-:S04]  /*1d90*/  IMAD R7, R9, R10, R6 ;  /* 0x0000000a09077224 */ /* 0x001fc800078e0206 */
[----:B-1----:R-:W-:-:S05]  /*1da0*/  IMAD.WIDE R2, R7, 0x4, R2 ;  /* 0x0000000407027825 */ /* 0x002fca00078e0202 */
        /* <DEDUP_REMOVED lines=11> */
[C---:B------:R-:W-:Y:S01]  /*1e60*/  @P3 VIADD R7, R6.reuse, 0x1 ;  /* 0x0000000106073836 */ /* 0x040fe20000000000 */
[----:B0-----:R-:W-:Y:S01]  /*1e70*/  IADD3 R6, PT, PT, R6, 0x2, RZ ;  /* 0x0000000206067810 */ /* 0x001fe20007ffe0ff */
[----:B------:R-:W-:Y:S02]  /*1e80*/  @P3 VIADD R8, R8, 0x1 ;  /* 0x0000000108083836 */ /* 0x000fe40000000000 */
[----:B-1----:R-:W-:-:S05]  /*1e90*/  @P3 IMAD.WIDE R16, R11, 0x4, R16 ;  /* 0x000000040b103825 */ /* 0x002fca00078e0210 */
[----:B------:R1:W-:Y:S02]  /*1ea0*/  @P3 STG.E desc[UR6][R16.64], R7 ;  /* 0x0000000710003986 */ /* 0x0003e4000c101906 */
.L_x_251:
[----:B------:R-:W-:Y:S05]  /*1eb0*/  BSYNC.RECONVERGENT B1 ;  /* 0x0000000000017941 */ /* 0x000fea0003800200 */
.L_x_250:
[----:B------:R-:W-:Y:S05]  /*1ec0*/  @!P4 BRA `(.L_x_247) ;  /* 0x000000000024c947 */ /* 0x000fea0003800000 */
[----:B------:R-:W4:Y:S01]  /*1ed0*/  LDC.64 R2, c[0x0][0x380] ;  /* 0x0000e000ff027b82 */ /* 0x000f220000000a00 */
[----:B01----:R-:W-:-:S04]  /*1ee0*/  IMAD R7, R9, R10, R6 ;  /* 0x0000000a09077224 */ /* 0x003fc800078e0206 */
[----:B----4-:R-:W-:-:S06]  /*1ef0*/  IMAD.WIDE R2, R7, 0x4, R2 ;  /* 0x0000000407027825 */ /* 0x010fcc00078e0202 */
[----:B------:R-:W4:Y:S02]  /*1f00*/  LDG.E R2, desc[UR6][R2.64] ;  /* 0x0000000602027981 */ /* 0x000f24000c1e1900 */
[----:B----4-:R-:W-:-:S13]  /*1f10*/  ISETP.NE.AND P2, PT, R2, RZ, PT ;  /* 0x000000ff0200720c */ /* 0x010fda0003f45270 */
[----:B--2---:R-:W0:Y:S01]  /*1f20*/  @P2 LDC.64 R10, c[0x0][0x3a0] ;  /* 0x0000e800ff0a2b82 */ /* 0x004e220000000a00 */
[----:B-----5:R-:W-:-:S04]  /*1f30*/  @P2 IMAD.IADD R9, R5, 0x1, R8 ;  /* 0x0000000105092824 */ /* 0x020fc800078e0208 */
[----:B0-----:R-:W-:-:S05]  /*1f40*/  @P2 IMAD.WIDE R8, R9, 0x4, R10 ;  /* 0x0000000409082825 */ /* 0x001fca00078e020a */
[----:B------:R4:W-:Y:S02]  /*1f50*/  @P2 STG.E desc[UR6][R8.64], R6 ;  /* 0x0000000608002986 */ /* 0x0009e4000c101906 */
.L_x_247:
[----:B------:R-:W-:Y:S05]  /*1f60*/  BSYNC.RECONVERGENT B0 ;  /* 0x0000000000007941 */ /* 0x000fea0003800200 */
.L_x_246:
[----:B------:R-:W-:Y:S05]  /*1f70*/  @!P1 BRA `(.L_x_252) ;  /* 0xfffffff400689947 */ /* 0x000fea000383ffff */
[----:B------:R-:W-:Y:S05]  /*1f80*/  EXIT ;  /* 0x000000000000794d */ /* 0x000fea0003800000 */
.L_x_253:
        /* <DEDUP_REMOVED lines=15> */
.L_x_265:


//--------------------- .text._Z9CopyGraphPiS_i   --------------------------
	.section	.text._Z9CopyGraphPiS_i,"ax",@progbits
	.align	128
        .global         _Z9CopyGraphPiS_i
        .type           _Z9CopyGraphPiS_i,@function
        .size           _Z9CopyGraphPiS_i,(.L_x_266 - _Z9CopyGraphPiS_i)
        .other          _Z9CopyGraphPiS_i,@"STO_CUDA_ENTRY STV_DEFAULT"
_Z9CopyGraphPiS_i:
.text._Z9CopyGraphPiS_i:
[----:B------:R-:W-:Y:S01]  /*0000*/  LDC R1, c[0x0][0x37c] ;  /* 0x0000df00ff017b82 */ /* 0x000fe20000000800 */
[----:B------:R-:W0:Y:S01]  /*0010*/  S2R R7, SR_TID.X ;  /* 0x0000000000077919 */ /* 0x000e220000002100 */
[----:B------:R-:W0:Y:S06]  /*0020*/  LDCU UR4, c[0x0][0x360] ;  /* 0x00006c00ff0477ac */ /* 0x000e2c0008000800 */
[----:B------:R-:W1:Y:S01]  /*0030*/  LDC R2, c[0x0][0x370] ;  /* 0x0000dc00ff027b82 */ /* 0x000e620000000800 */
[----:B------:R-:W0:Y:S01]  /*0040*/  S2R R0, SR_CTAID.X ;  /* 0x0000000000007919 */ /* 0x000e220000002500 */
[----:B------:R-:W2:Y:S01]  /*0050*/  LDCU UR6, c[0x0][0x390] ;  /* 0x00007200ff0677ac */ /* 0x000ea20008000800 */
[----:B0-----:R-:W-:-:S02]  /*0060*/  IMAD R7, R0, UR4, R7 ;  /* 0x0000000400077c24 */ /* 0x001fc4000f8e0207 */
[----:B-1----:R-:W-:-:S03]  /*0070*/  IMAD R0, R2, UR4, RZ ;  /* 0x0000000402007c24 */ /* 0x002fc6000f8e02ff */
[----:B--2---:R-:W-:-:S13]  /*0080*/  ISETP.GE.AND P0, PT, R7, UR6, PT ;  /* 0x0000000607007c0c */ /* 0x004fda000bf06270 */
[----:B------:R-:W-:Y:S05]  /*0090*/  @P0 EXIT ;  /* 0x000000000000094d */ /* 0x000fea0003800000 */
[----:B------:R-:W0:Y:S01]  /*00a0*/  I2F.U32.RP R8, R0 ;  /* 0x0000000000087306 */ /* 0x000e220000209000 */
[C---:B------:R-:W-:Y:S01]  /*00b0*/  IADD3 R4, PT, PT, R0.reuse, R7, RZ ;  /* 0x0000000700047210 */ /* 0x040fe20007ffe0ff */
[----:B------:R-:W-:Y:S01]  /*00c0*/  IMAD.MOV R9, RZ, RZ, -R0 ;  /* 0x000000ffff097224 */ /* 0x000fe200078e0a00 */
[----:B------:R-:W-:Y:S01]  /*00d0*/  ISETP.NE.U32.AND P2, PT, R0, RZ, PT ;  /* 0x000000ff0000720c */ /* 0x000fe20003f45070 */
[----:B------:R-:W1:Y:S01]  /*00e0*/  LDCU.64 UR4, c[0x0][0x358] ;  /* 0x00006b00ff0477ac */ /* 0x000e620008000a00 */
[C---:B------:R-:W-:Y:S01]  /*00f0*/  ISETP.GE.AND P0, PT, R4.reuse, UR6, PT ;  /* 0x0000000604007c0c */ /* 0x040fe2000bf06270 */
[----:B------:R-:W-:Y:S01]  /*0100*/  BSSY.RECONVERGENT B0, `(.L_x_254) ;  /* 0x0000027000007945 */ /* 0x000fe20003800200 */
[----:B------:R-:W-:Y:S02]  /*0110*/  VIMNMX R5, PT, PT, R4, UR6, !PT ;  /* 0x0000000604057c48 */ /* 0x000fe4000ffe0100 */
[----:B------:R-:W-:-:S04]  /*0120*/  SEL R6, RZ, 0x1, P0 ;  /* 0x00000001ff067807 */ /* 0x000fc80000000000 */
[----:B------:R-:W-:Y:S01]  /*0130*/  IADD3 R5, PT, PT, R5, -R4, -R6 ;  /* 0x8000000405057210 */ /* 0x000fe20007ffe806 */
[----:B0-----:R-:W0:Y:S02]  /*0140*/  MUFU.RCP R8, R8 ;  /* 0x0000000800087308 */ /* 0x001e240000001000 */
[----:B0-----:R-:W-:-:S06]  /*0150*/  IADD3 R2, PT, PT, R8, 0xffffffe, RZ ;  /* 0x0ffffffe08027810 */ /* 0x001fcc0007ffe0ff */
[----:B------:R0:W2:Y:S02]  /*0160*/  F2I.FTZ.U32.TRUNC.NTZ R3, R2 ;  /* 0x0000000200037305 */ /* 0x0000a4000021f000 */
[----:B0-----:R-:W-:Y:S02]  /*0170*/  IMAD.MOV.U32 R2, RZ, RZ, RZ ;  /* 0x000000ffff027224 */ /* 0x001fe400078e00ff */
[----:B--2---:R-:W-:-:S04]  /*0180*/  IMAD R9, R9, R3, RZ ;  /* 0x0000000309097224 */ /* 0x004fc800078e02ff */
[----:B------:R-:W-:-:S06]  /*0190*/  IMAD.HI.U32 R8, R3, R9, R2 ;  /* 0x0000000903087227 */ /* 0x000fcc00078e0002 */
[----:B------:R-:W-:-:S05]  /*01a0*/  IMAD.HI.U32 R9, R8, R5, RZ ;  /* 0x0000000508097227 */ /* 0x000fca00078e00ff */
[----:B------:R-:W-:-:S05]  /*01b0*/  IADD3 R2, PT, PT, -R9, RZ, RZ ;  /* 0x000000ff09027210 */ /* 0x000fca0007ffe1ff */
[----:B------:R-:W-:Y:S02]  /*01c0*/  IMAD R5, R0, R2, R5 ;  /* 0x0000000200057224 */ /* 0x000fe400078e0205 */
[----:B------:R-:W0:Y:S03]  /*01d0*/  LDC.64 R2, c[0x0][0x388] ;  /* 0x0000e200ff027b82 */ /* 0x000e260000000a00 */
[----:B------:R-:W-:-:S13]  /*01e0*/  ISETP.GE.U32.AND P0, PT, R5, R0, PT ;  /* 0x000000000500720c */ /* 0x000fda0003f06070 */
[----:B------:R-:W-:Y:S01]  /*01f0*/  @P0 IMAD.IADD R5, R5, 0x1, -R0 ;  /* 0x0000000105050824 */ /* 0x000fe200078e0a00 */
[----:B------:R-:W-:-:S04]  /*0200*/  @P0 IADD3 R9, PT, PT, R9, 0x1, RZ ;  /* 0x0000000109090810 */ /* 0x000fc80007ffe0ff */
[-C--:B------:R-:W-:Y:S02]  /*0210*/  ISETP.GE.U32.AND P1, PT, R5, R0.reuse, PT ;  /* 0x000000000500720c */ /* 0x080fe40003f26070 */
[----:B------:R-:W2:Y:S11]  /*0220*/  LDC.64 R4, c[0x0][0x380] ;  /* 0x0000e000ff047b82 */ /* 0x000eb60000000a00 */
[----:B------:R-:W-:Y:S01]  /*0230*/  @P1 VIADD R9, R9, 0x1 ;  /* 0x0000000109091836 */ /* 0x000fe20000000000 */
[----:B------:R-:W-:-:S04]  /*0240*/  @!P2 LOP3.LUT R9, RZ, R0, RZ, 0x33, !PT ;  /* 0x00000000ff09a212 */ /* 0x000fc800078e33ff */
[----:B------:R-:W-:-:S04]  /*0250*/  IADD3 R6, PT, PT, R6, R9, RZ ;  /* 0x0000000906067210 */ /* 0x000fc80007ffe0ff */
[C---:B------:R-:W-:Y:S02]  /*0260*/  LOP3.LUT R8, R6.reuse, 0x3, RZ, 0xc0, !PT ;  /* 0x0000000306087812 */ /* 0x040fe400078ec0ff */
[----:B------:R-:W-:Y:S02]  /*0270*/  ISETP.GE.U32.AND P1, PT, R6, 0x3, PT ;  /* 0x000000030600780c */ /* 0x000fe40003f26070 */
[----:B------:R-:W-:-:S13]  /*0280*/  ISETP.NE.AND P0, PT, R8, 0x3, PT ;  /* 0x000000030800780c */ /* 0x000fda0003f05270 */
[----:B01----:R-:W-:Y:S05]  /*0290*/  @!P0 BRA `(.L_x_255) ;  /* 0x0000000000348947 */ /* 0x003fea0003800000 */
[----:B------:R-:W0:Y:S01]  /*02a0*/  LDC.64 R12, c[0x0][0x380] ;  /* 0x0000e000ff0c7b82 */ /* 0x000e220000000a00 */
[----:B------:R-:W-:-:S05]  /*02b0*/  VIADD R6, R6, 0x1 ;  /* 0x0000000106067836 */ /* 0x000fca0000000000 */
[----:B------:R-:W-:Y:S02]  /*02c0*/  LOP3.LUT R6, R6, 0x3, RZ, 0xc0, !PT ;  /* 0x0000000306067812 */ /* 0x000fe400078ec0ff */
[----:B------:R-:W1:Y:S02]  /*02d0*/  LDC.64 R14, c[0x0][0x388] ;  /* 0x0000e200ff0e7b82 */ /* 0x000e640000000a00 */
[----:B------:R-:W-:-:S07]  /*02e0*/  IADD3 R6, PT, PT, -R6, RZ, RZ ;  /* 0x000000ff06067210 */ /* 0x000fce0007ffe1ff */
.L_x_256:
[----:B-1-3--:R-:W-:-:S06]  /*02f0*/  IMAD.WIDE R10, R7, 0x4, R14 ;  /* 0x00000004070a7825 */ /* 0x00afcc00078e020e */
[----:B------:R-:W3:Y:S01]  /*0300*/  LDG.E R11, desc[UR4][R10.64] ;  /* 0x000000040a0b7981 */ /* 0x000ee2000c1e1900 */
[----:B0-----:R-:W-:Y:S01]  /*0310*/  IMAD.WIDE R8, R7, 0x4, R12 ;  /* 0x0000000407087825 */ /* 0x001fe200078e020c */
[----:B------:R-:W-:-:S03]  /*0320*/  IADD3 R7, PT, PT, R0, R7, RZ ;  /* 0x0000000700077210 */ /* 0x000fc60007ffe0ff */
[----:B------:R-:W-:-:S05]  /*0330*/  VIADD R6, R6, 0x1 ;  /* 0x0000000106067836 */ /* 0x000fca0000000000 */
[----:B------:R-:W-:Y:S01]  /*0340*/  ISETP.NE.AND P0, PT, R6, RZ, PT ;  /* 0x000000ff0600720c */ /* 0x000fe20003f05270 */
[----:B---3--:R3:W-:-:S12]  /*0350*/  STG.E desc[UR4][R8.64], R11 ;  /* 0x0000000b08007986 */ /* 0x0087d8000c101904 */
[----:B------:R-:W-:Y:S05]  /*0360*/  @P0 BRA `(.L_x_256) ;  /* 0xfffffffc00e00947 */ /* 0x000fea000383ffff */
.L_x_255:
[----:B------:R-:W-:Y:S05]  /*0370*/  BSYNC.RECONVERGENT B0 ;  /* 0x0000000000007941 */ /* 0x000fea0003800200 */
.L_x_254:
[----:B------:R-:W-:Y:S05]  /*0380*/  @!P1 EXIT ;  /* 0x000000000000994d */ /* 0x000fea0003800000 */
.L_x_257:
[----:B0-----:R-:W-:-:S05]  /*0390*/  IMAD.WIDE R18, R7, 0x4, R2 ;  /* 0x0000000407127825 */ /* 0x001fca00078e0202 */
[----:B------:R-:W4:Y:S01]  /*03a0*/  LDG.E R23, desc[UR4][R18.64] ;  /* 0x0000000412177981 */ /* 0x000f22000c1e1900 */
[----:B--2---:R-:W-:-:S04]  /*03b0*/  IMAD.WIDE R20, R7, 0x4, R4 ;  /* 0x0000000407147825 */ /* 0x004fc800078e0204 */
[C---:B---3--:R-:W-:Y:S01]  /*03c0*/  IMAD.WIDE R8, R0.reuse, 0x4, R18 ;  /* 0x0000000400087825 */ /* 0x048fe200078e0212 */
[----:B----4-:R0:W-:Y:S04]  /*03d0*/  STG.E desc[UR4][R20.64], R23 ;  /* 0x0000001714007986 */ /* 0x0101e8000c101904 */
[----:B------:R-:W2:Y:S01]  /*03e0*/  LDG.E R25, desc[UR4][R8.64] ;  /* 0x0000000408197981 */ /* 0x000ea2000c1e1900 */
[----:B------:R-:W-:-:S04]  /*03f0*/  IMAD.WIDE R10, R0, 0x4, R20 ;  /* 0x00000004000a7825 */ /* 0x000fc800078e0214 */
[C---:B------:R-:W-:Y:S01]  /*0400*/  IMAD.WIDE R12, R0.reuse, 0x4, R8 ;  /* 0x00000004000c7825 */ /* 0x040fe200078e0208 */
[----:B--2---:R0:W-:Y:S04]  /*0410*/  STG.E desc[UR4][R10.64], R25 ;  /* 0x000000190a007986 */ /* 0x0041e8000c101904 */
[----:B------:R-:W2:Y:S01]  /*0420*/  LDG.E R27, desc[UR4][R12.64] ;  /* 0x000000040c1b7981 */ /* 0x000ea2000c1e1900 */
[----:B------:R-:W-:-:S04]  /*0430*/  IMAD.WIDE R14, R0, 0x4, R10 ;  /* 0x00000004000e7825 */ /* 0x000fc800078e020a */
[C---:B------:R-:W-:Y:S01]  /*0440*/  IMAD.WIDE R16, R0.reuse, 0x4, R12 ;  /* 0x0000000400107825 */ /* 0x040fe200078e020c */
[----:B--2---:R0:W-:Y:S05]  /*0450*/  STG.E desc[UR4][R14.64], R27 ;  /* 0x0000001b0e007986 */ /* 0x0041ea000c101904 */
[----:B------:R-:W2:Y:S01]  /*0460*/  LDG.E R17, desc[UR4][R16.64] ;  /* 0x0000000410117981 */ /* 0x000ea2000c1e1900 */
[C---:B------:R-:W-:Y:S01]  /*0470*/  IMAD.WIDE R18, R0.reuse, 0x4, R14 ;  /* 0x0000000400127825 */ /* 0x040fe200078e020e */
[----:B------:R-:W-:-:S04]  /*0480*/  LEA R7, R0, R7, 0x2 ;  /* 0x0000000700077211 */ /* 0x000fc800078e10ff */
[----:B------:R-:W-:Y:S01]  /*0490*/  ISETP.GE.AND P0, PT, R7, UR6, PT ;  /* 0x0000000607007c0c */ /* 0x000fe2000bf06270 */
[----:B--2---:R0:W-:-:S12]  /*04a0*/  STG.E desc[UR4][R18.64], R17 ;  /* 0x0000001112007986 */ /* 0x0041d8000c101904 */
[----:B------:R-:W-:Y:S05]  /*04b0*/  @!P0 BRA `(.L_x_257) ;  /* 0xfffffffc00b48947 */ /* 0x000fea000383ffff */
[----:B------:R-:W-:Y:S05]  /*04c0*/  EXIT ;  /* 0x000000000000794d */ /* 0x000fea0003800000 */
.L_x_258:
        /* <DEDUP_REMOVED lines=11> */
.L_x_266:


//--------------------- .nv.global.init           --------------------------
	.section	.nv.global.init,"aw",@progbits
	.align	4
.nv.global.init:
	.type		mrg32k3aM1SubSeq,@object
	.size		mrg32k3aM1SubSeq,(mrg32k3aM2SubSeq - mrg32k3aM1SubSeq)
mrg32k3aM1SubSeq:
        /*0000*/ 	.byte	0x0b, 0xcc, 0xee, 0x04, 0x73, 0x29, 0x8b, 0x6f, 0xf6, 0x53, 0x03, 0xf6, 0x23, 0xf6, 0xea, 0xda
        /* <DEDUP_REMOVED lines=125> */
	.type		mrg32k3aM2SubSeq,@object
	.size		mrg32k3aM2SubSeq,(mrg32k3aM1 - mrg32k3aM2SubSeq)
mrg32k3aM2SubSeq:
        /* <DEDUP_REMOVED lines=126> */
	.type		mrg32k3aM1,@object
	.size		mrg32k3aM1,(mrg32k3aM1Seq - mrg32k3aM1)
mrg32k3aM1:
        /* <DEDUP_REMOVED lines=144> */
	.type		mrg32k3aM1Seq,@object
	.size		mrg32k3aM1Seq,(mrg32k3aM2 - mrg32k3aM1Seq)
mrg32k3aM1Seq:
        /* <DEDUP_REMOVED lines=144> */
	.type		mrg32k3aM2,@object
	.size		mrg32k3aM2,(mrg32k3aM2Seq - mrg32k3aM2)
mrg32k3aM2:
        /* <DEDUP_REMOVED lines=144> */
	.type		mrg32k3aM2Seq,@object
	.size		mrg32k3aM2Seq,(precalc_xorwow_matrix - mrg32k3aM2Seq)
mrg32k3aM2Seq:
        /* <DEDUP_REMOVED lines=144> */
	.type		precalc_xorwow_matrix,@object
	.size		precalc_xorwow_matrix,(precalc_xorwow_offset_matrix - precalc_xorwow_matrix)
precalc_xorwow_matrix:
        /* <DEDUP_REMOVED lines=6400> */
	.type		precalc_xorwow_offset_matrix,@object
	.size		precalc_xorwow_offset_matrix,(.L_1 - precalc_xorwow_offset_matrix)
precalc_xorwow_offset_matrix:
        /* <DEDUP_REMOVED lines=6400> */
.L_1:


//--------------------- .nv.shared._ZN3cub18CUB_300001_SM_10006detail4scan16DeviceScanKernelINS2_10policy_hubIiiimN4cuda3std3__44plusIvEEE10Policy1000EPiSC_NS0_13ScanTileStateIiLb1EEES9_NS1_10InputValueIiSC_EEmiLb0EiEEvT0_T1_T2_iT3_T4_T5_ --------------------------
	.section	.nv.shared._ZN3cub18CUB_300001_SM_10006detail4scan16DeviceScanKernelINS2_10policy_hubIiiimN4cuda3std3__44plusIvEEE10Policy1000EPiSC_NS0_13ScanTileStateIiLb1EEES9_NS1_10InputValueIiSC_EEmiLb0EiEEvT0_T1_T2_iT3_T4_T5_,"aw",@nobits
	.sectionflags	@""
	.align	16
.nv.shared._ZN3cub18CUB_300001_SM_10006detail4scan16DeviceScanKernelINS2_10policy_hubIiiimN4cuda3std3__44plusIvEEE10Policy1000EPiSC_NS0_13ScanTileStateIiLb1EEES9_NS1_10InputValueIiSC_EEmiLb0EiEEvT0_T1_T2_iT3_T4_T5_:
	.zero		32656


//--------------------- .nv.shared.reserved.0     --------------------------
	.section	.nv.shared.reserved.0,"aw",@nobits
	.weak		__nv_reservedSMEM_offset_0_alias
	.size		__nv_reservedSMEM_offset_0_alias, 0, 64
	.other		__nv_reservedSMEM_offset_0_alias,@"STO_CUDA_RESERVED_SHARED STV_DEFAULT"
__nv_reservedSMEM_offset_0_alias:
	.zero		0
	.zero		64


//--------------------- .nv.global                --------------------------
	.section	.nv.global,"aw",@nobits
.nv.global:
	.type		_ZN34_INTERNAL_1d4b6b7f_4_k_cu_d90cbfab6thrust24THRUST_300001_SM_1000_NS12placeholders2_8E,@object
	.size		_ZN34_INTERNAL_1d4b6b7f_4_k_cu_d90cbfab6thrust24THRUST_300001_SM_1000_NS12placeholders2_8E,(_ZN34_INTERNAL_1d4b6b7f_4_k_cu_d90cbfab4cuda3std3__436_GLOBAL__N__1d4b6b7f_4_k_cu_d90cbfab6ignoreE - _ZN34_INTERNAL_1d4b6b7f_4_k_cu_d90cbfab6thrust24THRUST_300001_SM_1000_NS12placeholders2_8E)
_ZN34_INTERNAL_1d4b6b7f_4_k_cu_d90cbfab6thrust24THRUST_300001_SM_1000_NS12placeholders2_8E:
	.zero		1
	.type		_ZN34_INTERNAL_1d4b6b7f_4_k_cu_d90cbfab4cuda3std3__436_GLOBAL__N__1d4b6b7f_4_k_cu_d90cbfab6ignoreE,@object
	.size		_ZN34_INTERNAL_1d4b6b7f_4_k_cu_d90cbfab4cuda3std3__436_GLOBAL__N__1d4b6b7f_4_k_cu_d90cbfab6ignoreE,(_ZN34_INTERNAL_1d4b6b7f_4_k_cu_d90cbfab4cuda3std6ranges3__45__cpo4dataE - _ZN34_INTERNAL_1d4b6b7f_4_k_cu_d90cbfab4cuda3std3__436_GLOBAL__N__1d4b6b7f_4_k_cu_d90cbfab6ignoreE)
_ZN34_INTERNAL_1d4b6b7f_4_k_cu_d90cbfab4cuda3std3__436_GLOBAL__N__1d4b6b7f_4_k_cu_d90cbfab6ignoreE:
	.zero		1
	.type		_ZN34_INTERNAL_1d4b6b7f_4_k_cu_d90cbfab4cuda3std6ranges3__45__cpo4dataE,@object
	.size		_ZN34_INTERNAL_1d4b6b7f_4_k_cu_d90cbfab4cuda3std6ranges3__45__cpo4dataE,(_ZN34_INTERNAL_1d4b6b7f_4_k_cu_d90cbfab6thrust24THRUST_300001_SM_1000_NS6system3cpp3parE - _ZN34_INTERNAL_1d4b6b7f_4_k_cu_d90cbfab4cuda3std6ranges3__45__cpo4dataE)
_ZN34_INTERNAL_1d4b6b7f_4_k_cu_d90cbfab4cuda3std6ranges3__45__cpo4dataE:
	.zero		1
	.type		_ZN34_INTERNAL_1d4b6b7f_4_k_cu_d90cbfab6thrust24THRUST_300001_SM_1000_NS6system3cpp3parE,@object
	.size		_ZN34_INTERNAL_1d4b6b7f_4_k_cu_d90cbfab6thrust24THRUST_300001_SM_1000_NS6system3cpp3parE,(_ZN34_INTERNAL_1d4b6b7f_4_k_cu_d90cbfab4cuda3std3__45__cpo5beginE - _ZN34_INTERNAL_1d4b6b7f_4_k_cu_d90cbfab6thrust24THRUST_300001_SM_1000_NS6system3cpp3parE)
_ZN34_INTERNAL_1d4b6b7f_4_k_cu_d90cbfab6thrust24THRUST_300001_SM_1000_NS6system3cpp3parE:
	.zero		1
	.type		_ZN34_INTERNAL_1d4b6b7f_4_k_cu_d90cbfab4cuda3std3__45__cpo5beginE,@object
	.size		_ZN34_INTERNAL_1d4b6b7f_4_k_cu_d90cbfab4cuda3std3__45__cpo5beginE,(_ZN34_INTERNAL_1d4b6b7f_4_k_cu_d90cbfab4cuda3std6ranges3__45__cpo5beginE - _ZN34_INTERNAL_1d4b6b7f_4_k_cu_d90cbfab4cuda3std3__45__cpo5beginE)
_ZN34_INTERNAL_1d4b6b7f_4_k_cu_d90cbfab4cuda3std3__45__cpo5beginE:
	.zero		1
	.type		_ZN34_INTERNAL_1d4b6b7f_4_k_cu_d90cbfab4cuda3std6ranges3__45__cpo5beginE,@object
	.size		_ZN34_INTERNAL_1d4b6b7f_4_k_cu_d90cbfab4cuda3std6ranges3__45__cpo5beginE,(_ZN34_INTERNAL_1d4b6b7f_4_k_cu_d90cbfab6thrust24THRUST_300001_SM_1000_NS6deviceE - _ZN34_INTERNAL_1d4b6b7f_4_k_cu_d90cbfab4cuda3std6ranges3__45__cpo5beginE)
_ZN34_INTERNAL_1d4b6b7f_4_k_cu_d90cbfab4cuda3std6ranges3__45__cpo5beginE:
	.zero		1
	.type		_ZN34_INTERNAL_1d4b6b7f_4_k_cu_d90cbfab6thrust24THRUST_300001_SM_1000_NS6deviceE,@object
	.size		_ZN34_INTERNAL_1d4b6b7f_4_k_cu_d90cbfab6thrust24THRUST_300001_SM_1000_NS6deviceE,(_ZN34_INTERNAL_1d4b6b7f_4_k_cu_d90cbfab4cuda3std3__47nulloptE - _ZN34_INTERNAL_1d4b6b7f_4_k_cu_d90cbfab6thrust24THRUST_300001_SM_1000_NS6deviceE)
_ZN34_INTERNAL_1d4b6b7f_4_k_cu_d90cbfab6thrust24THRUST_300001_SM_1000_NS6deviceE:
	.zero		1
	.type		_ZN34_INTERNAL_1d4b6b7f_4_k_cu_d90cbfab4cuda3std3__47nulloptE,@object
	.size		_ZN34_INTERNAL_1d4b6b7f_4_k_cu_d90cbfab4cuda3std3__47nulloptE,(_ZN34_INTERNAL_1d4b6b7f_4_k_cu_d90cbfab4cuda3std6ranges3__45__cpo8distanceE - _ZN34_INTERNAL_1d4b6b7f_4_k_cu_d90cbfab4cuda3std3__47nulloptE)
_ZN34_INTERNAL_1d4b6b7f_4_k_cu_d90cbfab4cuda3std3__47nulloptE:
	.zero		1
	.type		_ZN34_INTERNAL_1d4b6b7f_4_k_cu_d90cbfab4cuda3std6ranges3__45__cpo8distanceE,@object
	.size		_ZN34_INTERNAL_1d4b6b7f_4_k_cu_d90cbfab4cuda3std6ranges3__45__cpo8distanceE,(_ZN34_INTERNAL_1d4b6b7f_4_k_cu_d90cbfab6thrust24THRUST_300001_SM_1000_NS12placeholders2_4E - _ZN34_INTERNAL_1d4b6b7f_4_k_cu_d90cbfab4cuda3std6ranges3__45__cpo8distanceE)
_ZN34_INTERNAL_1d4b6b7f_4_k_cu_d90cbfab4cuda3std6ranges3__45__cpo8distanceE:
	.zero		1
	.type		_ZN34_INTERNAL_1d4b6b7f_4_k_cu_d90cbfab6thrust24THRUST_300001_SM_1000_NS12placeholders2_4E,@object
	.size		_ZN34_INTERNAL_1d4b6b7f_4_k_cu_d90cbfab6thrust24THRUST_300001_SM_1000_NS12placeholders2_4E,(_ZN34_INTERNAL_1d4b6b7f_4_k_cu_d90cbfab4cuda3std3__45__cpo6rbeginE - _ZN34_INTERNAL_1d4b6b7f_4_k_cu_d90cbfab6thrust24THRUST_300001_SM_1000_NS12placeholders2_4E)
_ZN34_INTERNAL_1d4b6b7f_4_k_cu_d90cbfab6thrust24THRUST_300001_SM_1000_NS12placeholders2_4E:
	.zero		1
	.type		_ZN34_INTERNAL_1d4b6b7f_4_k_cu_d90cbfab4cuda3std3__45__cpo6rbeginE,@object
	.size		_ZN34_INTERNAL_1d4b6b7f_4_k_cu_d90cbfab4cuda3std3__45__cpo6rbeginE,(_ZN34_INTERNAL_1d4b6b7f_4_k_cu_d90cbfab4cuda3std6ranges3__45__cpo7advanceE - _ZN34_INTERNAL_1d4b6b7f_4_k_cu_d90cbfab4cuda3std3__45__cpo6rbeginE)
_ZN34_INTERNAL_1d4b6b7f_4_k_cu_d90cbfab4cuda3std3__45__cpo6rbeginE:
	.zero		1
	.type		_ZN34_INTERNAL_1d4b6b7f_4_k_cu_d90cbfab4cuda3std6ranges3__45__cpo7advanceE,@object
	.size		_ZN34_INTERNAL_1d4b6b7f_4_k_cu_d90cbfab4cuda3std6ranges3__45__cpo7advanceE,(_ZN34_INTERNAL_1d4b6b7f_4_k_cu_d90cbfab6thrust24THRUST_300001_SM_1000_NS12placeholders3_10E - _ZN34_INTERNAL_1d4b6b7f_4_k_cu_d90cbfab4cuda3std6ranges3__45__cpo7advanceE)
_ZN34_INTERNAL_1d4b6b7f_4_k_cu_d90cbfab4cuda3std6ranges3__45__cpo7advanceE:
	.zero		1
	.type		_ZN34_INTERNAL_1d4b6b7f_4_k_cu_d90cbfab6thrust24THRUST_300001_SM_1000_NS12placeholders3_10E,@object
	.size		_ZN34_INTERNAL_1d4b6b7f_4_k_cu_d90cbfab6thrust24THRUST_300001_SM_1000_NS12placeholders3_10E,(_ZN34_INTERNAL_1d4b6b7f_4_k_cu_d90cbfab4cuda3std3__48in_placeE - _ZN34_INTERNAL_1d4b6b7f_4_k_cu_d90cbfab6thrust24THRUST_300001_SM_1000_NS12placeholders3_10E)
_ZN34_INTERNAL_1d4b6b7f_4_k_cu_d90cbfab6thrust24THRUST_300001_SM_1000_NS12placeholders3_10E:
	.zero		1
	.type		_ZN34_INTERNAL_1d4b6b7f_4_k_cu_d90cbfab4cuda3std3__48in_placeE,@object
	.size		_ZN34_INTERNAL_1d4b6b7f_4_k_cu_d90cbfab4cuda3std3__48in_placeE,(_ZN34_INTERNAL_1d4b6b7f_4_k_cu_d90cbfab4cuda3std6ranges3__45__cpo4sizeE - _ZN34_INTERNAL_1d4b6b7f_4_k_cu_d90cbfab4cuda3std3__48in_placeE)
_ZN34_INTERNAL_1d4b6b7f_4_k_cu_d90cbfab4cuda3std3__48in_placeE:
	.zero		1
	.type		_ZN34_INTERNAL_1d4b6b7f_4_k_cu_d90cbfab4cuda3std6ranges3__45__cpo4sizeE,@object
	.size		_ZN34_INTERNAL_1d4b6b7f_4_k_cu_d90cbfab4cuda3std6ranges3__45__cpo4sizeE,(_ZN34_INTERNAL_1d4b6b7f_4_k_cu_d90cbfab6thrust24THRUST_300001_SM_1000_NS12placeholders2_2E - _ZN34_INTERNAL_1d4b6b7f_4_k_cu_d90cbfab4cuda3std6ranges3__45__cpo4sizeE)
_ZN34_INTERNAL_1d4b6b7f_4_k_cu_d90cbfab4cuda3std6ranges3__45__cpo4sizeE:
	.zero		1
	.type		_ZN34_INTERNAL_1d4b6b7f_4_k_cu_d90cbfab6thrust24THRUST_300001_SM_1000_NS12placeholders2_2E,@object
	.size		_ZN34_INTERNAL_1d4b6b7f_4_k_cu_d90cbfab6thrust24THRUST_300001_SM_1000_NS12placeholders2_2E,(_ZN34_INTERNAL_1d4b6b7f_4_k_cu_d90cbfab4cuda3std3__45__cpo6cbeginE - _ZN34_INTERNAL_1d4b6b7f_4_k_cu_d90cbfab6thrust24THRUST_300001_SM_1000_NS12placeholders2_2E)
_ZN34_INTERNAL_1d4b6b7f_4_k_cu_d90cbfab6thrust24THRUST_300001_SM_1000_NS12placeholders2_2E:
	.zero		1
	.type		_ZN34_INTERNAL_1d4b6b7f_4_k_cu_d90cbfab4cuda3std3__45__cpo6cbeginE,@object
	.size		_ZN34_INTERNAL_1d4b6b7f_4_k_cu_d90cbfab4cuda3std3__45__cpo6cbeginE,(_ZN34_INTERNAL_1d4b6b7f_4_k_cu_d90cbfab4cuda3std6ranges3__45__cpo6cbeginE - _ZN34_INTERNAL_1d4b6b7f_4_k_cu_d90cbfab4cuda3std3__45__cpo6cbeginE)
_ZN34_INTERNAL_1d4b6b7f_4_k_cu_d90cbfab4cuda3std3__45__cpo6cbeginE:
	.zero		1
	.type		_ZN34_INTERNAL_1d4b6b7f_4_k_cu_d90cbfab4cuda3std6ranges3__45__cpo6cbeginE,@object
	.size		_ZN34_INTERNAL_1d4b6b7f_4_k_cu_d90cbfab4cuda3std6ranges3__45__cpo6cbeginE,(_ZN34_INTERNAL_1d4b6b7f_4_k_cu_d90cbfab6thrust24THRUST_300001_SM_1000_NS12placeholders2_6E - _ZN34_INTERNAL_1d4b6b7f_4_k_cu_d90cbfab4cuda3std6ranges3__45__cpo6cbeginE)
_ZN34_INTERNAL_1d4b6b7f_4_k_cu_d90cbfab4cuda3std6ranges3__45__cpo6cbeginE:
	.zero		1
	.type		_ZN34_INTERNAL_1d4b6b7f_4_k_cu_d90cbfab6thrust24THRUST_300001_SM_1000_NS12placeholders2_6E,@object
	.size		_ZN34_INTERNAL_1d4b6b7f_4_k_cu_d90cbfab6thrust24THRUST_300001_SM_1000_NS12placeholders2_6E,(_ZN34_INTERNAL_1d4b6b7f_4_k_cu_d90cbfab4cuda3std3__45__cpo7crbeginE - _ZN34_INTERNAL_1d4b6b7f_4_k_cu_d90cbfab6thrust24THRUST_300001_SM_1000_NS12placeholders2_6E)
_ZN34_INTERNAL_1d4b6b7f_4_k_cu_d90cbfab6thrust24THRUST_300001_SM_1000_NS12placeholders2_6E:
	.zero		1
	.type		_ZN34_INTERNAL_1d4b6b7f_4_k_cu_d90cbfab4cuda3std3__45__cpo7crbeginE,@object
	.size		_ZN34_INTERNAL_1d4b6b7f_4_k_cu_d90cbfab4cuda3std3__45__cpo7crbeginE,(_ZN34_INTERNAL_1d4b6b7f_4_k_cu_d90cbfab4cuda3std6ranges3__45__cpo4nextE - _ZN34_INTERNAL_1d4b6b7f_4_k_cu_d90cbfab4cuda3std3__45__cpo7crbeginE)
_ZN34_INTERNAL_1d4b6b7f_4_k_cu_d90cbfab4cuda3std3__45__cpo7crbeginE:
	.zero		1
	.type		_ZN34_INTERNAL_1d4b6b7f_4_k_cu_d90cbfab4cuda3std6ranges3__45__cpo4nextE,@object
	.size		_ZN34_INTERNAL_1d4b6b7f_4_k_cu_d90cbfab4cuda3std6ranges3__45__cpo4nextE,(_ZN34_INTERNAL_1d4b6b7f_4_k_cu_d90cbfab4cuda3std6ranges3__45__cpo4swapE - _ZN34_INTERNAL_1d4b6b7f_4_k_cu_d90cbfab4cuda3std6ranges3__45__cpo4nextE)
_ZN34_INTERNAL_1d4b6b7f_4_k_cu_d90cbfab4cuda3std6ranges3__45__cpo4nextE:
	.zero		1
	.type		_ZN34_INTERNAL_1d4b6b7f_4_k_cu_d90cbfab4cuda3std6ranges3__45__cpo4swapE,@object
	.size		_ZN34_INTERNAL_1d4b6b7f_4_k_cu_d90cbfab4cuda3std6ranges3__45__cpo4swapE,(_ZN34_INTERNAL_1d4b6b7f_4_k_cu_d90cbfab6thrust24THRUST_300001_SM_1000_NS8cuda_cub10par_nosyncE - _ZN34_INTERNAL_1d4b6b7f_4_k_cu_d90cbfab4cuda3std6ranges3__45__cpo4swapE)
_ZN34_INTERNAL_1d4b6b7f_4_k_cu_d90cbfab4cuda3std6ranges3__45__cpo4swapE:
	.zero		1
	.type		_ZN34_INTERNAL_1d4b6b7f_4_k_cu_d90cbfab6thrust24THRUST_300001_SM_1000_NS8cuda_cub10par_nosyncE,@object
	.size		_ZN34_INTERNAL_1d4b6b7f_4_k_cu_d90cbfab6thrust24THRUST_300001_SM_1000_NS8cuda_cub10par_nosyncE,(_ZN34_INTERNAL_1d4b6b7f_4_k_cu_d90cbfab6thrust24THRUST_300001_SM_1000_NS3seqE - _ZN34_INTERNAL_1d4b6b7f_4_k_cu_d90cbfab6thrust24THRUST_300001_SM_1000_NS8cuda_cub10par_nosyncE)
_ZN34_INTERNAL_1d4b6b7f_4_k_cu_d90cbfab6thrust24THRUST_300001_SM_1000_NS8cuda_cub10par_nosyncE:
	.zero		1
	.type		_ZN34_INTERNAL_1d4b6b7f_4_k_cu_d90cbfab6thrust24THRUST_300001_SM_1000_NS3seqE,@object
	.size		_ZN34_INTERNAL_1d4b6b7f_4_k_cu_d90cbfab6thrust24THRUST_300001_SM_1000_NS3seqE,(_ZN34_INTERNAL_1d4b6b7f_4_k_cu_d90cbfab4cuda3std3__420unreachable_sentinelE - _ZN34_INTERNAL_1d4b6b7f_4_k_cu_d90cbfab6thrust24THRUST_300001_SM_1000_NS3seqE)
_ZN34_INTERNAL_1d4b6b7f_4_k_cu_d90cbfab6thrust24THRUST_300001_SM_1000_NS3seqE:
	.zero		1
	.type		_ZN34_INTERNAL_1d4b6b7f_4_k_cu_d90cbfab4cuda3std3__420unreachable_sentinelE,@object
	.size		_ZN34_INTERNAL_1d4b6b7f_4_k_cu_d90cbfab4cuda3std3__420unreachable_sentinelE,(_ZN34_INTERNAL_1d4b6b7f_4_k_cu_d90cbfab4cuda3std6ranges3__45__cpo5ssizeE - _ZN34_INTERNAL_1d4b6b7f_4_k_cu_d90cbfab4cuda3std3__420unreachable_sentinelE)
_ZN34_INTERNAL_1d4b6b7f_4_k_cu_d90cbfab4cuda3std3__420unreachable_sentinelE:
	.zero		1
	.type		_ZN34_INTERNAL_1d4b6b7f_4_k_cu_d90cbfab4cuda3std6ranges3__45__cpo5ssizeE,@object
	.size		_ZN34_INTERNAL_1d4b6b7f_4_k_cu_d90cbfab4cuda3std6ranges3__45__cpo5ssizeE,(_ZN34_INTERNAL_1d4b6b7f_4_k_cu_d90cbfab6thrust24THRUST_300001_SM_1000_NS12placeholders2_3E - _ZN34_INTERNAL_1d4b6b7f_4_k_cu_d90cbfab4cuda3std6ranges3__45__cpo5ssizeE)
_ZN34_INTERNAL_1d4b6b7f_4_k_cu_d90cbfab4cuda3std6ranges3__45__cpo5ssizeE:
	.zero		1
	.type		_ZN34_INTERNAL_1d4b6b7f_4_k_cu_d90cbfab6thrust24THRUST_300001_SM_1000_NS12placeholders2_3E,@object
	.size		_ZN34_INTERNAL_1d4b6b7f_4_k_cu_d90cbfab6thrust24THRUST_300001_SM_1000_NS12placeholders2_3E,(_ZN34_INTERNAL_1d4b6b7f_4_k_cu_d90cbfab4cuda3std3__45__cpo4cendE - _ZN34_INTERNAL_1d4b6b7f_4_k_cu_d90cbfab6thrust24THRUST_300001_SM_1000_NS12placeholders2_3E)
_ZN34_INTERNAL_1d4b6b7f_4_k_cu_d90cbfab6thrust24THRUST_300001_SM_1000_NS12placeholders2_3E:
	.zero		1
	.type		_ZN34_INTERNAL_1d4b6b7f_4_k_cu_d90cbfab4cuda3std3__45__cpo4cendE,@object
	.size		_ZN34_INTERNAL_1d4b6b7f_4_k_cu_d90cbfab4cuda3std3__45__cpo4cendE,(_ZN34_INTERNAL_1d4b6b7f_4_k_cu_d90cbfab4cuda3std6ranges3__45__cpo4cendE - _ZN34_INTERNAL_1d4b6b7f_4_k_cu_d90cbfab4cuda3std3__45__cpo4cendE)
_ZN34_INTERNAL_1d4b6b7f_4_k_cu_d90cbfab4cuda3std3__45__cpo4cendE:
	.zero		1
	.type		_ZN34_INTERNAL_1d4b6b7f_4_k_cu_d90cbfab4cuda3std6ranges3__45__cpo4cendE,@object
	.size		_ZN34_INTERNAL_1d4b6b7f_4_k_cu_d90cbfab4cuda3std6ranges3__45__cpo4cendE,(_ZN34_INTERNAL_1d4b6b7f_4_k_cu_d90cbfab6thrust24THRUST_300001_SM_1000_NS12placeholders2_7E - _ZN34_INTERNAL_1d4b6b7f_4_k_cu_d90cbfab4cuda3std6ranges3__45__cpo4cendE)
_ZN34_INTERNAL_1d4b6b7f_4_k_cu_d90cbfab4cuda3std6ranges3__45__cpo4cendE:
	.zero		1
	.type		_ZN34_INTERNAL_1d4b6b7f_4_k_cu_d90cbfab6thrust24THRUST_300001_SM_1000_NS12placeholders2_7E,@object
	.size		_ZN34_INTERNAL_1d4b6b7f_4_k_cu_d90cbfab6thrust24THRUST_300001_SM_1000_NS12placeholders2_7E,(_ZN34_INTERNAL_1d4b6b7f_4_k_cu_d90cbfab4cuda3std3__45__cpo5crendE - _ZN34_INTERNAL_1d4b6b7f_4_k_cu_d90cbfab6thrust24THRUST_300001_SM_1000_NS12placeholders2_7E)
_ZN34_INTERNAL_1d4b6b7f_4_k_cu_d90cbfab6thrust24THRUST_300001_SM_1000_NS12placeholders2_7E:
	.zero		1
	.type		_ZN34_INTERNAL_1d4b6b7f_4_k_cu_d90cbfab4cuda3std3__45__cpo5crendE,@object
	.size		_ZN34_INTERNAL_1d4b6b7f_4_k_cu_d90cbfab4cuda3std3__45__cpo5crendE,(_ZN34_INTERNAL_1d4b6b7f_4_k_cu_d90cbfab4cuda3std6ranges3__45__cpo4prevE - _ZN34_INTERNAL_1d4b6b7f_4_k_cu_d90cbfab4cuda3std3__45__cpo5crendE)
_ZN34_INTERNAL_1d4b6b7f_4_k_cu_d90cbfab4cuda3std3__45__cpo5crendE:
	.zero		1
	.type		_ZN34_INTERNAL_1d4b6b7f_4_k_cu_d90cbfab4cuda3std6ranges3__45__cpo4prevE,@object
	.size		_ZN34_INTERNAL_1d4b6b7f_4_k_cu_d90cbfab4cuda3std6ranges3__45__cpo4prevE,(_ZN34_INTERNAL_1d4b6b7f_4_k_cu_d90cbfab4cuda3std6ranges3__45__cpo9iter_moveE - _ZN34_INTERNAL_1d4b6b7f_4_k_cu_d90cbfab4cuda3std6ranges3__45__cpo4prevE)
_ZN34_INTERNAL_1d4b6b7f_4_k_cu_d90cbfab4cuda3std6ranges3__45__cpo4prevE:
	.zero		1
	.type		_ZN34_INTERNAL_1d4b6b7f_4_k_cu_d90cbfab4cuda3std6ranges3__45__cpo9iter_moveE,@object
	.size		_ZN34_INTERNAL_1d4b6b7f_4_k_cu_d90cbfab4cuda3std6ranges3__45__cpo9iter_moveE,(_ZN34_INTERNAL_1d4b6b7f_4_k_cu_d90cbfab6thrust24THRUST_300001_SM_1000_NS6system6detail10sequential3seqE - _ZN34_INTERNAL_1d4b6b7f_4_k_cu_d90cbfab4cuda3std6ranges3__45__cpo9iter_moveE)
_ZN34_INTERNAL_1d4b6b7f_4_k_cu_d90cbfab4cuda3std6ranges3__45__cpo9iter_moveE:
	.zero		1
	.type		_ZN34_INTERNAL_1d4b6b7f_4_k_cu_d90cbfab6thrust24THRUST_300001_SM_1000_NS6system6detail10sequential3seqE,@object
	.size		_ZN34_INTERNAL_1d4b6b7f_4_k_cu_d90cbfab6thrust24THRUST_300001_SM_1000_NS6system6detail10sequential3seqE,(_ZN34_INTERNAL_1d4b6b7f_4_k_cu_d90cbfab6thrust24THRUST_300001_SM_1000_NS12placeholders2_9E - _ZN34_INTERNAL_1d4b6b7f_4_k_cu_d90cbfab6thrust24THRUST_300001_SM_1000_NS6system6detail10sequential3seqE)
_ZN34_INTERNAL_1d4b6b7f_4_k_cu_d90cbfab6thrust24THRUST_300001_SM_1000_NS6system6detail10sequential3seqE:
	.zero		1
	.type		_ZN34_INTERNAL_1d4b6b7f_4_k_cu_d90cbfab6thrust24THRUST_300001_SM_1000_NS12placeholders2_9E,@object
	.size		_ZN34_INTERNAL_1d4b6b7f_4_k_cu_d90cbfab6thrust24THRUST_300001_SM_1000_NS12placeholders2_9E,(_ZN34_INTERNAL_1d4b6b7f_4_k_cu_d90cbfab4cuda3std3__419piecewise_constructE - _ZN34_INTERNAL_1d4b6b7f_4_k_cu_d90cbfab6thrust24THRUST_300001_SM_1000_NS12placeholders2_9E)
_ZN34_INTERNAL_1d4b6b7f_4_k_cu_d90cbfab6thrust24THRUST_300001_SM_1000_NS12placeholders2_9E:
	.zero		1
	.type		_ZN34_INTERNAL_1d4b6b7f_4_k_cu_d90cbfab4cuda3std3__419piecewise_constructE,@object
	.size		_ZN34_INTERNAL_1d4b6b7f_4_k_cu_d90cbfab4cuda3std3__419piecewise_constructE,(_ZN34_INTERNAL_1d4b6b7f_4_k_cu_d90cbfab4cuda3std6ranges3__45__cpo5cdataE - _ZN34_INTERNAL_1d4b6b7f_4_k_cu_d90cbfab4cuda3std3__419piecewise_constructE)
_ZN34_INTERNAL_1d4b6b7f_4_k_cu_d90cbfab4cuda3std3__419piecewise_constructE:
	.zero		1
	.type		_ZN34_INTERNAL_1d4b6b7f_4_k_cu_d90cbfab4cuda3std6ranges3__45__cpo5cdataE,@object
	.size		_ZN34_INTERNAL_1d4b6b7f_4_k_cu_d90cbfab4cuda3std6ranges3__45__cpo5cdataE,(_ZN34_INTERNAL_1d4b6b7f_4_k_cu_d90cbfab6thrust24THRUST_300001_SM_1000_NS12placeholders2_1E - _ZN34_INTERNAL_1d4b6b7f_4_k_cu_d90cbfab4cuda3std6ranges3__45__cpo5cdataE)
_ZN34_INTERNAL_1d4b6b7f_4_k_cu_d90cbfab4cuda3std6ranges3__45__cpo5cdataE:
	.zero		1
	.type		_ZN34_INTERNAL_1d4b6b7f_4_k_cu_d90cbfab6thrust24THRUST_300001_SM_1000_NS12placeholders2_1E,@object
	.size		_ZN34_INTERNAL_1d4b6b7f_4_k_cu_d90cbfab6thrust24THRUST_300001_SM_1000_NS12placeholders2_1E,(_ZN34_INTERNAL_1d4b6b7f_4_k_cu_d90cbfab4cuda3std3__45__cpo3endE - _ZN34_INTERNAL_1d4b6b7f_4_k_cu_d90cbfab6thrust24THRUST_300001_SM_1000_NS12placeholders2_1E)
_ZN34_INTERNAL_1d4b6b7f_4_k_cu_d90cbfab6thrust24THRUST_300001_SM_1000_NS12placeholders2_1E:
	.zero		1
	.type		_ZN34_INTERNAL_1d4b6b7f_4_k_cu_d90cbfab4cuda3std3__45__cpo3endE,@object
	.size		_ZN34_INTERNAL_1d4b6b7f_4_k_cu_d90cbfab4cuda3std3__45__cpo3endE,(_ZN34_INTERNAL_1d4b6b7f_4_k_cu_d90cbfab4cuda3std6ranges3__45__cpo3endE - _ZN34_INTERNAL_1d4b6b7f_4_k_cu_d90cbfab4cuda3std3__45__cpo3endE)
_ZN34_INTERNAL_1d4b6b7f_4_k_cu_d90cbfab4cuda3std3__45__cpo3endE:
	.zero		1
	.type		_ZN34_INTERNAL_1d4b6b7f_4_k_cu_d90cbfab4cuda3std6ranges3__45__cpo3endE,@object
	.size		_ZN34_INTERNAL_1d4b6b7f_4_k_cu_d90cbfab4cuda3std6ranges3__45__cpo3endE,(_ZN34_INTERNAL_1d4b6b7f_4_k_cu_d90cbfab6thrust24THRUST_300001_SM_1000_NS12placeholders2_5E - _ZN34_INTERNAL_1d4b6b7f_4_k_cu_d90cbfab4cuda3std6ranges3__45__cpo3endE)
_ZN34_INTERNAL_1d4b6b7f_4_k_cu_d90cbfab4cuda3std6ranges3__45__cpo3endE:
	.zero		1
	.type		_ZN34_INTERNAL_1d4b6b7f_4_k_cu_d90cbfab6thrust24THRUST_300001_SM_1000_NS12placeholders2_5E,@object
	.size		_ZN34_INTERNAL_1d4b6b7f_4_k_cu_d90cbfab6thrust24THRUST_300001_SM_1000_NS12placeholders2_5E,(_ZN34_INTERNAL_1d4b6b7f_4_k_cu_d90cbfab4cuda3std3__45__cpo4rendE - _ZN34_INTERNAL_1d4b6b7f_4_k_cu_d90cbfab6thrust24THRUST_300001_SM_1000_NS12placeholders2_5E)
_ZN34_INTERNAL_1d4b6b7f_4_k_cu_d90cbfab6thrust24THRUST_300001_SM_1000_NS12placeholders2_5E:
	.zero		1
	.type		_ZN34_INTERNAL_1d4b6b7f_4_k_cu_d90cbfab4cuda3std3__45__cpo4rendE,@object
	.size		_ZN34_INTERNAL_1d4b6b7f_4_k_cu_d90cbfab4cuda3std3__45__cpo4rendE,(_ZN34_INTERNAL_1d4b6b7f_4_k_cu_d90cbfab4cuda3std6ranges3__45__cpo9iter_swapE - _ZN34_INTERNAL_1d4b6b7f_4_k_cu_d90cbfab4cuda3std3__45__cpo4rendE)
_ZN34_INTERNAL_1d4b6b7f_4_k_cu_d90cbfab4cuda3std3__45__cpo4rendE:
	.zero		1
	.type		_ZN34_INTERNAL_1d4b6b7f_4_k_cu_d90cbfab4cuda3std6ranges3__45__cpo9iter_swapE,@object
	.size		_ZN34_INTERNAL_1d4b6b7f_4_k_cu_d90cbfab4cuda3std6ranges3__45__cpo9iter_swapE,(_ZN34_INTERNAL_1d4b6b7f_4_k_cu_d90cbfab4cuda3std3__48unexpectE - _ZN34_INTERNAL_1d4b6b7f_4_k_cu_d90cbfab4cuda3std6ranges3__45__cpo9iter_swapE)
_ZN34_INTERNAL_1d4b6b7f_4_k_cu_d90cbfab4cuda3std6ranges3__45__cpo9iter_swapE:
	.zero		1
	.type		_ZN34_INTERNAL_1d4b6b7f_4_k_cu_d90cbfab4cuda3std3__48unexpectE,@object
	.size		_ZN34_INTERNAL_1d4b6b7f_4_k_cu_d90cbfab4cuda3std3__48unexpectE,(_ZN34_INTERNAL_1d4b6b7f_4_k_cu_d90cbfab6thrust24THRUST_300001_SM_1000_NS8cuda_cub3parE - _ZN34_INTERNAL_1d4b6b7f_4_k_cu_d90cbfab4cuda3std3__48unexpectE)
_ZN34_INTERNAL_1d4b6b7f_4_k_cu_d90cbfab4cuda3std3__48unexpectE:
	.zero		1
	.type		_ZN34_INTERNAL_1d4b6b7f_4_k_cu_d90cbfab6thrust24THRUST_300001_SM_1000_NS8cuda_cub3parE,@object
	.size		_ZN34_INTERNAL_1d4b6b7f_4_k_cu_d90cbfab6thrust24THRUST_300001_SM_1000_NS8cuda_cub3parE,(.L_38 - _ZN34_INTERNAL_1d4b6b7f_4_k_cu_d90cbfab6thrust24THRUST_300001_SM_1000_NS8cuda_cub3parE)
_ZN34_INTERNAL_1d4b6b7f_4_k_cu_d90cbfab6thrust24THRUST_300001_SM_1000_NS8cuda_cub3parE:
	.zero		1
.L_38:


//--------------------- .nv.shared._ZN3cub18CUB_300001_SM_10006detail4scan16DeviceScanKernelINS2_10policy_hubIiiijN4cuda3std3__44plusIvEEE10Policy1000EPiSC_NS0_13ScanTileStateIiLb1EEES9_NS1_10InputValueIiSC_EEjiLb0EiEEvT0_T1_T2_iT3_T4_T5_ --------------------------
	.section	.nv.shared._ZN3cub18CUB_300001_SM_10006detail4scan16DeviceScanKernelINS2_10policy_hubIiiijN4cuda3std3__44plusIvEEE10Policy1000EPiSC_NS0_13ScanTileStateIiLb1EEES9_NS1_10InputValueIiSC_EEjiLb0EiEEvT0_T1_T2_iT3_T4_T5_,"aw",@nobits
	.sectionflags	@""
	.align	16
.nv.shared._ZN3cub18CUB_300001_SM_10006detail4scan16DeviceScanKernelINS2_10policy_hubIiiijN4cuda3std3__44plusIvEEE10Policy1000EPiSC_NS0_13ScanTileStateIiLb1EEES9_NS1_10InputValueIiSC_EEjiLb0EiEEvT0_T1_T2_iT3_T4_T5_:
	.zero		34832


//--------------------- .nv.constant0._ZN3cub18CUB_300001_SM_10006detail4scan16DeviceScanKernelINS2_10policy_hubIiiimN4cuda3std3__44plusIvEEE10Policy1000EPiSC_NS0_13ScanTileStateIiLb1EEES9_NS1_10InputValueIiSC_EEmiLb0EiEEvT0_T1_T2_iT3_T4_T5_ --------------------------
	.section	.nv.constant0._ZN3cub18CUB_300001_SM_10006detail4scan16DeviceScanKernelINS2_10policy_hubIiiimN4cuda3std3__44plusIvEEE10Policy1000EPiSC_NS0_13ScanTileStateIiLb1EEES9_NS1_10InputValueIiSC_EEmiLb0EiEEvT0_T1_T2_iT3_T4_T5_,"a",@progbits
	.sectionflags	@""
	.align	4
.nv.constant0._ZN3cub18CUB_300001_SM_10006detail4scan16DeviceScanKernelINS2_10policy_hubIiiimN4cuda3std3__44plusIvEEE10Policy1000EPiSC_NS0_13ScanTileStateIiLb1EEES9_NS1_10InputValueIiSC_EEmiLb0EiEEvT0_T1_T2_iT3_T4_T5_:
	.zero		952


//--------------------- .nv.constant0._ZN3cub18CUB_300001_SM_10006detail4scan16DeviceScanKernelINS2_10policy_hubIiiijN4cuda3std3__44plusIvEEE10Policy1000EPiSC_NS0_13ScanTileStateIiLb1EEES9_NS1_10InputValueIiSC_EEjiLb0EiEEvT0_T1_T2_iT3_T4_T5_ --------------------------
	.section	.nv.constant0._ZN3cub18CUB_300001_SM_10006detail4scan16DeviceScanKernelINS2_10policy_hubIiiijN4cuda3std3__44plusIvEEE10Policy1000EPiSC_NS0_13ScanTileStateIiLb1EEES9_NS1_10InputValueIiSC_EEjiLb0EiEEvT0_T1_T2_iT3_T4_T5_,"a",@progbits
	.sectionflags	@""
	.align	4
.nv.constant0._ZN3cub18CUB_300001_SM_10006detail4scan16DeviceScanKernelINS2_10policy_hubIiiijN4cuda3std3__44plusIvEEE10Policy1000EPiSC_NS0_13ScanTileStateIiLb1EEES9_NS1_10InputValueIiSC_EEjiLb0EiEEvT0_T1_T2_iT3_T4_T5_:
	.zero		948


//--------------------- .nv.constant0._ZN3cub18CUB_300001_SM_10006detail4scan20DeviceScanInitKernelINS0_13ScanTileStateIiLb1EEEEEvT_i --------------------------
	.section	.nv.constant0._ZN3cub18CUB_300001_SM_10006detail4scan20DeviceScanInitKernelINS0_13ScanTileStateIiLb1EEEEEvT_i,"a",@progbits
	.sectionflags	@""
	.align	4
.nv.constant0._ZN3cub18CUB_300001_SM_10006detail4scan20DeviceScanInitKernelINS0_13ScanTileStateIiLb1EEEEEvT_i:
	.zero		908


//--------------------- .nv.constant0._ZN3cub18CUB_300001_SM_10006detail11EmptyKernelIvEEvv --------------------------
	.section	.nv.constant0._ZN3cub18CUB_300001_SM_10006detail11EmptyKernelIvEEvv,"a",@progbits
	.sectionflags	@""
	.align	4
.nv.constant0._ZN3cub18CUB_300001_SM_10006detail11EmptyKernelIvEEvv:
	.zero		896


//--------------------- .nv.constant0._Z24RandomizedParallelGreedyPiS_S_S_iiS_ --------------------------
	.section	.nv.constant0._Z24RandomizedParallelGreedyPiS_S_S_iiS_,"a",@progbits
	.sectionflags	@""
	.align	4
.nv.constant0._Z24RandomizedParallelGreedyPiS_S_S_iiS_:
	.zero		944


//--------------------- .nv.constant0._Z20PermutationGeneratoriPiii --------------------------
	.section	.nv.constant0._Z20PermutationGeneratoriPiii,"a",@progbits
	.sectionflags	@""
	.align	4
.nv.constant0._Z20PermutationGeneratoriPiii:
	.zero		920


//--------------------- .nv.constant0._Z14GraphGeneratorPiS_S_iS_ --------------------------
	.section	.nv.constant0._Z14GraphGeneratorPiS_S_iS_,"a",@progbits
	.sectionflags	@""
	.align	4
.nv.constant0._Z14GraphGeneratorPiS_S_iS_:
	.zero		936


//--------------------- .nv.constant0._Z9CopyGraphPiS_i --------------------------
	.section	.nv.constant0._Z9CopyGraphPiS_i,"a",@progbits
	.sectionflags	@""
	.align	4
.nv.constant0._Z9CopyGraphPiS_i:
	.zero		916


//--------------------- SYMBOLS --------------------------

	.type		.nv.reservedSmem.offset0,@object
	.size		.nv.reservedSmem.offset0,0x4
	.type		.nv.reservedSmem.cap,@object
	.size		.nv.reservedSmem.cap,0x4
